//
// Generated by NVIDIA NVVM Compiler
//
// Compiler Build ID: CL-36424714
// Cuda compilation tools, release 13.0, V13.0.88
// Based on NVVM 20.0.0
//

.version 9.0
.target sm_100
.address_size 64

	// .globl	_ZN3cub18CUB_300001_SM_10006detail11EmptyKernelIvEEvv
// _ZZN3cub18CUB_300001_SM_10006detail6reduce28DeviceReduceSingleTileKernelINS2_10policy_hubIN4cuda3std3__45tupleIJblEEEjN6thrust24THRUST_300001_SM_1000_NS8cuda_cub9__find_if7functorIS9_EEE10Policy1000ENSB_12zip_iteratorINS8_IJNSD_26transform_input_iterator_tIbNSB_6detail15normal_iteratorINSB_10device_ptrIfEEEENS7_10__not_fn_tINSK_10functional5actorINSQ_9compositeIJNSQ_16operator_adaptorINS7_8equal_toIvEEEENSR_INSQ_8argumentILj0EEEEENSR_INSQ_5valueIiEEEEEEEEEEEEENSB_17counting_iteratorIlNSB_11use_defaultES18_S18_EEEEEEEPS9_jSF_S9_S9_NS7_10__identityEEEvT0_T1_T2_T3_T4_T6_E12temp_storage has been demoted
// _ZZN3cub18CUB_300001_SM_10006detail6reduce18DeviceReduceKernelINS2_10policy_hubIN4cuda3std3__45tupleIJblEEEjN6thrust24THRUST_300001_SM_1000_NS8cuda_cub9__find_if7functorIS9_EEE10Policy1000ENSB_12zip_iteratorINS8_IJNSD_26transform_input_iterator_tIbNSB_6detail15normal_iteratorINSB_10device_ptrIfEEEENS7_10__not_fn_tINSK_10functional5actorINSQ_9compositeIJNSQ_16operator_adaptorINS7_8equal_toIvEEEENSR_INSQ_8argumentILj0EEEEENSR_INSQ_5valueIiEEEEEEEEEEEEENSB_17counting_iteratorIlNSB_11use_defaultES18_S18_EEEEEEEjSF_S9_NS7_10__identityEEEvT0_PT3_T1_NS0_13GridEvenShareIS1G_EET2_T4_E12temp_storage has been demoted
// _ZZN3cub18CUB_300001_SM_10006detail6reduce28DeviceReduceSingleTileKernelINS2_10policy_hubIN4cuda3std3__45tupleIJblEEEjN6thrust24THRUST_300001_SM_1000_NS8cuda_cub9__find_if7functorIS9_EEE10Policy1000EPS9_SI_iSF_S9_S9_NS7_10__identityEEEvT0_T1_T2_T3_T4_T6_E12temp_storage has been demoted
// _ZZN3cub18CUB_300001_SM_10006detail6reduce28DeviceReduceSingleTileKernelINS2_10policy_hubIN4cuda3std3__45tupleIJblEEEyN6thrust24THRUST_300001_SM_1000_NS8cuda_cub9__find_if7functorIS9_EEE10Policy1000ENSB_12zip_iteratorINS8_IJNSD_26transform_input_iterator_tIbNSB_6detail15normal_iteratorINSB_10device_ptrIfEEEENS7_10__not_fn_tINSK_10functional5actorINSQ_9compositeIJNSQ_16operator_adaptorINS7_8equal_toIvEEEENSR_INSQ_8argumentILj0EEEEENSR_INSQ_5valueIiEEEEEEEEEEEEENSB_17counting_iteratorIlNSB_11use_defaultES18_S18_EEEEEEEPS9_ySF_S9_S9_NS7_10__identityEEEvT0_T1_T2_T3_T4_T6_E12temp_storage has been demoted
// _ZZN3cub18CUB_300001_SM_10006detail6reduce18DeviceReduceKernelINS2_10policy_hubIN4cuda3std3__45tupleIJblEEEyN6thrust24THRUST_300001_SM_1000_NS8cuda_cub9__find_if7functorIS9_EEE10Policy1000ENSB_12zip_iteratorINS8_IJNSD_26transform_input_iterator_tIbNSB_6detail15normal_iteratorINSB_10device_ptrIfEEEENS7_10__not_fn_tINSK_10functional5actorINSQ_9compositeIJNSQ_16operator_adaptorINS7_8equal_toIvEEEENSR_INSQ_8argumentILj0EEEEENSR_INSQ_5valueIiEEEEEEEEEEEEENSB_17counting_iteratorIlNSB_11use_defaultES18_S18_EEEEEEEySF_S9_NS7_10__identityEEEvT0_PT3_T1_NS0_13GridEvenShareIS1G_EET2_T4_E12temp_storage has been demoted
// _ZZN3cub18CUB_300001_SM_10006detail6reduce28DeviceReduceSingleTileKernelINS2_10policy_hubIN4cuda3std3__45tupleIJblEEEyN6thrust24THRUST_300001_SM_1000_NS8cuda_cub9__find_if7functorIS9_EEE10Policy1000EPS9_SI_iSF_S9_S9_NS7_10__identityEEEvT0_T1_T2_T3_T4_T6_E12temp_storage has been demoted
.global .align 1 .b8 _ZN30_INTERNAL_96b15c0e_4_k_cu_main4cuda3std3__45__cpo5beginE[1];
.global .align 1 .b8 _ZN30_INTERNAL_96b15c0e_4_k_cu_main4cuda3std3__45__cpo3endE[1];
.global .align 1 .b8 _ZN30_INTERNAL_96b15c0e_4_k_cu_main4cuda3std3__45__cpo6cbeginE[1];
.global .align 1 .b8 _ZN30_INTERNAL_96b15c0e_4_k_cu_main4cuda3std3__45__cpo4cendE[1];
.global .align 1 .b8 _ZN30_INTERNAL_96b15c0e_4_k_cu_main4cuda3std3__45__cpo6rbeginE[1];
.global .align 1 .b8 _ZN30_INTERNAL_96b15c0e_4_k_cu_main4cuda3std3__45__cpo4rendE[1];
.global .align 1 .b8 _ZN30_INTERNAL_96b15c0e_4_k_cu_main4cuda3std3__45__cpo7crbeginE[1];
.global .align 1 .b8 _ZN30_INTERNAL_96b15c0e_4_k_cu_main4cuda3std3__45__cpo5crendE[1];
.global .align 1 .b8 _ZN30_INTERNAL_96b15c0e_4_k_cu_main4cuda3std3__432_GLOBAL__N__96b15c0e_4_k_cu_main6ignoreE[1];
.global .align 1 .b8 _ZN30_INTERNAL_96b15c0e_4_k_cu_main4cuda3std3__419piecewise_constructE[1];
.global .align 1 .b8 _ZN30_INTERNAL_96b15c0e_4_k_cu_main4cuda3std3__48in_placeE[1];
.global .align 1 .b8 _ZN30_INTERNAL_96b15c0e_4_k_cu_main4cuda3std3__420unreachable_sentinelE[1];
.global .align 1 .b8 _ZN30_INTERNAL_96b15c0e_4_k_cu_main4cuda3std3__47nulloptE[1];
.global .align 1 .b8 _ZN30_INTERNAL_96b15c0e_4_k_cu_main4cuda3std3__48unexpectE[1];
.global .align 1 .b8 _ZN30_INTERNAL_96b15c0e_4_k_cu_main4cuda3std6ranges3__45__cpo4swapE[1];
.global .align 1 .b8 _ZN30_INTERNAL_96b15c0e_4_k_cu_main4cuda3std6ranges3__45__cpo9iter_moveE[1];
.global .align 1 .b8 _ZN30_INTERNAL_96b15c0e_4_k_cu_main4cuda3std6ranges3__45__cpo5beginE[1];
.global .align 1 .b8 _ZN30_INTERNAL_96b15c0e_4_k_cu_main4cuda3std6ranges3__45__cpo3endE[1];
.global .align 1 .b8 _ZN30_INTERNAL_96b15c0e_4_k_cu_main4cuda3std6ranges3__45__cpo6cbeginE[1];
.global .align 1 .b8 _ZN30_INTERNAL_96b15c0e_4_k_cu_main4cuda3std6ranges3__45__cpo4cendE[1];
.global .align 1 .b8 _ZN30_INTERNAL_96b15c0e_4_k_cu_main4cuda3std6ranges3__45__cpo7advanceE[1];
.global .align 1 .b8 _ZN30_INTERNAL_96b15c0e_4_k_cu_main4cuda3std6ranges3__45__cpo9iter_swapE[1];
.global .align 1 .b8 _ZN30_INTERNAL_96b15c0e_4_k_cu_main4cuda3std6ranges3__45__cpo4nextE[1];
.global .align 1 .b8 _ZN30_INTERNAL_96b15c0e_4_k_cu_main4cuda3std6ranges3__45__cpo4prevE[1];
.global .align 1 .b8 _ZN30_INTERNAL_96b15c0e_4_k_cu_main4cuda3std6ranges3__45__cpo4dataE[1];
.global .align 1 .b8 _ZN30_INTERNAL_96b15c0e_4_k_cu_main4cuda3std6ranges3__45__cpo5cdataE[1];
.global .align 1 .b8 _ZN30_INTERNAL_96b15c0e_4_k_cu_main4cuda3std6ranges3__45__cpo4sizeE[1];
.global .align 1 .b8 _ZN30_INTERNAL_96b15c0e_4_k_cu_main4cuda3std6ranges3__45__cpo5ssizeE[1];
.global .align 1 .b8 _ZN30_INTERNAL_96b15c0e_4_k_cu_main4cuda3std6ranges3__45__cpo8distanceE[1];
.global .align 1 .b8 _ZN30_INTERNAL_96b15c0e_4_k_cu_main6thrust24THRUST_300001_SM_1000_NS8cuda_cub3parE[1];
.global .align 1 .b8 _ZN30_INTERNAL_96b15c0e_4_k_cu_main6thrust24THRUST_300001_SM_1000_NS8cuda_cub10par_nosyncE[1];
.global .align 1 .b8 _ZN30_INTERNAL_96b15c0e_4_k_cu_main6thrust24THRUST_300001_SM_1000_NS6system6detail10sequential3seqE[1];
.global .align 1 .b8 _ZN30_INTERNAL_96b15c0e_4_k_cu_main6thrust24THRUST_300001_SM_1000_NS12placeholders2_1E[1];
.global .align 1 .b8 _ZN30_INTERNAL_96b15c0e_4_k_cu_main6thrust24THRUST_300001_SM_1000_NS12placeholders2_2E[1];
.global .align 1 .b8 _ZN30_INTERNAL_96b15c0e_4_k_cu_main6thrust24THRUST_300001_SM_1000_NS12placeholders2_3E[1];
.global .align 1 .b8 _ZN30_INTERNAL_96b15c0e_4_k_cu_main6thrust24THRUST_300001_SM_1000_NS12placeholders2_4E[1];
.global .align 1 .b8 _ZN30_INTERNAL_96b15c0e_4_k_cu_main6thrust24THRUST_300001_SM_1000_NS12placeholders2_5E[1];
.global .align 1 .b8 _ZN30_INTERNAL_96b15c0e_4_k_cu_main6thrust24THRUST_300001_SM_1000_NS12placeholders2_6E[1];
.global .align 1 .b8 _ZN30_INTERNAL_96b15c0e_4_k_cu_main6thrust24THRUST_300001_SM_1000_NS12placeholders2_7E[1];
.global .align 1 .b8 _ZN30_INTERNAL_96b15c0e_4_k_cu_main6thrust24THRUST_300001_SM_1000_NS12placeholders2_8E[1];
.global .align 1 .b8 _ZN30_INTERNAL_96b15c0e_4_k_cu_main6thrust24THRUST_300001_SM_1000_NS12placeholders2_9E[1];
.global .align 1 .b8 _ZN30_INTERNAL_96b15c0e_4_k_cu_main6thrust24THRUST_300001_SM_1000_NS12placeholders3_10E[1];
.global .align 1 .b8 _ZN30_INTERNAL_96b15c0e_4_k_cu_main6thrust24THRUST_300001_SM_1000_NS3seqE[1];

.visible .entry _ZN3cub18CUB_300001_SM_10006detail11EmptyKernelIvEEvv()
{


	ret;

}
	// .globl	_ZN3cub18CUB_300001_SM_10006detail8for_each13static_kernelINS2_12policy_hub_t12policy_500_tEmNS2_12op_wrapper_tImN6thrust24THRUST_300001_SM_1000_NS6detail23allocator_traits_detail24construct1_via_allocatorI23uninitialized_allocatorIfEEENS8_10device_ptrIfEEEEEEvT0_T1_
.visible .entry _ZN3cub18CUB_300001_SM_10006detail8for_each13static_kernelINS2_12policy_hub_t12policy_500_tEmNS2_12op_wrapper_tImN6thrust24THRUST_300001_SM_1000_NS6detail23allocator_traits_detail24construct1_via_allocatorI23uninitialized_allocatorIfEEENS8_10device_ptrIfEEEEEEvT0_T1_(
	.param .u64 _ZN3cub18CUB_300001_SM_10006detail8for_each13static_kernelINS2_12policy_hub_t12policy_500_tEmNS2_12op_wrapper_tImN6thrust24THRUST_300001_SM_1000_NS6detail23allocator_traits_detail24construct1_via_allocatorI23uninitialized_allocatorIfEEENS8_10device_ptrIfEEEEEEvT0_T1__param_0,
	.param .align 8 .b8 _ZN3cub18CUB_300001_SM_10006detail8for_each13static_kernelINS2_12policy_hub_t12policy_500_tEmNS2_12op_wrapper_tImN6thrust24THRUST_300001_SM_1000_NS6detail23allocator_traits_detail24construct1_via_allocatorI23uninitialized_allocatorIfEEENS8_10device_ptrIfEEEEEEvT0_T1__param_1[16]
)
.maxntid 256
{


	ret;

}
	// .globl	_ZN3cub18CUB_300001_SM_10006detail8for_each13static_kernelINS2_12policy_hub_t12policy_500_tEmN6thrust24THRUST_300001_SM_1000_NS8cuda_cub6__fill7functorINS7_6detail15normal_iteratorINS7_10device_ptrIfEEEEfEEEEvT0_T1_
.visible .entry _ZN3cub18CUB_300001_SM_10006detail8for_each13static_kernelINS2_12policy_hub_t12policy_500_tEmN6thrust24THRUST_300001_SM_1000_NS8cuda_cub6__fill7functorINS7_6detail15normal_iteratorINS7_10device_ptrIfEEEEfEEEEvT0_T1_(
	.param .u64 _ZN3cub18CUB_300001_SM_10006detail8for_each13static_kernelINS2_12policy_hub_t12policy_500_tEmN6thrust24THRUST_300001_SM_1000_NS8cuda_cub6__fill7functorINS7_6detail15normal_iteratorINS7_10device_ptrIfEEEEfEEEEvT0_T1__param_0,
	.param .align 8 .b8 _ZN3cub18CUB_300001_SM_10006detail8for_each13static_kernelINS2_12policy_hub_t12policy_500_tEmN6thrust24THRUST_300001_SM_1000_NS8cuda_cub6__fill7functorINS7_6detail15normal_iteratorINS7_10device_ptrIfEEEEfEEEEvT0_T1__param_1[16]
)
.maxntid 256
{
	.reg .pred 	%p<4>;
	.reg .b16 	%rs<5>;
	.reg .b32 	%r<10>;
	.reg .b32 	%f<3>;
	.reg .b64 	%rd<16>;

	ld.param.f32 	%f2, [_ZN3cub18CUB_300001_SM_10006detail8for_each13static_kernelINS2_12policy_hub_t12policy_500_tEmN6thrust24THRUST_300001_SM_1000_NS8cuda_cub6__fill7functorINS7_6detail15normal_iteratorINS7_10device_ptrIfEEEEfEEEEvT0_T1__param_1+8];
	ld.param.u64 	%rd4, [_ZN3cub18CUB_300001_SM_10006detail8for_each13static_kernelINS2_12policy_hub_t12policy_500_tEmN6thrust24THRUST_300001_SM_1000_NS8cuda_cub6__fill7functorINS7_6detail15normal_iteratorINS7_10device_ptrIfEEEEfEEEEvT0_T1__param_1];
	ld.param.u64 	%rd5, [_ZN3cub18CUB_300001_SM_10006detail8for_each13static_kernelINS2_12policy_hub_t12policy_500_tEmN6thrust24THRUST_300001_SM_1000_NS8cuda_cub6__fill7functorINS7_6detail15normal_iteratorINS7_10device_ptrIfEEEEfEEEEvT0_T1__param_0];
	mov.u32 	%r7, %ctaid.x;
	mul.wide.u32 	%rd1, %r7, 512;
	sub.s64 	%rd2, %rd5, %rd1;
	setp.lt.u64 	%p1, %rd2, 512;
	@%p1 bra 	$L__BB2_2;
	mov.u32 	%r9, %tid.x;
	cvta.to.global.u64 	%rd11, %rd4;
	cvt.u64.u32 	%rd12, %r9;
	add.s64 	%rd13, %rd1, %rd12;
	shl.b64 	%rd14, %rd13, 2;
	add.s64 	%rd15, %rd11, %rd14;
	st.global.f32 	[%rd15], %f2;
	st.global.f32 	[%rd15+1024], %f2;
	bra.uni 	$L__BB2_6;
$L__BB2_2:
	cvta.to.global.u64 	%rd6, %rd4;
	mov.u32 	%r1, %tid.x;
	cvt.u64.u32 	%rd7, %r1;
	setp.le.u64 	%p2, %rd2, %rd7;
	add.s64 	%rd8, %rd1, %rd7;
	shl.b64 	%rd9, %rd8, 2;
	add.s64 	%rd3, %rd6, %rd9;
	@%p2 bra 	$L__BB2_4;
	st.global.f32 	[%rd3], %f2;
$L__BB2_4:
	add.s32 	%r8, %r1, 256;
	cvt.u64.u32 	%rd10, %r8;
	setp.le.u64 	%p3, %rd2, %rd10;
	@%p3 bra 	$L__BB2_6;
	st.global.f32 	[%rd3+1024], %f2;
$L__BB2_6:
	ret;

}
	// .globl	_ZN3cub18CUB_300001_SM_10006detail8for_each13static_kernelINS2_12policy_hub_t12policy_500_tEmN6thrust24THRUST_300001_SM_1000_NS8cuda_cub20__uninitialized_fill7functorINS7_10device_ptrIfEEfEEEEvT0_T1_
.visible .entry _ZN3cub18CUB_300001_SM_10006detail8for_each13static_kernelINS2_12policy_hub_t12policy_500_tEmN6thrust24THRUST_300001_SM_1000_NS8cuda_cub20__uninitialized_fill7functorINS7_10device_ptrIfEEfEEEEvT0_T1_(
	.param .u64 _ZN3cub18CUB_300001_SM_10006detail8for_each13static_kernelINS2_12policy_hub_t12policy_500_tEmN6thrust24THRUST_300001_SM_1000_NS8cuda_cub20__uninitialized_fill7functorINS7_10device_ptrIfEEfEEEEvT0_T1__param_0,
	.param .align 8 .b8 _ZN3cub18CUB_300001_SM_10006detail8for_each13static_kernelINS2_12policy_hub_t12policy_500_tEmN6thrust24THRUST_300001_SM_1000_NS8cuda_cub20__uninitialized_fill7functorINS7_10device_ptrIfEEfEEEEvT0_T1__param_1[16]
)
.maxntid 256
{
	.reg .pred 	%p<4>;
	.reg .b16 	%rs<5>;
	.reg .b32 	%r<10>;
	.reg .b32 	%f<3>;
	.reg .b64 	%rd<16>;

	ld.param.f32 	%f2, [_ZN3cub18CUB_300001_SM_10006detail8for_each13static_kernelINS2_12policy_hub_t12policy_500_tEmN6thrust24THRUST_300001_SM_1000_NS8cuda_cub20__uninitialized_fill7functorINS7_10device_ptrIfEEfEEEEvT0_T1__param_1+8];
	ld.param.u64 	%rd4, [_ZN3cub18CUB_300001_SM_10006detail8for_each13static_kernelINS2_12policy_hub_t12policy_500_tEmN6thrust24THRUST_300001_SM_1000_NS8cuda_cub20__uninitialized_fill7functorINS7_10device_ptrIfEEfEEEEvT0_T1__param_1];
	ld.param.u64 	%rd5, [_ZN3cub18CUB_300001_SM_10006detail8for_each13static_kernelINS2_12policy_hub_t12policy_500_tEmN6thrust24THRUST_300001_SM_1000_NS8cuda_cub20__uninitialized_fill7functorINS7_10device_ptrIfEEfEEEEvT0_T1__param_0];
	mov.u32 	%r7, %ctaid.x;
	mul.wide.u32 	%rd1, %r7, 512;
	sub.s64 	%rd2, %rd5, %rd1;
	setp.lt.u64 	%p1, %rd2, 512;
	@%p1 bra 	$L__BB3_2;
	mov.u32 	%r9, %tid.x;
	cvta.to.global.u64 	%rd11, %rd4;
	cvt.u64.u32 	%rd12, %r9;
	add.s64 	%rd13, %rd1, %rd12;
	shl.b64 	%rd14, %rd13, 2;
	add.s64 	%rd15, %rd11, %rd14;
	st.global.f32 	[%rd15], %f2;
	st.global.f32 	[%rd15+1024], %f2;
	bra.uni 	$L__BB3_6;
$L__BB3_2:
	cvta.to.global.u64 	%rd6, %rd4;
	mov.u32 	%r1, %tid.x;
	cvt.u64.u32 	%rd7, %r1;
	setp.le.u64 	%p2, %rd2, %rd7;
	add.s64 	%rd8, %rd1, %rd7;
	shl.b64 	%rd9, %rd8, 2;
	add.s64 	%rd3, %rd6, %rd9;
	@%p2 bra 	$L__BB3_4;
	st.global.f32 	[%rd3], %f2;
$L__BB3_4:
	add.s32 	%r8, %r1, 256;
	cvt.u64.u32 	%rd10, %r8;
	setp.le.u64 	%p3, %rd2, %rd10;
	@%p3 bra 	$L__BB3_6;
	st.global.f32 	[%rd3+1024], %f2;
$L__BB3_6:
	ret;

}
	// .globl	_ZN3cub18CUB_300001_SM_10006detail8for_each13static_kernelINS2_12policy_hub_t12policy_500_tElN6thrust24THRUST_300001_SM_1000_NS8cuda_cub6__fill7functorINS7_6detail15normal_iteratorINS7_10device_ptrIfEEEEfEEEEvT0_T1_
.visible .entry _ZN3cub18CUB_300001_SM_10006detail8for_each13static_kernelINS2_12policy_hub_t12policy_500_tElN6thrust24THRUST_300001_SM_1000_NS8cuda_cub6__fill7functorINS7_6detail15normal_iteratorINS7_10device_ptrIfEEEEfEEEEvT0_T1_(
	.param .u64 _ZN3cub18CUB_300001_SM_10006detail8for_each13static_kernelINS2_12policy_hub_t12policy_500_tElN6thrust24THRUST_300001_SM_1000_NS8cuda_cub6__fill7functorINS7_6detail15normal_iteratorINS7_10device_ptrIfEEEEfEEEEvT0_T1__param_0,
	.param .align 8 .b8 _ZN3cub18CUB_300001_SM_10006detail8for_each13static_kernelINS2_12policy_hub_t12policy_500_tElN6thrust24THRUST_300001_SM_1000_NS8cuda_cub6__fill7functorINS7_6detail15normal_iteratorINS7_10device_ptrIfEEEEfEEEEvT0_T1__param_1[16]
)
.maxntid 256
{
	.reg .pred 	%p<4>;
	.reg .b16 	%rs<5>;
	.reg .b32 	%r<10>;
	.reg .b32 	%f<3>;
	.reg .b64 	%rd<17>;

	ld.param.f32 	%f2, [_ZN3cub18CUB_300001_SM_10006detail8for_each13static_kernelINS2_12policy_hub_t12policy_500_tElN6thrust24THRUST_300001_SM_1000_NS8cuda_cub6__fill7functorINS7_6detail15normal_iteratorINS7_10device_ptrIfEEEEfEEEEvT0_T1__param_1+8];
	ld.param.u64 	%rd5, [_ZN3cub18CUB_300001_SM_10006detail8for_each13static_kernelINS2_12policy_hub_t12policy_500_tElN6thrust24THRUST_300001_SM_1000_NS8cuda_cub6__fill7functorINS7_6detail15normal_iteratorINS7_10device_ptrIfEEEEfEEEEvT0_T1__param_1];
	ld.param.u64 	%rd6, [_ZN3cub18CUB_300001_SM_10006detail8for_each13static_kernelINS2_12policy_hub_t12policy_500_tElN6thrust24THRUST_300001_SM_1000_NS8cuda_cub6__fill7functorINS7_6detail15normal_iteratorINS7_10device_ptrIfEEEEfEEEEvT0_T1__param_0];
	mov.u32 	%r7, %ctaid.x;
	mul.wide.u32 	%rd1, %r7, 512;
	sub.s64 	%rd2, %rd6, %rd1;
	setp.lt.s64 	%p1, %rd2, 512;
	@%p1 bra 	$L__BB4_2;
	mov.u32 	%r9, %tid.x;
	cvta.to.global.u64 	%rd12, %rd5;
	cvt.u64.u32 	%rd13, %r9;
	add.s64 	%rd14, %rd1, %rd13;
	shl.b64 	%rd15, %rd14, 2;
	add.s64 	%rd16, %rd12, %rd15;
	st.global.f32 	[%rd16], %f2;
	st.global.f32 	[%rd16+1024], %f2;
	bra.uni 	$L__BB4_6;
$L__BB4_2:
	cvta.to.global.u64 	%rd7, %rd5;
	mov.u32 	%r1, %tid.x;
	cvt.s64.s32 	%rd3, %rd2;
	cvt.u64.u32 	%rd8, %r1;
	setp.le.s64 	%p2, %rd3, %rd8;
	add.s64 	%rd9, %rd1, %rd8;
	shl.b64 	%rd10, %rd9, 2;
	add.s64 	%rd4, %rd7, %rd10;
	@%p2 bra 	$L__BB4_4;
	st.global.f32 	[%rd4], %f2;
$L__BB4_4:
	add.s32 	%r8, %r1, 256;
	cvt.u64.u32 	%rd11, %r8;
	setp.le.s64 	%p3, %rd3, %rd11;
	@%p3 bra 	$L__BB4_6;
	st.global.f32 	[%rd4+1024], %f2;
$L__BB4_6:
	ret;

}
	// .globl	_ZN3cub18CUB_300001_SM_10006detail6reduce28DeviceReduceSingleTileKernelINS2_10policy_hubIN4cuda3std3__45tupleIJblEEEjN6thrust24THRUST_300001_SM_1000_NS8cuda_cub9__find_if7functorIS9_EEE10Policy1000ENSB_12zip_iteratorINS8_IJNSD_26transform_input_iterator_tIbNSB_6detail15normal_iteratorINSB_10device_ptrIfEEEENS7_10__not_fn_tINSK_10functional5actorINSQ_9compositeIJNSQ_16operator_adaptorINS7_8equal_toIvEEEENSR_INSQ_8argumentILj0EEEEENSR_INSQ_5valueIiEEEEEEEEEEEEENSB_17counting_iteratorIlNSB_11use_defaultES18_S18_EEEEEEEPS9_jSF_S9_S9_NS7_10__identityEEEvT0_T1_T2_T3_T4_T6_
.visible .entry _ZN3cub18CUB_300001_SM_10006detail6reduce28DeviceReduceSingleTileKernelINS2_10policy_hubIN4cuda3std3__45tupleIJblEEEjN6thrust24THRUST_300001_SM_1000_NS8cuda_cub9__find_if7functorIS9_EEE10Policy1000ENSB_12zip_iteratorINS8_IJNSD_26transform_input_iterator_tIbNSB_6detail15normal_iteratorINSB_10device_ptrIfEEEENS7_10__not_fn_tINSK_10functional5actorINSQ_9compositeIJNSQ_16operator_adaptorINS7_8equal_toIvEEEENSR_INSQ_8argumentILj0EEEEENSR_INSQ_5valueIiEEEEEEEEEEEEENSB_17counting_iteratorIlNSB_11use_defaultES18_S18_EEEEEEEPS9_jSF_S9_S9_NS7_10__identityEEEvT0_T1_T2_T3_T4_T6_(
	.param .align 8 .b8 _ZN3cub18CUB_300001_SM_10006detail6reduce28DeviceReduceSingleTileKernelINS2_10policy_hubIN4cuda3std3__45tupleIJblEEEjN6thrust24THRUST_300001_SM_1000_NS8cuda_cub9__find_if7functorIS9_EEE10Policy1000ENSB_12zip_iteratorINS8_IJNSD_26transform_input_iterator_tIbNSB_6detail15normal_iteratorINSB_10device_ptrIfEEEENS7_10__not_fn_tINSK_10functional5actorINSQ_9compositeIJNSQ_16operator_adaptorINS7_8equal_toIvEEEENSR_INSQ_8argumentILj0EEEEENSR_INSQ_5valueIiEEEEEEEEEEEEENSB_17counting_iteratorIlNSB_11use_defaultES18_S18_EEEEEEEPS9_jSF_S9_S9_NS7_10__identityEEEvT0_T1_T2_T3_T4_T6__param_0[24],
	.param .u64 .ptr .align 1 _ZN3cub18CUB_300001_SM_10006detail6reduce28DeviceReduceSingleTileKernelINS2_10policy_hubIN4cuda3std3__45tupleIJblEEEjN6thrust24THRUST_300001_SM_1000_NS8cuda_cub9__find_if7functorIS9_EEE10Policy1000ENSB_12zip_iteratorINS8_IJNSD_26transform_input_iterator_tIbNSB_6detail15normal_iteratorINSB_10device_ptrIfEEEENS7_10__not_fn_tINSK_10functional5actorINSQ_9compositeIJNSQ_16operator_adaptorINS7_8equal_toIvEEEENSR_INSQ_8argumentILj0EEEEENSR_INSQ_5valueIiEEEEEEEEEEEEENSB_17counting_iteratorIlNSB_11use_defaultES18_S18_EEEEEEEPS9_jSF_S9_S9_NS7_10__identityEEEvT0_T1_T2_T3_T4_T6__param_1,
	.param .u32 _ZN3cub18CUB_300001_SM_10006detail6reduce28DeviceReduceSingleTileKernelINS2_10policy_hubIN4cuda3std3__45tupleIJblEEEjN6thrust24THRUST_300001_SM_1000_NS8cuda_cub9__find_if7functorIS9_EEE10Policy1000ENSB_12zip_iteratorINS8_IJNSD_26transform_input_iterator_tIbNSB_6detail15normal_iteratorINSB_10device_ptrIfEEEENS7_10__not_fn_tINSK_10functional5actorINSQ_9compositeIJNSQ_16operator_adaptorINS7_8equal_toIvEEEENSR_INSQ_8argumentILj0EEEEENSR_INSQ_5valueIiEEEEEEEEEEEEENSB_17counting_iteratorIlNSB_11use_defaultES18_S18_EEEEEEEPS9_jSF_S9_S9_NS7_10__identityEEEvT0_T1_T2_T3_T4_T6__param_2,
	.param .align 1 .b8 _ZN3cub18CUB_300001_SM_10006detail6reduce28DeviceReduceSingleTileKernelINS2_10policy_hubIN4cuda3std3__45tupleIJblEEEjN6thrust24THRUST_300001_SM_1000_NS8cuda_cub9__find_if7functorIS9_EEE10Policy1000ENSB_12zip_iteratorINS8_IJNSD_26transform_input_iterator_tIbNSB_6detail15normal_iteratorINSB_10device_ptrIfEEEENS7_10__not_fn_tINSK_10functional5actorINSQ_9compositeIJNSQ_16operator_adaptorINS7_8equal_toIvEEEENSR_INSQ_8argumentILj0EEEEENSR_INSQ_5valueIiEEEEEEEEEEEEENSB_17counting_iteratorIlNSB_11use_defaultES18_S18_EEEEEEEPS9_jSF_S9_S9_NS7_10__identityEEEvT0_T1_T2_T3_T4_T6__param_3[1],
	.param .align 8 .b8 _ZN3cub18CUB_300001_SM_10006detail6reduce28DeviceReduceSingleTileKernelINS2_10policy_hubIN4cuda3std3__45tupleIJblEEEjN6thrust24THRUST_300001_SM_1000_NS8cuda_cub9__find_if7functorIS9_EEE10Policy1000ENSB_12zip_iteratorINS8_IJNSD_26transform_input_iterator_tIbNSB_6detail15normal_iteratorINSB_10device_ptrIfEEEENS7_10__not_fn_tINSK_10functional5actorINSQ_9compositeIJNSQ_16operator_adaptorINS7_8equal_toIvEEEENSR_INSQ_8argumentILj0EEEEENSR_INSQ_5valueIiEEEEEEEEEEEEENSB_17counting_iteratorIlNSB_11use_defaultES18_S18_EEEEEEEPS9_jSF_S9_S9_NS7_10__identityEEEvT0_T1_T2_T3_T4_T6__param_4[16],
	.param .align 1 .b8 _ZN3cub18CUB_300001_SM_10006detail6reduce28DeviceReduceSingleTileKernelINS2_10policy_hubIN4cuda3std3__45tupleIJblEEEjN6thrust24THRUST_300001_SM_1000_NS8cuda_cub9__find_if7functorIS9_EEE10Policy1000ENSB_12zip_iteratorINS8_IJNSD_26transform_input_iterator_tIbNSB_6detail15normal_iteratorINSB_10device_ptrIfEEEENS7_10__not_fn_tINSK_10functional5actorINSQ_9compositeIJNSQ_16operator_adaptorINS7_8equal_toIvEEEENSR_INSQ_8argumentILj0EEEEENSR_INSQ_5valueIiEEEEEEEEEEEEENSB_17counting_iteratorIlNSB_11use_defaultES18_S18_EEEEEEEPS9_jSF_S9_S9_NS7_10__identityEEEvT0_T1_T2_T3_T4_T6__param_5[1]
)
.maxntid 256
.minnctapersm 1
{
	.reg .pred 	%p<331>;
	.reg .b16 	%rs<410>;
	.reg .b32 	%r<439>;
	.reg .b32 	%f<45>;
	.reg .b64 	%rd<449>;
	// demoted variable
	.shared .align 8 .b8 _ZZN3cub18CUB_300001_SM_10006detail6reduce28DeviceReduceSingleTileKernelINS2_10policy_hubIN4cuda3std3__45tupleIJblEEEjN6thrust24THRUST_300001_SM_1000_NS8cuda_cub9__find_if7functorIS9_EEE10Policy1000ENSB_12zip_iteratorINS8_IJNSD_26transform_input_iterator_tIbNSB_6detail15normal_iteratorINSB_10device_ptrIfEEEENS7_10__not_fn_tINSK_10functional5actorINSQ_9compositeIJNSQ_16operator_adaptorINS7_8equal_toIvEEEENSR_INSQ_8argumentILj0EEEEENSR_INSQ_5valueIiEEEEEEEEEEEEENSB_17counting_iteratorIlNSB_11use_defaultES18_S18_EEEEEEEPS9_jSF_S9_S9_NS7_10__identityEEEvT0_T1_T2_T3_T4_T6_E12temp_storage[152];
	ld.param.u64 	%rd117, [_ZN3cub18CUB_300001_SM_10006detail6reduce28DeviceReduceSingleTileKernelINS2_10policy_hubIN4cuda3std3__45tupleIJblEEEjN6thrust24THRUST_300001_SM_1000_NS8cuda_cub9__find_if7functorIS9_EEE10Policy1000ENSB_12zip_iteratorINS8_IJNSD_26transform_input_iterator_tIbNSB_6detail15normal_iteratorINSB_10device_ptrIfEEEENS7_10__not_fn_tINSK_10functional5actorINSQ_9compositeIJNSQ_16operator_adaptorINS7_8equal_toIvEEEENSR_INSQ_8argumentILj0EEEEENSR_INSQ_5valueIiEEEEEEEEEEEEENSB_17counting_iteratorIlNSB_11use_defaultES18_S18_EEEEEEEPS9_jSF_S9_S9_NS7_10__identityEEEvT0_T1_T2_T3_T4_T6__param_4+8];
	ld.param.u64 	%rd116, [_ZN3cub18CUB_300001_SM_10006detail6reduce28DeviceReduceSingleTileKernelINS2_10policy_hubIN4cuda3std3__45tupleIJblEEEjN6thrust24THRUST_300001_SM_1000_NS8cuda_cub9__find_if7functorIS9_EEE10Policy1000ENSB_12zip_iteratorINS8_IJNSD_26transform_input_iterator_tIbNSB_6detail15normal_iteratorINSB_10device_ptrIfEEEENS7_10__not_fn_tINSK_10functional5actorINSQ_9compositeIJNSQ_16operator_adaptorINS7_8equal_toIvEEEENSR_INSQ_8argumentILj0EEEEENSR_INSQ_5valueIiEEEEEEEEEEEEENSB_17counting_iteratorIlNSB_11use_defaultES18_S18_EEEEEEEPS9_jSF_S9_S9_NS7_10__identityEEEvT0_T1_T2_T3_T4_T6__param_0+16];
	ld.param.u32 	%r47, [_ZN3cub18CUB_300001_SM_10006detail6reduce28DeviceReduceSingleTileKernelINS2_10policy_hubIN4cuda3std3__45tupleIJblEEEjN6thrust24THRUST_300001_SM_1000_NS8cuda_cub9__find_if7functorIS9_EEE10Policy1000ENSB_12zip_iteratorINS8_IJNSD_26transform_input_iterator_tIbNSB_6detail15normal_iteratorINSB_10device_ptrIfEEEENS7_10__not_fn_tINSK_10functional5actorINSQ_9compositeIJNSQ_16operator_adaptorINS7_8equal_toIvEEEENSR_INSQ_8argumentILj0EEEEENSR_INSQ_5valueIiEEEEEEEEEEEEENSB_17counting_iteratorIlNSB_11use_defaultES18_S18_EEEEEEEPS9_jSF_S9_S9_NS7_10__identityEEEvT0_T1_T2_T3_T4_T6__param_0+12];
	ld.param.u64 	%rd115, [_ZN3cub18CUB_300001_SM_10006detail6reduce28DeviceReduceSingleTileKernelINS2_10policy_hubIN4cuda3std3__45tupleIJblEEEjN6thrust24THRUST_300001_SM_1000_NS8cuda_cub9__find_if7functorIS9_EEE10Policy1000ENSB_12zip_iteratorINS8_IJNSD_26transform_input_iterator_tIbNSB_6detail15normal_iteratorINSB_10device_ptrIfEEEENS7_10__not_fn_tINSK_10functional5actorINSQ_9compositeIJNSQ_16operator_adaptorINS7_8equal_toIvEEEENSR_INSQ_8argumentILj0EEEEENSR_INSQ_5valueIiEEEEEEEEEEEEENSB_17counting_iteratorIlNSB_11use_defaultES18_S18_EEEEEEEPS9_jSF_S9_S9_NS7_10__identityEEEvT0_T1_T2_T3_T4_T6__param_0];
	ld.param.u64 	%rd118, [_ZN3cub18CUB_300001_SM_10006detail6reduce28DeviceReduceSingleTileKernelINS2_10policy_hubIN4cuda3std3__45tupleIJblEEEjN6thrust24THRUST_300001_SM_1000_NS8cuda_cub9__find_if7functorIS9_EEE10Policy1000ENSB_12zip_iteratorINS8_IJNSD_26transform_input_iterator_tIbNSB_6detail15normal_iteratorINSB_10device_ptrIfEEEENS7_10__not_fn_tINSK_10functional5actorINSQ_9compositeIJNSQ_16operator_adaptorINS7_8equal_toIvEEEENSR_INSQ_8argumentILj0EEEEENSR_INSQ_5valueIiEEEEEEEEEEEEENSB_17counting_iteratorIlNSB_11use_defaultES18_S18_EEEEEEEPS9_jSF_S9_S9_NS7_10__identityEEEvT0_T1_T2_T3_T4_T6__param_1];
	ld.param.u32 	%r48, [_ZN3cub18CUB_300001_SM_10006detail6reduce28DeviceReduceSingleTileKernelINS2_10policy_hubIN4cuda3std3__45tupleIJblEEEjN6thrust24THRUST_300001_SM_1000_NS8cuda_cub9__find_if7functorIS9_EEE10Policy1000ENSB_12zip_iteratorINS8_IJNSD_26transform_input_iterator_tIbNSB_6detail15normal_iteratorINSB_10device_ptrIfEEEENS7_10__not_fn_tINSK_10functional5actorINSQ_9compositeIJNSQ_16operator_adaptorINS7_8equal_toIvEEEENSR_INSQ_8argumentILj0EEEEENSR_INSQ_5valueIiEEEEEEEEEEEEENSB_17counting_iteratorIlNSB_11use_defaultES18_S18_EEEEEEEPS9_jSF_S9_S9_NS7_10__identityEEEvT0_T1_T2_T3_T4_T6__param_2];
	ld.param.u8 	%rs96, [_ZN3cub18CUB_300001_SM_10006detail6reduce28DeviceReduceSingleTileKernelINS2_10policy_hubIN4cuda3std3__45tupleIJblEEEjN6thrust24THRUST_300001_SM_1000_NS8cuda_cub9__find_if7functorIS9_EEE10Policy1000ENSB_12zip_iteratorINS8_IJNSD_26transform_input_iterator_tIbNSB_6detail15normal_iteratorINSB_10device_ptrIfEEEENS7_10__not_fn_tINSK_10functional5actorINSQ_9compositeIJNSQ_16operator_adaptorINS7_8equal_toIvEEEENSR_INSQ_8argumentILj0EEEEENSR_INSQ_5valueIiEEEEEEEEEEEEENSB_17counting_iteratorIlNSB_11use_defaultES18_S18_EEEEEEEPS9_jSF_S9_S9_NS7_10__identityEEEvT0_T1_T2_T3_T4_T6__param_4];
	cvta.to.global.u64 	%rd1, %rd118;
	setp.ne.s32 	%p1, %r48, 0;
	@%p1 bra 	$L__BB5_3;
	mov.u32 	%r424, %tid.x;
	setp.ne.s32 	%p330, %r424, 0;
	@%p330 bra 	$L__BB5_127;
	st.global.u8 	[%rd1], %rs96;
	st.global.u64 	[%rd1+8], %rd117;
	bra.uni 	$L__BB5_127;
$L__BB5_3:
	cvta.to.global.u64 	%rd2, %rd115;
	setp.gt.u32 	%p2, %r48, 1023;
	@%p2 bra 	$L__BB5_80;
	mov.u32 	%r4, %tid.x;
	setp.ge.u32 	%p151, %r4, %r48;
	mov.b16 	%rs377, 0;
	mov.b64 	%rd416, 0;
	mov.u32 	%r428, %r4;
	@%p151 bra 	$L__BB5_6;
	cvt.u64.u32 	%rd278, %r4;
	mul.wide.u32 	%rd279, %r4, 4;
	add.s64 	%rd280, %rd2, %rd279;
	add.s64 	%rd416, %rd116, %rd278;
	ld.global.f32 	%f28, [%rd280];
	cvt.rn.f32.s32 	%f29, %r47;
	setp.neu.f32 	%p152, %f28, %f29;
	selp.u16 	%rs377, 1, 0, %p152;
	add.s32 	%r428, %r4, 256;
$L__BB5_6:
	setp.ge.u32 	%p153, %r428, %r48;
	@%p153 bra 	$L__BB5_18;
	cvt.rn.f32.s32 	%f1, %r47;
	not.b32 	%r186, %r428;
	add.s32 	%r7, %r48, %r186;
	shr.u32 	%r187, %r7, 8;
	add.s32 	%r8, %r187, 1;
	and.b32  	%r9, %r8, 7;
	setp.lt.u32 	%p154, %r7, 1792;
	@%p154 bra 	$L__BB5_10;
	and.b32  	%r188, %r8, 33554424;
	neg.s32 	%r426, %r188;
$L__BB5_9:
	.pragma "nounroll";
	cvt.u64.u32 	%rd282, %r428;
	mul.wide.u32 	%rd283, %r428, 4;
	add.s64 	%rd284, %rd2, %rd283;
	add.s64 	%rd285, %rd116, %rd282;
	ld.global.f32 	%f30, [%rd284];
	setp.neu.f32 	%p155, %f30, %f1;
	selp.u16 	%rs218, 1, 0, %p155;
	and.b16  	%rs219, %rs377, 255;
	setp.ne.s16 	%p157, %rs219, 0;
	and.pred  	%p158, %p157, %p155;
	min.s64 	%rd286, %rd285, %rd416;
	setp.eq.s16 	%p159, %rs219, 0;
	selp.b64 	%rd287, %rd285, %rd416, %p159;
	selp.b16 	%rs220, %rs218, %rs377, %p159;
	selp.b64 	%rd288, %rd286, %rd287, %p158;
	selp.b16 	%rs221, 1, %rs220, %p158;
	and.b16  	%rs222, %rs221, 255;
	add.s64 	%rd289, %rd285, 256;
	ld.global.f32 	%f31, [%rd284+1024];
	setp.neu.f32 	%p160, %f31, %f1;
	selp.u16 	%rs223, 1, 0, %p160;
	setp.ne.s16 	%p162, %rs222, 0;
	and.pred  	%p163, %p162, %p160;
	min.s64 	%rd290, %rd289, %rd288;
	setp.eq.s16 	%p164, %rs222, 0;
	selp.b64 	%rd291, %rd289, %rd288, %p164;
	selp.b16 	%rs224, %rs223, %rs221, %p164;
	selp.b64 	%rd292, %rd290, %rd291, %p163;
	selp.b16 	%rs225, 1, %rs224, %p163;
	and.b16  	%rs226, %rs225, 255;
	add.s64 	%rd293, %rd285, 512;
	ld.global.f32 	%f32, [%rd284+2048];
	setp.neu.f32 	%p165, %f32, %f1;
	selp.u16 	%rs227, 1, 0, %p165;
	setp.ne.s16 	%p167, %rs226, 0;
	and.pred  	%p168, %p167, %p165;
	min.s64 	%rd294, %rd293, %rd292;
	setp.eq.s16 	%p169, %rs226, 0;
	selp.b64 	%rd295, %rd293, %rd292, %p169;
	selp.b16 	%rs228, %rs227, %rs225, %p169;
	selp.b64 	%rd296, %rd294, %rd295, %p168;
	selp.b16 	%rs229, 1, %rs228, %p168;
	and.b16  	%rs230, %rs229, 255;
	add.s64 	%rd297, %rd285, 768;
	ld.global.f32 	%f33, [%rd284+3072];
	setp.neu.f32 	%p170, %f33, %f1;
	selp.u16 	%rs231, 1, 0, %p170;
	setp.ne.s16 	%p172, %rs230, 0;
	and.pred  	%p173, %p172, %p170;
	min.s64 	%rd298, %rd297, %rd296;
	setp.eq.s16 	%p174, %rs230, 0;
	selp.b64 	%rd299, %rd297, %rd296, %p174;
	selp.b16 	%rs232, %rs231, %rs229, %p174;
	selp.b64 	%rd300, %rd298, %rd299, %p173;
	selp.b16 	%rs233, 1, %rs232, %p173;
	and.b16  	%rs234, %rs233, 255;
	add.s64 	%rd301, %rd285, 1024;
	ld.global.f32 	%f34, [%rd284+4096];
	setp.neu.f32 	%p175, %f34, %f1;
	selp.u16 	%rs235, 1, 0, %p175;
	setp.ne.s16 	%p177, %rs234, 0;
	and.pred  	%p178, %p177, %p175;
	min.s64 	%rd302, %rd301, %rd300;
	setp.eq.s16 	%p179, %rs234, 0;
	selp.b64 	%rd303, %rd301, %rd300, %p179;
	selp.b16 	%rs236, %rs235, %rs233, %p179;
	selp.b64 	%rd304, %rd302, %rd303, %p178;
	selp.b16 	%rs237, 1, %rs236, %p178;
	and.b16  	%rs238, %rs237, 255;
	add.s64 	%rd305, %rd285, 1280;
	ld.global.f32 	%f35, [%rd284+5120];
	setp.neu.f32 	%p180, %f35, %f1;
	selp.u16 	%rs239, 1, 0, %p180;
	setp.ne.s16 	%p182, %rs238, 0;
	and.pred  	%p183, %p182, %p180;
	min.s64 	%rd306, %rd305, %rd304;
	setp.eq.s16 	%p184, %rs238, 0;
	selp.b64 	%rd307, %rd305, %rd304, %p184;
	selp.b16 	%rs240, %rs239, %rs237, %p184;
	selp.b64 	%rd308, %rd306, %rd307, %p183;
	selp.b16 	%rs241, 1, %rs240, %p183;
	and.b16  	%rs242, %rs241, 255;
	add.s64 	%rd309, %rd285, 1536;
	ld.global.f32 	%f36, [%rd284+6144];
	setp.neu.f32 	%p185, %f36, %f1;
	selp.u16 	%rs243, 1, 0, %p185;
	setp.ne.s16 	%p187, %rs242, 0;
	and.pred  	%p188, %p187, %p185;
	min.s64 	%rd310, %rd309, %rd308;
	setp.eq.s16 	%p189, %rs242, 0;
	selp.b64 	%rd311, %rd309, %rd308, %p189;
	selp.b16 	%rs244, %rs243, %rs241, %p189;
	selp.b64 	%rd312, %rd310, %rd311, %p188;
	selp.b16 	%rs245, 1, %rs244, %p188;
	and.b16  	%rs246, %rs245, 255;
	add.s64 	%rd313, %rd285, 1792;
	ld.global.f32 	%f37, [%rd284+7168];
	setp.neu.f32 	%p190, %f37, %f1;
	selp.u16 	%rs247, 1, 0, %p190;
	setp.ne.s16 	%p192, %rs246, 0;
	and.pred  	%p193, %p192, %p190;
	min.s64 	%rd314, %rd313, %rd312;
	setp.eq.s16 	%p194, %rs246, 0;
	selp.b64 	%rd315, %rd313, %rd312, %p194;
	selp.b16 	%rs248, %rs247, %rs245, %p194;
	selp.b64 	%rd416, %rd314, %rd315, %p193;
	selp.b16 	%rs377, 1, %rs248, %p193;
	add.s32 	%r428, %r428, 2048;
	add.s32 	%r426, %r426, 8;
	setp.ne.s32 	%p195, %r426, 0;
	@%p195 bra 	$L__BB5_9;
$L__BB5_10:
	setp.eq.s32 	%p196, %r9, 0;
	@%p196 bra 	$L__BB5_18;
	setp.lt.u32 	%p197, %r9, 4;
	@%p197 bra 	$L__BB5_13;
	cvt.u64.u32 	%rd317, %r428;
	mul.wide.u32 	%rd318, %r428, 4;
	add.s64 	%rd319, %rd2, %rd318;
	add.s64 	%rd320, %rd116, %rd317;
	ld.global.f32 	%f38, [%rd319];
	setp.neu.f32 	%p198, %f38, %f1;
	selp.u16 	%rs250, 1, 0, %p198;
	and.b16  	%rs251, %rs377, 255;
	setp.ne.s16 	%p200, %rs251, 0;
	and.pred  	%p201, %p200, %p198;
	min.s64 	%rd321, %rd320, %rd416;
	setp.eq.s16 	%p202, %rs251, 0;
	selp.b64 	%rd322, %rd320, %rd416, %p202;
	selp.b16 	%rs252, %rs250, %rs377, %p202;
	selp.b64 	%rd323, %rd321, %rd322, %p201;
	selp.b16 	%rs253, 1, %rs252, %p201;
	and.b16  	%rs254, %rs253, 255;
	add.s32 	%r189, %r428, 256;
	cvt.u64.u32 	%rd324, %r189;
	add.s64 	%rd325, %rd116, %rd324;
	ld.global.f32 	%f39, [%rd319+1024];
	setp.neu.f32 	%p203, %f39, %f1;
	selp.u16 	%rs255, 1, 0, %p203;
	setp.ne.s16 	%p205, %rs254, 0;
	and.pred  	%p206, %p205, %p203;
	min.s64 	%rd326, %rd325, %rd323;
	setp.eq.s16 	%p207, %rs254, 0;
	selp.b64 	%rd327, %rd325, %rd323, %p207;
	selp.b16 	%rs256, %rs255, %rs253, %p207;
	selp.b64 	%rd328, %rd326, %rd327, %p206;
	selp.b16 	%rs257, 1, %rs256, %p206;
	and.b16  	%rs258, %rs257, 255;
	add.s32 	%r190, %r428, 512;
	cvt.u64.u32 	%rd329, %r190;
	add.s64 	%rd330, %rd116, %rd329;
	ld.global.f32 	%f40, [%rd319+2048];
	setp.neu.f32 	%p208, %f40, %f1;
	selp.u16 	%rs259, 1, 0, %p208;
	setp.ne.s16 	%p210, %rs258, 0;
	and.pred  	%p211, %p210, %p208;
	min.s64 	%rd331, %rd330, %rd328;
	setp.eq.s16 	%p212, %rs258, 0;
	selp.b64 	%rd332, %rd330, %rd328, %p212;
	selp.b16 	%rs260, %rs259, %rs257, %p212;
	selp.b64 	%rd333, %rd331, %rd332, %p211;
	selp.b16 	%rs261, 1, %rs260, %p211;
	and.b16  	%rs262, %rs261, 255;
	add.s32 	%r191, %r428, 768;
	cvt.u64.u32 	%rd334, %r191;
	add.s64 	%rd335, %rd116, %rd334;
	ld.global.f32 	%f41, [%rd319+3072];
	setp.neu.f32 	%p213, %f41, %f1;
	selp.u16 	%rs263, 1, 0, %p213;
	setp.ne.s16 	%p215, %rs262, 0;
	and.pred  	%p216, %p215, %p213;
	min.s64 	%rd336, %rd335, %rd333;
	setp.eq.s16 	%p217, %rs262, 0;
	selp.b64 	%rd337, %rd335, %rd333, %p217;
	selp.b16 	%rs264, %rs263, %rs261, %p217;
	selp.b64 	%rd416, %rd336, %rd337, %p216;
	selp.b16 	%rs377, 1, %rs264, %p216;
	add.s32 	%r428, %r428, 1024;
$L__BB5_13:
	and.b32  	%r192, %r8, 3;
	setp.eq.s32 	%p218, %r192, 0;
	@%p218 bra 	$L__BB5_18;
	setp.eq.s32 	%p219, %r192, 1;
	@%p219 bra 	$L__BB5_16;
	cvt.u64.u32 	%rd339, %r428;
	mul.wide.u32 	%rd340, %r428, 4;
	add.s64 	%rd341, %rd2, %rd340;
	add.s64 	%rd342, %rd116, %rd339;
	ld.global.f32 	%f42, [%rd341];
	setp.neu.f32 	%p220, %f42, %f1;
	selp.u16 	%rs266, 1, 0, %p220;
	and.b16  	%rs267, %rs377, 255;
	setp.ne.s16 	%p222, %rs267, 0;
	and.pred  	%p223, %p222, %p220;
	min.s64 	%rd343, %rd342, %rd416;
	setp.eq.s16 	%p224, %rs267, 0;
	selp.b64 	%rd344, %rd342, %rd416, %p224;
	selp.b16 	%rs268, %rs266, %rs377, %p224;
	selp.b64 	%rd345, %rd343, %rd344, %p223;
	selp.b16 	%rs269, 1, %rs268, %p223;
	and.b16  	%rs270, %rs269, 255;
	add.s32 	%r193, %r428, 256;
	cvt.u64.u32 	%rd346, %r193;
	add.s64 	%rd347, %rd116, %rd346;
	ld.global.f32 	%f43, [%rd341+1024];
	setp.neu.f32 	%p225, %f43, %f1;
	selp.u16 	%rs271, 1, 0, %p225;
	setp.ne.s16 	%p227, %rs270, 0;
	and.pred  	%p228, %p227, %p225;
	min.s64 	%rd348, %rd347, %rd345;
	setp.eq.s16 	%p229, %rs270, 0;
	selp.b64 	%rd349, %rd347, %rd345, %p229;
	selp.b16 	%rs272, %rs271, %rs269, %p229;
	selp.b64 	%rd416, %rd348, %rd349, %p228;
	selp.b16 	%rs377, 1, %rs272, %p228;
	add.s32 	%r428, %r428, 512;
$L__BB5_16:
	and.b32  	%r194, %r7, 256;
	setp.ne.s32 	%p230, %r194, 0;
	@%p230 bra 	$L__BB5_18;
	cvt.u64.u32 	%rd350, %r428;
	mul.wide.u32 	%rd351, %r428, 4;
	add.s64 	%rd352, %rd2, %rd351;
	add.s64 	%rd353, %rd116, %rd350;
	ld.global.f32 	%f44, [%rd352];
	setp.neu.f32 	%p231, %f44, %f1;
	selp.u16 	%rs273, 1, 0, %p231;
	and.b16  	%rs274, %rs377, 255;
	setp.ne.s16 	%p233, %rs274, 0;
	and.pred  	%p234, %p233, %p231;
	min.s64 	%rd354, %rd353, %rd416;
	setp.eq.s16 	%p235, %rs274, 0;
	selp.b64 	%rd355, %rd353, %rd416, %p235;
	selp.b16 	%rs275, %rs273, %rs377, %p235;
	selp.b64 	%rd416, %rd354, %rd355, %p234;
	selp.b16 	%rs377, 1, %rs275, %p234;
$L__BB5_18:
	setp.lt.u32 	%p236, %r48, 256;
	@%p236 bra 	$L__BB5_43;
	// begin inline asm
	mov.u32 %r313, %laneid;
	// end inline asm
	cvt.u32.u16 	%r334, %rs377;
	and.b32  	%r315, %r334, 255;
	mov.b32 	%r331, 1;
	mov.b32 	%r332, 31;
	mov.b32 	%r333, -1;
	// begin inline asm
	shfl.sync.down.b32 %r314, %r315, %r331, %r332, %r333;
	// end inline asm
	// begin inline asm
	shfl.sync.down.b32 %r319, %r320, %r331, %r332, %r333;
	// end inline asm
	mov.b64 	{%r325, %r330}, %rd416;
	// begin inline asm
	shfl.sync.down.b32 %r324, %r325, %r331, %r332, %r333;
	// end inline asm
	// begin inline asm
	shfl.sync.down.b32 %r329, %r330, %r331, %r332, %r333;
	// end inline asm
	mov.b64 	%rd18, {%r324, %r329};
	cvt.u16.u32 	%rs15, %r314;
	setp.gt.s32 	%p286, %r313, 30;
	@%p286 bra 	$L__BB5_23;
	and.b16  	%rs317, %rs377, 255;
	setp.eq.s16 	%p287, %rs317, 0;
	and.b16  	%rs318, %rs15, 255;
	setp.eq.s16 	%p288, %rs318, 0;
	or.pred  	%p289, %p287, %p288;
	@%p289 bra 	$L__BB5_22;
	min.s64 	%rd416, %rd18, %rd416;
	mov.b16 	%rs377, 1;
	bra.uni 	$L__BB5_23;
$L__BB5_22:
	setp.eq.s16 	%p290, %rs317, 0;
	selp.b64 	%rd416, %rd18, %rd416, %p290;
	selp.b16 	%rs377, %rs15, %rs377, %p290;
$L__BB5_23:
	cvt.u32.u16 	%r355, %rs377;
	and.b32  	%r336, %r355, 255;
	mov.b32 	%r352, 2;
	mov.b32 	%r353, 31;
	mov.b32 	%r354, -1;
	// begin inline asm
	shfl.sync.down.b32 %r335, %r336, %r352, %r353, %r354;
	// end inline asm
	// begin inline asm
	shfl.sync.down.b32 %r340, %r341, %r352, %r353, %r354;
	// end inline asm
	mov.b64 	{%r346, %r351}, %rd416;
	// begin inline asm
	shfl.sync.down.b32 %r345, %r346, %r352, %r353, %r354;
	// end inline asm
	// begin inline asm
	shfl.sync.down.b32 %r350, %r351, %r352, %r353, %r354;
	// end inline asm
	mov.b64 	%rd22, {%r345, %r350};
	cvt.u16.u32 	%rs18, %r335;
	setp.gt.s32 	%p291, %r313, 29;
	@%p291 bra 	$L__BB5_27;
	and.b16  	%rs321, %rs377, 255;
	setp.eq.s16 	%p292, %rs321, 0;
	and.b16  	%rs322, %rs18, 255;
	setp.eq.s16 	%p293, %rs322, 0;
	or.pred  	%p294, %p292, %p293;
	@%p294 bra 	$L__BB5_26;
	min.s64 	%rd416, %rd22, %rd416;
	mov.b16 	%rs377, 1;
	bra.uni 	$L__BB5_27;
$L__BB5_26:
	setp.eq.s16 	%p295, %rs321, 0;
	selp.b64 	%rd416, %rd22, %rd416, %p295;
	selp.b16 	%rs377, %rs18, %rs377, %p295;
$L__BB5_27:
	cvt.u32.u16 	%r376, %rs377;
	and.b32  	%r357, %r376, 255;
	mov.b32 	%r373, 4;
	mov.b32 	%r374, 31;
	mov.b32 	%r375, -1;
	// begin inline asm
	shfl.sync.down.b32 %r356, %r357, %r373, %r374, %r375;
	// end inline asm
	// begin inline asm
	shfl.sync.down.b32 %r361, %r362, %r373, %r374, %r375;
	// end inline asm
	mov.b64 	{%r367, %r372}, %rd416;
	// begin inline asm
	shfl.sync.down.b32 %r366, %r367, %r373, %r374, %r375;
	// end inline asm
	// begin inline asm
	shfl.sync.down.b32 %r371, %r372, %r373, %r374, %r375;
	// end inline asm
	mov.b64 	%rd26, {%r366, %r371};
	cvt.u16.u32 	%rs21, %r356;
	setp.gt.s32 	%p296, %r313, 27;
	@%p296 bra 	$L__BB5_31;
	and.b16  	%rs325, %rs377, 255;
	setp.eq.s16 	%p297, %rs325, 0;
	and.b16  	%rs326, %rs21, 255;
	setp.eq.s16 	%p298, %rs326, 0;
	or.pred  	%p299, %p297, %p298;
	@%p299 bra 	$L__BB5_30;
	min.s64 	%rd416, %rd26, %rd416;
	mov.b16 	%rs377, 1;
	bra.uni 	$L__BB5_31;
$L__BB5_30:
	setp.eq.s16 	%p300, %rs325, 0;
	selp.b64 	%rd416, %rd26, %rd416, %p300;
	selp.b16 	%rs377, %rs21, %rs377, %p300;
$L__BB5_31:
	cvt.u32.u16 	%r397, %rs377;
	and.b32  	%r378, %r397, 255;
	mov.b32 	%r394, 8;
	mov.b32 	%r395, 31;
	mov.b32 	%r396, -1;
	// begin inline asm
	shfl.sync.down.b32 %r377, %r378, %r394, %r395, %r396;
	// end inline asm
	// begin inline asm
	shfl.sync.down.b32 %r382, %r383, %r394, %r395, %r396;
	// end inline asm
	mov.b64 	{%r388, %r393}, %rd416;
	// begin inline asm
	shfl.sync.down.b32 %r387, %r388, %r394, %r395, %r396;
	// end inline asm
	// begin inline asm
	shfl.sync.down.b32 %r392, %r393, %r394, %r395, %r396;
	// end inline asm
	mov.b64 	%rd30, {%r387, %r392};
	cvt.u16.u32 	%rs24, %r377;
	setp.gt.s32 	%p301, %r313, 23;
	@%p301 bra 	$L__BB5_35;
	and.b16  	%rs329, %rs377, 255;
	setp.eq.s16 	%p302, %rs329, 0;
	and.b16  	%rs330, %rs24, 255;
	setp.eq.s16 	%p303, %rs330, 0;
	or.pred  	%p304, %p302, %p303;
	@%p304 bra 	$L__BB5_34;
	min.s64 	%rd416, %rd30, %rd416;
	mov.b16 	%rs377, 1;
	bra.uni 	$L__BB5_35;
$L__BB5_34:
	setp.eq.s16 	%p305, %rs329, 0;
	selp.b64 	%rd416, %rd30, %rd416, %p305;
	selp.b16 	%rs377, %rs24, %rs377, %p305;
$L__BB5_35:
	cvt.u32.u16 	%r418, %rs377;
	and.b32  	%r399, %r418, 255;
	mov.b32 	%r415, 16;
	mov.b32 	%r416, 31;
	mov.b32 	%r417, -1;
	// begin inline asm
	shfl.sync.down.b32 %r398, %r399, %r415, %r416, %r417;
	// end inline asm
	// begin inline asm
	shfl.sync.down.b32 %r403, %r404, %r415, %r416, %r417;
	// end inline asm
	mov.b64 	{%r409, %r414}, %rd416;
	// begin inline asm
	shfl.sync.down.b32 %r408, %r409, %r415, %r416, %r417;
	// end inline asm
	// begin inline asm
	shfl.sync.down.b32 %r413, %r414, %r415, %r416, %r417;
	// end inline asm
	mov.b64 	%rd34, {%r408, %r413};
	cvt.u16.u32 	%rs27, %r398;
	setp.gt.s32 	%p306, %r313, 15;
	@%p306 bra 	$L__BB5_39;
	and.b16  	%rs333, %rs377, 255;
	setp.eq.s16 	%p307, %rs333, 0;
	and.b16  	%rs334, %rs27, 255;
	setp.eq.s16 	%p308, %rs334, 0;
	or.pred  	%p309, %p307, %p308;
	@%p309 bra 	$L__BB5_38;
	min.s64 	%rd416, %rd34, %rd416;
	mov.b16 	%rs377, 1;
	bra.uni 	$L__BB5_39;
$L__BB5_38:
	setp.eq.s16 	%p310, %rs333, 0;
	selp.b64 	%rd416, %rd34, %rd416, %p310;
	selp.b16 	%rs377, %rs27, %rs377, %p310;
$L__BB5_39:
	setp.ne.s32 	%p311, %r313, 0;
	@%p311 bra 	$L__BB5_41;
	shr.u32 	%r419, %r4, 1;
	and.b32  	%r420, %r419, 496;
	mov.u32 	%r421, _ZZN3cub18CUB_300001_SM_10006detail6reduce28DeviceReduceSingleTileKernelINS2_10policy_hubIN4cuda3std3__45tupleIJblEEEjN6thrust24THRUST_300001_SM_1000_NS8cuda_cub9__find_if7functorIS9_EEE10Policy1000ENSB_12zip_iteratorINS8_IJNSD_26transform_input_iterator_tIbNSB_6detail15normal_iteratorINSB_10device_ptrIfEEEENS7_10__not_fn_tINSK_10functional5actorINSQ_9compositeIJNSQ_16operator_adaptorINS7_8equal_toIvEEEENSR_INSQ_8argumentILj0EEEEENSR_INSQ_5valueIiEEEEEEEEEEEEENSB_17counting_iteratorIlNSB_11use_defaultES18_S18_EEEEEEEPS9_jSF_S9_S9_NS7_10__identityEEEvT0_T1_T2_T3_T4_T6_E12temp_storage;
	add.s32 	%r422, %r421, %r420;
	st.shared.u8 	[%r422+8], %rs377;
	st.shared.u64 	[%r422+16], %rd416;
$L__BB5_41:
	bar.sync 	0;
	setp.ne.s32 	%p312, %r4, 0;
	@%p312 bra 	$L__BB5_125;
	ld.shared.u8 	%rs337, [_ZZN3cub18CUB_300001_SM_10006detail6reduce28DeviceReduceSingleTileKernelINS2_10policy_hubIN4cuda3std3__45tupleIJblEEEjN6thrust24THRUST_300001_SM_1000_NS8cuda_cub9__find_if7functorIS9_EEE10Policy1000ENSB_12zip_iteratorINS8_IJNSD_26transform_input_iterator_tIbNSB_6detail15normal_iteratorINSB_10device_ptrIfEEEENS7_10__not_fn_tINSK_10functional5actorINSQ_9compositeIJNSQ_16operator_adaptorINS7_8equal_toIvEEEENSR_INSQ_8argumentILj0EEEEENSR_INSQ_5valueIiEEEEEEEEEEEEENSB_17counting_iteratorIlNSB_11use_defaultES18_S18_EEEEEEEPS9_jSF_S9_S9_NS7_10__identityEEEvT0_T1_T2_T3_T4_T6_E12temp_storage+24];
	ld.shared.u64 	%rd377, [_ZZN3cub18CUB_300001_SM_10006detail6reduce28DeviceReduceSingleTileKernelINS2_10policy_hubIN4cuda3std3__45tupleIJblEEEjN6thrust24THRUST_300001_SM_1000_NS8cuda_cub9__find_if7functorIS9_EEE10Policy1000ENSB_12zip_iteratorINS8_IJNSD_26transform_input_iterator_tIbNSB_6detail15normal_iteratorINSB_10device_ptrIfEEEENS7_10__not_fn_tINSK_10functional5actorINSQ_9compositeIJNSQ_16operator_adaptorINS7_8equal_toIvEEEENSR_INSQ_8argumentILj0EEEEENSR_INSQ_5valueIiEEEEEEEEEEEEENSB_17counting_iteratorIlNSB_11use_defaultES18_S18_EEEEEEEPS9_jSF_S9_S9_NS7_10__identityEEEvT0_T1_T2_T3_T4_T6_E12temp_storage+32];
	and.b16  	%rs338, %rs377, 255;
	setp.eq.s16 	%p313, %rs338, 0;
	setp.eq.s16 	%p314, %rs337, 0;
	min.s64 	%rd378, %rd377, %rd416;
	selp.b16 	%rs339, %rs377, 1, %p314;
	selp.b16 	%rs340, %rs337, %rs339, %p313;
	and.b16  	%rs341, %rs340, 255;
	selp.b64 	%rd379, %rd416, %rd378, %p314;
	selp.b64 	%rd380, %rd377, %rd379, %p313;
	ld.shared.u8 	%rs342, [_ZZN3cub18CUB_300001_SM_10006detail6reduce28DeviceReduceSingleTileKernelINS2_10policy_hubIN4cuda3std3__45tupleIJblEEEjN6thrust24THRUST_300001_SM_1000_NS8cuda_cub9__find_if7functorIS9_EEE10Policy1000ENSB_12zip_iteratorINS8_IJNSD_26transform_input_iterator_tIbNSB_6detail15normal_iteratorINSB_10device_ptrIfEEEENS7_10__not_fn_tINSK_10functional5actorINSQ_9compositeIJNSQ_16operator_adaptorINS7_8equal_toIvEEEENSR_INSQ_8argumentILj0EEEEENSR_INSQ_5valueIiEEEEEEEEEEEEENSB_17counting_iteratorIlNSB_11use_defaultES18_S18_EEEEEEEPS9_jSF_S9_S9_NS7_10__identityEEEvT0_T1_T2_T3_T4_T6_E12temp_storage+40];
	ld.shared.u64 	%rd381, [_ZZN3cub18CUB_300001_SM_10006detail6reduce28DeviceReduceSingleTileKernelINS2_10policy_hubIN4cuda3std3__45tupleIJblEEEjN6thrust24THRUST_300001_SM_1000_NS8cuda_cub9__find_if7functorIS9_EEE10Policy1000ENSB_12zip_iteratorINS8_IJNSD_26transform_input_iterator_tIbNSB_6detail15normal_iteratorINSB_10device_ptrIfEEEENS7_10__not_fn_tINSK_10functional5actorINSQ_9compositeIJNSQ_16operator_adaptorINS7_8equal_toIvEEEENSR_INSQ_8argumentILj0EEEEENSR_INSQ_5valueIiEEEEEEEEEEEEENSB_17counting_iteratorIlNSB_11use_defaultES18_S18_EEEEEEEPS9_jSF_S9_S9_NS7_10__identityEEEvT0_T1_T2_T3_T4_T6_E12temp_storage+48];
	setp.eq.s16 	%p315, %rs341, 0;
	setp.eq.s16 	%p316, %rs342, 0;
	min.s64 	%rd382, %rd381, %rd380;
	selp.b16 	%rs343, %rs340, 1, %p316;
	selp.b16 	%rs344, %rs342, %rs343, %p315;
	and.b16  	%rs345, %rs344, 255;
	selp.b64 	%rd383, %rd380, %rd382, %p316;
	selp.b64 	%rd384, %rd381, %rd383, %p315;
	ld.shared.u8 	%rs346, [_ZZN3cub18CUB_300001_SM_10006detail6reduce28DeviceReduceSingleTileKernelINS2_10policy_hubIN4cuda3std3__45tupleIJblEEEjN6thrust24THRUST_300001_SM_1000_NS8cuda_cub9__find_if7functorIS9_EEE10Policy1000ENSB_12zip_iteratorINS8_IJNSD_26transform_input_iterator_tIbNSB_6detail15normal_iteratorINSB_10device_ptrIfEEEENS7_10__not_fn_tINSK_10functional5actorINSQ_9compositeIJNSQ_16operator_adaptorINS7_8equal_toIvEEEENSR_INSQ_8argumentILj0EEEEENSR_INSQ_5valueIiEEEEEEEEEEEEENSB_17counting_iteratorIlNSB_11use_defaultES18_S18_EEEEEEEPS9_jSF_S9_S9_NS7_10__identityEEEvT0_T1_T2_T3_T4_T6_E12temp_storage+56];
	ld.shared.u64 	%rd385, [_ZZN3cub18CUB_300001_SM_10006detail6reduce28DeviceReduceSingleTileKernelINS2_10policy_hubIN4cuda3std3__45tupleIJblEEEjN6thrust24THRUST_300001_SM_1000_NS8cuda_cub9__find_if7functorIS9_EEE10Policy1000ENSB_12zip_iteratorINS8_IJNSD_26transform_input_iterator_tIbNSB_6detail15normal_iteratorINSB_10device_ptrIfEEEENS7_10__not_fn_tINSK_10functional5actorINSQ_9compositeIJNSQ_16operator_adaptorINS7_8equal_toIvEEEENSR_INSQ_8argumentILj0EEEEENSR_INSQ_5valueIiEEEEEEEEEEEEENSB_17counting_iteratorIlNSB_11use_defaultES18_S18_EEEEEEEPS9_jSF_S9_S9_NS7_10__identityEEEvT0_T1_T2_T3_T4_T6_E12temp_storage+64];
	setp.eq.s16 	%p317, %rs345, 0;
	setp.eq.s16 	%p318, %rs346, 0;
	min.s64 	%rd386, %rd385, %rd384;
	selp.b16 	%rs347, %rs344, 1, %p318;
	selp.b16 	%rs348, %rs346, %rs347, %p317;
	and.b16  	%rs349, %rs348, 255;
	selp.b64 	%rd387, %rd384, %rd386, %p318;
	selp.b64 	%rd388, %rd385, %rd387, %p317;
	ld.shared.u8 	%rs350, [_ZZN3cub18CUB_300001_SM_10006detail6reduce28DeviceReduceSingleTileKernelINS2_10policy_hubIN4cuda3std3__45tupleIJblEEEjN6thrust24THRUST_300001_SM_1000_NS8cuda_cub9__find_if7functorIS9_EEE10Policy1000ENSB_12zip_iteratorINS8_IJNSD_26transform_input_iterator_tIbNSB_6detail15normal_iteratorINSB_10device_ptrIfEEEENS7_10__not_fn_tINSK_10functional5actorINSQ_9compositeIJNSQ_16operator_adaptorINS7_8equal_toIvEEEENSR_INSQ_8argumentILj0EEEEENSR_INSQ_5valueIiEEEEEEEEEEEEENSB_17counting_iteratorIlNSB_11use_defaultES18_S18_EEEEEEEPS9_jSF_S9_S9_NS7_10__identityEEEvT0_T1_T2_T3_T4_T6_E12temp_storage+72];
	ld.shared.u64 	%rd389, [_ZZN3cub18CUB_300001_SM_10006detail6reduce28DeviceReduceSingleTileKernelINS2_10policy_hubIN4cuda3std3__45tupleIJblEEEjN6thrust24THRUST_300001_SM_1000_NS8cuda_cub9__find_if7functorIS9_EEE10Policy1000ENSB_12zip_iteratorINS8_IJNSD_26transform_input_iterator_tIbNSB_6detail15normal_iteratorINSB_10device_ptrIfEEEENS7_10__not_fn_tINSK_10functional5actorINSQ_9compositeIJNSQ_16operator_adaptorINS7_8equal_toIvEEEENSR_INSQ_8argumentILj0EEEEENSR_INSQ_5valueIiEEEEEEEEEEEEENSB_17counting_iteratorIlNSB_11use_defaultES18_S18_EEEEEEEPS9_jSF_S9_S9_NS7_10__identityEEEvT0_T1_T2_T3_T4_T6_E12temp_storage+80];
	setp.eq.s16 	%p319, %rs349, 0;
	setp.eq.s16 	%p320, %rs350, 0;
	min.s64 	%rd390, %rd389, %rd388;
	selp.b16 	%rs351, %rs348, 1, %p320;
	selp.b16 	%rs352, %rs350, %rs351, %p319;
	and.b16  	%rs353, %rs352, 255;
	selp.b64 	%rd391, %rd388, %rd390, %p320;
	selp.b64 	%rd392, %rd389, %rd391, %p319;
	ld.shared.u8 	%rs354, [_ZZN3cub18CUB_300001_SM_10006detail6reduce28DeviceReduceSingleTileKernelINS2_10policy_hubIN4cuda3std3__45tupleIJblEEEjN6thrust24THRUST_300001_SM_1000_NS8cuda_cub9__find_if7functorIS9_EEE10Policy1000ENSB_12zip_iteratorINS8_IJNSD_26transform_input_iterator_tIbNSB_6detail15normal_iteratorINSB_10device_ptrIfEEEENS7_10__not_fn_tINSK_10functional5actorINSQ_9compositeIJNSQ_16operator_adaptorINS7_8equal_toIvEEEENSR_INSQ_8argumentILj0EEEEENSR_INSQ_5valueIiEEEEEEEEEEEEENSB_17counting_iteratorIlNSB_11use_defaultES18_S18_EEEEEEEPS9_jSF_S9_S9_NS7_10__identityEEEvT0_T1_T2_T3_T4_T6_E12temp_storage+88];
	ld.shared.u64 	%rd393, [_ZZN3cub18CUB_300001_SM_10006detail6reduce28DeviceReduceSingleTileKernelINS2_10policy_hubIN4cuda3std3__45tupleIJblEEEjN6thrust24THRUST_300001_SM_1000_NS8cuda_cub9__find_if7functorIS9_EEE10Policy1000ENSB_12zip_iteratorINS8_IJNSD_26transform_input_iterator_tIbNSB_6detail15normal_iteratorINSB_10device_ptrIfEEEENS7_10__not_fn_tINSK_10functional5actorINSQ_9compositeIJNSQ_16operator_adaptorINS7_8equal_toIvEEEENSR_INSQ_8argumentILj0EEEEENSR_INSQ_5valueIiEEEEEEEEEEEEENSB_17counting_iteratorIlNSB_11use_defaultES18_S18_EEEEEEEPS9_jSF_S9_S9_NS7_10__identityEEEvT0_T1_T2_T3_T4_T6_E12temp_storage+96];
	setp.eq.s16 	%p321, %rs353, 0;
	setp.eq.s16 	%p322, %rs354, 0;
	min.s64 	%rd394, %rd393, %rd392;
	selp.b16 	%rs355, %rs352, 1, %p322;
	selp.b16 	%rs356, %rs354, %rs355, %p321;
	and.b16  	%rs357, %rs356, 255;
	selp.b64 	%rd395, %rd392, %rd394, %p322;
	selp.b64 	%rd396, %rd393, %rd395, %p321;
	ld.shared.u8 	%rs358, [_ZZN3cub18CUB_300001_SM_10006detail6reduce28DeviceReduceSingleTileKernelINS2_10policy_hubIN4cuda3std3__45tupleIJblEEEjN6thrust24THRUST_300001_SM_1000_NS8cuda_cub9__find_if7functorIS9_EEE10Policy1000ENSB_12zip_iteratorINS8_IJNSD_26transform_input_iterator_tIbNSB_6detail15normal_iteratorINSB_10device_ptrIfEEEENS7_10__not_fn_tINSK_10functional5actorINSQ_9compositeIJNSQ_16operator_adaptorINS7_8equal_toIvEEEENSR_INSQ_8argumentILj0EEEEENSR_INSQ_5valueIiEEEEEEEEEEEEENSB_17counting_iteratorIlNSB_11use_defaultES18_S18_EEEEEEEPS9_jSF_S9_S9_NS7_10__identityEEEvT0_T1_T2_T3_T4_T6_E12temp_storage+104];
	ld.shared.u64 	%rd397, [_ZZN3cub18CUB_300001_SM_10006detail6reduce28DeviceReduceSingleTileKernelINS2_10policy_hubIN4cuda3std3__45tupleIJblEEEjN6thrust24THRUST_300001_SM_1000_NS8cuda_cub9__find_if7functorIS9_EEE10Policy1000ENSB_12zip_iteratorINS8_IJNSD_26transform_input_iterator_tIbNSB_6detail15normal_iteratorINSB_10device_ptrIfEEEENS7_10__not_fn_tINSK_10functional5actorINSQ_9compositeIJNSQ_16operator_adaptorINS7_8equal_toIvEEEENSR_INSQ_8argumentILj0EEEEENSR_INSQ_5valueIiEEEEEEEEEEEEENSB_17counting_iteratorIlNSB_11use_defaultES18_S18_EEEEEEEPS9_jSF_S9_S9_NS7_10__identityEEEvT0_T1_T2_T3_T4_T6_E12temp_storage+112];
	setp.eq.s16 	%p323, %rs357, 0;
	setp.eq.s16 	%p324, %rs358, 0;
	min.s64 	%rd398, %rd397, %rd396;
	selp.b16 	%rs359, %rs356, 1, %p324;
	selp.b16 	%rs360, %rs358, %rs359, %p323;
	and.b16  	%rs361, %rs360, 255;
	selp.b64 	%rd399, %rd396, %rd398, %p324;
	selp.b64 	%rd400, %rd397, %rd399, %p323;
	ld.shared.u8 	%rs362, [_ZZN3cub18CUB_300001_SM_10006detail6reduce28DeviceReduceSingleTileKernelINS2_10policy_hubIN4cuda3std3__45tupleIJblEEEjN6thrust24THRUST_300001_SM_1000_NS8cuda_cub9__find_if7functorIS9_EEE10Policy1000ENSB_12zip_iteratorINS8_IJNSD_26transform_input_iterator_tIbNSB_6detail15normal_iteratorINSB_10device_ptrIfEEEENS7_10__not_fn_tINSK_10functional5actorINSQ_9compositeIJNSQ_16operator_adaptorINS7_8equal_toIvEEEENSR_INSQ_8argumentILj0EEEEENSR_INSQ_5valueIiEEEEEEEEEEEEENSB_17counting_iteratorIlNSB_11use_defaultES18_S18_EEEEEEEPS9_jSF_S9_S9_NS7_10__identityEEEvT0_T1_T2_T3_T4_T6_E12temp_storage+120];
	ld.shared.u64 	%rd401, [_ZZN3cub18CUB_300001_SM_10006detail6reduce28DeviceReduceSingleTileKernelINS2_10policy_hubIN4cuda3std3__45tupleIJblEEEjN6thrust24THRUST_300001_SM_1000_NS8cuda_cub9__find_if7functorIS9_EEE10Policy1000ENSB_12zip_iteratorINS8_IJNSD_26transform_input_iterator_tIbNSB_6detail15normal_iteratorINSB_10device_ptrIfEEEENS7_10__not_fn_tINSK_10functional5actorINSQ_9compositeIJNSQ_16operator_adaptorINS7_8equal_toIvEEEENSR_INSQ_8argumentILj0EEEEENSR_INSQ_5valueIiEEEEEEEEEEEEENSB_17counting_iteratorIlNSB_11use_defaultES18_S18_EEEEEEEPS9_jSF_S9_S9_NS7_10__identityEEEvT0_T1_T2_T3_T4_T6_E12temp_storage+128];
	setp.eq.s16 	%p325, %rs361, 0;
	setp.eq.s16 	%p326, %rs362, 0;
	min.s64 	%rd402, %rd401, %rd400;
	selp.b16 	%rs363, %rs360, 1, %p326;
	selp.b16 	%rs377, %rs362, %rs363, %p325;
	selp.b64 	%rd403, %rd400, %rd402, %p326;
	selp.b64 	%rd416, %rd401, %rd403, %p325;
	bra.uni 	$L__BB5_125;
$L__BB5_43:
	// begin inline asm
	mov.u32 %r195, %laneid;
	// end inline asm
	and.b32  	%r216, %r4, 992;
	add.s32 	%r217, %r216, 32;
	setp.gt.u32 	%p237, %r217, %r48;
	not.b32 	%r218, %r216;
	add.s32 	%r219, %r48, %r218;
	selp.b32 	%r214, %r219, 31, %p237;
	cvt.u32.u16 	%r220, %rs377;
	and.b32  	%r197, %r220, 255;
	mov.b32 	%r213, 1;
	mov.b32 	%r215, -1;
	// begin inline asm
	shfl.sync.down.b32 %r196, %r197, %r213, %r214, %r215;
	// end inline asm
	// begin inline asm
	shfl.sync.down.b32 %r201, %r202, %r213, %r214, %r215;
	// end inline asm
	mov.b64 	{%r207, %r212}, %rd416;
	// begin inline asm
	shfl.sync.down.b32 %r206, %r207, %r213, %r214, %r215;
	// end inline asm
	// begin inline asm
	shfl.sync.down.b32 %r211, %r212, %r213, %r214, %r215;
	// end inline asm
	mov.b64 	%rd39, {%r206, %r211};
	cvt.u16.u32 	%rs31, %r196;
	setp.ge.s32 	%p238, %r195, %r214;
	@%p238 bra 	$L__BB5_47;
	and.b16  	%rs276, %rs377, 255;
	setp.eq.s16 	%p239, %rs276, 0;
	and.b16  	%rs277, %rs31, 255;
	setp.eq.s16 	%p240, %rs277, 0;
	or.pred  	%p241, %p239, %p240;
	@%p241 bra 	$L__BB5_46;
	min.s64 	%rd416, %rd39, %rd416;
	mov.b16 	%rs377, 1;
	bra.uni 	$L__BB5_47;
$L__BB5_46:
	setp.eq.s16 	%p242, %rs276, 0;
	selp.b16 	%rs377, %rs31, %rs377, %p242;
	selp.b64 	%rd416, %rd39, %rd416, %p242;
$L__BB5_47:
	cvt.u32.u16 	%r241, %rs377;
	and.b32  	%r222, %r241, 255;
	mov.b32 	%r238, 2;
	mov.b32 	%r240, -1;
	// begin inline asm
	shfl.sync.down.b32 %r221, %r222, %r238, %r214, %r240;
	// end inline asm
	// begin inline asm
	shfl.sync.down.b32 %r226, %r227, %r238, %r214, %r240;
	// end inline asm
	mov.b64 	{%r232, %r237}, %rd416;
	// begin inline asm
	shfl.sync.down.b32 %r231, %r232, %r238, %r214, %r240;
	// end inline asm
	// begin inline asm
	shfl.sync.down.b32 %r236, %r237, %r238, %r214, %r240;
	// end inline asm
	mov.b64 	%rd43, {%r231, %r236};
	cvt.u16.u32 	%rs34, %r221;
	add.s32 	%r242, %r195, 2;
	setp.gt.s32 	%p243, %r242, %r214;
	@%p243 bra 	$L__BB5_51;
	and.b16  	%rs280, %rs377, 255;
	setp.eq.s16 	%p244, %rs280, 0;
	and.b16  	%rs281, %rs34, 255;
	setp.eq.s16 	%p245, %rs281, 0;
	or.pred  	%p246, %p244, %p245;
	@%p246 bra 	$L__BB5_50;
	min.s64 	%rd416, %rd43, %rd416;
	mov.b16 	%rs377, 1;
	bra.uni 	$L__BB5_51;
$L__BB5_50:
	setp.eq.s16 	%p247, %rs280, 0;
	selp.b16 	%rs377, %rs34, %rs377, %p247;
	selp.b64 	%rd416, %rd43, %rd416, %p247;
$L__BB5_51:
	cvt.u32.u16 	%r263, %rs377;
	and.b32  	%r244, %r263, 255;
	mov.b32 	%r260, 4;
	mov.b32 	%r262, -1;
	// begin inline asm
	shfl.sync.down.b32 %r243, %r244, %r260, %r214, %r262;
	// end inline asm
	// begin inline asm
	shfl.sync.down.b32 %r248, %r249, %r260, %r214, %r262;
	// end inline asm
	mov.b64 	{%r254, %r259}, %rd416;
	// begin inline asm
	shfl.sync.down.b32 %r253, %r254, %r260, %r214, %r262;
	// end inline asm
	// begin inline asm
	shfl.sync.down.b32 %r258, %r259, %r260, %r214, %r262;
	// end inline asm
	mov.b64 	%rd47, {%r253, %r258};
	cvt.u16.u32 	%rs37, %r243;
	add.s32 	%r264, %r195, 4;
	setp.gt.s32 	%p248, %r264, %r214;
	@%p248 bra 	$L__BB5_55;
	and.b16  	%rs284, %rs377, 255;
	setp.eq.s16 	%p249, %rs284, 0;
	and.b16  	%rs285, %rs37, 255;
	setp.eq.s16 	%p250, %rs285, 0;
	or.pred  	%p251, %p249, %p250;
	@%p251 bra 	$L__BB5_54;
	min.s64 	%rd416, %rd47, %rd416;
	mov.b16 	%rs377, 1;
	bra.uni 	$L__BB5_55;
$L__BB5_54:
	setp.eq.s16 	%p252, %rs284, 0;
	selp.b16 	%rs377, %rs37, %rs377, %p252;
	selp.b64 	%rd416, %rd47, %rd416, %p252;
$L__BB5_55:
	cvt.u32.u16 	%r285, %rs377;
	and.b32  	%r266, %r285, 255;
	mov.b32 	%r282, 8;
	mov.b32 	%r284, -1;
	// begin inline asm
	shfl.sync.down.b32 %r265, %r266, %r282, %r214, %r284;
	// end inline asm
	// begin inline asm
	shfl.sync.down.b32 %r270, %r271, %r282, %r214, %r284;
	// end inline asm
	mov.b64 	{%r276, %r281}, %rd416;
	// begin inline asm
	shfl.sync.down.b32 %r275, %r276, %r282, %r214, %r284;
	// end inline asm
	// begin inline asm
	shfl.sync.down.b32 %r280, %r281, %r282, %r214, %r284;
	// end inline asm
	mov.b64 	%rd51, {%r275, %r280};
	cvt.u16.u32 	%rs40, %r265;
	add.s32 	%r286, %r195, 8;
	setp.gt.s32 	%p253, %r286, %r214;
	@%p253 bra 	$L__BB5_59;
	and.b16  	%rs288, %rs377, 255;
	setp.eq.s16 	%p254, %rs288, 0;
	and.b16  	%rs289, %rs40, 255;
	setp.eq.s16 	%p255, %rs289, 0;
	or.pred  	%p256, %p254, %p255;
	@%p256 bra 	$L__BB5_58;
	min.s64 	%rd416, %rd51, %rd416;
	mov.b16 	%rs377, 1;
	bra.uni 	$L__BB5_59;
$L__BB5_58:
	setp.eq.s16 	%p257, %rs288, 0;
	selp.b16 	%rs377, %rs40, %rs377, %p257;
	selp.b64 	%rd416, %rd51, %rd416, %p257;
$L__BB5_59:
	cvt.u32.u16 	%r307, %rs377;
	and.b32  	%r288, %r307, 255;
	mov.b32 	%r304, 16;
	mov.b32 	%r306, -1;
	// begin inline asm
	shfl.sync.down.b32 %r287, %r288, %r304, %r214, %r306;
	// end inline asm
	// begin inline asm
	shfl.sync.down.b32 %r292, %r293, %r304, %r214, %r306;
	// end inline asm
	mov.b64 	{%r298, %r303}, %rd416;
	// begin inline asm
	shfl.sync.down.b32 %r297, %r298, %r304, %r214, %r306;
	// end inline asm
	// begin inline asm
	shfl.sync.down.b32 %r302, %r303, %r304, %r214, %r306;
	// end inline asm
	mov.b64 	%rd55, {%r297, %r302};
	cvt.u16.u32 	%rs43, %r287;
	add.s32 	%r308, %r195, 16;
	setp.gt.s32 	%p258, %r308, %r214;
	@%p258 bra 	$L__BB5_63;
	and.b16  	%rs292, %rs377, 255;
	setp.eq.s16 	%p259, %rs292, 0;
	and.b16  	%rs293, %rs43, 255;
	setp.eq.s16 	%p260, %rs293, 0;
	or.pred  	%p261, %p259, %p260;
	@%p261 bra 	$L__BB5_62;
	min.s64 	%rd416, %rd55, %rd416;
	mov.b16 	%rs377, 1;
	bra.uni 	$L__BB5_63;
$L__BB5_62:
	setp.eq.s16 	%p262, %rs292, 0;
	selp.b16 	%rs377, %rs43, %rs377, %p262;
	selp.b64 	%rd416, %rd55, %rd416, %p262;
$L__BB5_63:
	setp.ne.s32 	%p263, %r195, 0;
	@%p263 bra 	$L__BB5_65;
	shr.u32 	%r309, %r4, 1;
	and.b32  	%r310, %r309, 496;
	mov.u32 	%r311, _ZZN3cub18CUB_300001_SM_10006detail6reduce28DeviceReduceSingleTileKernelINS2_10policy_hubIN4cuda3std3__45tupleIJblEEEjN6thrust24THRUST_300001_SM_1000_NS8cuda_cub9__find_if7functorIS9_EEE10Policy1000ENSB_12zip_iteratorINS8_IJNSD_26transform_input_iterator_tIbNSB_6detail15normal_iteratorINSB_10device_ptrIfEEEENS7_10__not_fn_tINSK_10functional5actorINSQ_9compositeIJNSQ_16operator_adaptorINS7_8equal_toIvEEEENSR_INSQ_8argumentILj0EEEEENSR_INSQ_5valueIiEEEEEEEEEEEEENSB_17counting_iteratorIlNSB_11use_defaultES18_S18_EEEEEEEPS9_jSF_S9_S9_NS7_10__identityEEEvT0_T1_T2_T3_T4_T6_E12temp_storage;
	add.s32 	%r312, %r311, %r310;
	st.shared.u8 	[%r312+8], %rs377;
	st.shared.u64 	[%r312+16], %rd416;
$L__BB5_65:
	bar.sync 	0;
	setp.ne.s32 	%p264, %r4, 0;
	@%p264 bra 	$L__BB5_125;
	setp.lt.u32 	%p265, %r48, 33;
	@%p265 bra 	$L__BB5_68;
	ld.shared.u8 	%rs296, [_ZZN3cub18CUB_300001_SM_10006detail6reduce28DeviceReduceSingleTileKernelINS2_10policy_hubIN4cuda3std3__45tupleIJblEEEjN6thrust24THRUST_300001_SM_1000_NS8cuda_cub9__find_if7functorIS9_EEE10Policy1000ENSB_12zip_iteratorINS8_IJNSD_26transform_input_iterator_tIbNSB_6detail15normal_iteratorINSB_10device_ptrIfEEEENS7_10__not_fn_tINSK_10functional5actorINSQ_9compositeIJNSQ_16operator_adaptorINS7_8equal_toIvEEEENSR_INSQ_8argumentILj0EEEEENSR_INSQ_5valueIiEEEEEEEEEEEEENSB_17counting_iteratorIlNSB_11use_defaultES18_S18_EEEEEEEPS9_jSF_S9_S9_NS7_10__identityEEEvT0_T1_T2_T3_T4_T6_E12temp_storage+24];
	ld.shared.u64 	%rd356, [_ZZN3cub18CUB_300001_SM_10006detail6reduce28DeviceReduceSingleTileKernelINS2_10policy_hubIN4cuda3std3__45tupleIJblEEEjN6thrust24THRUST_300001_SM_1000_NS8cuda_cub9__find_if7functorIS9_EEE10Policy1000ENSB_12zip_iteratorINS8_IJNSD_26transform_input_iterator_tIbNSB_6detail15normal_iteratorINSB_10device_ptrIfEEEENS7_10__not_fn_tINSK_10functional5actorINSQ_9compositeIJNSQ_16operator_adaptorINS7_8equal_toIvEEEENSR_INSQ_8argumentILj0EEEEENSR_INSQ_5valueIiEEEEEEEEEEEEENSB_17counting_iteratorIlNSB_11use_defaultES18_S18_EEEEEEEPS9_jSF_S9_S9_NS7_10__identityEEEvT0_T1_T2_T3_T4_T6_E12temp_storage+32];
	and.b16  	%rs297, %rs377, 255;
	setp.eq.s16 	%p266, %rs297, 0;
	setp.eq.s16 	%p267, %rs296, 0;
	min.s64 	%rd357, %rd356, %rd416;
	selp.b16 	%rs298, %rs377, 1, %p267;
	selp.b16 	%rs377, %rs296, %rs298, %p266;
	selp.b64 	%rd358, %rd416, %rd357, %p267;
	selp.b64 	%rd416, %rd356, %rd358, %p266;
$L__BB5_68:
	setp.lt.u32 	%p268, %r48, 65;
	@%p268 bra 	$L__BB5_70;
	ld.shared.u8 	%rs299, [_ZZN3cub18CUB_300001_SM_10006detail6reduce28DeviceReduceSingleTileKernelINS2_10policy_hubIN4cuda3std3__45tupleIJblEEEjN6thrust24THRUST_300001_SM_1000_NS8cuda_cub9__find_if7functorIS9_EEE10Policy1000ENSB_12zip_iteratorINS8_IJNSD_26transform_input_iterator_tIbNSB_6detail15normal_iteratorINSB_10device_ptrIfEEEENS7_10__not_fn_tINSK_10functional5actorINSQ_9compositeIJNSQ_16operator_adaptorINS7_8equal_toIvEEEENSR_INSQ_8argumentILj0EEEEENSR_INSQ_5valueIiEEEEEEEEEEEEENSB_17counting_iteratorIlNSB_11use_defaultES18_S18_EEEEEEEPS9_jSF_S9_S9_NS7_10__identityEEEvT0_T1_T2_T3_T4_T6_E12temp_storage+40];
	ld.shared.u64 	%rd359, [_ZZN3cub18CUB_300001_SM_10006detail6reduce28DeviceReduceSingleTileKernelINS2_10policy_hubIN4cuda3std3__45tupleIJblEEEjN6thrust24THRUST_300001_SM_1000_NS8cuda_cub9__find_if7functorIS9_EEE10Policy1000ENSB_12zip_iteratorINS8_IJNSD_26transform_input_iterator_tIbNSB_6detail15normal_iteratorINSB_10device_ptrIfEEEENS7_10__not_fn_tINSK_10functional5actorINSQ_9compositeIJNSQ_16operator_adaptorINS7_8equal_toIvEEEENSR_INSQ_8argumentILj0EEEEENSR_INSQ_5valueIiEEEEEEEEEEEEENSB_17counting_iteratorIlNSB_11use_defaultES18_S18_EEEEEEEPS9_jSF_S9_S9_NS7_10__identityEEEvT0_T1_T2_T3_T4_T6_E12temp_storage+48];
	and.b16  	%rs300, %rs377, 255;
	setp.eq.s16 	%p269, %rs300, 0;
	setp.eq.s16 	%p270, %rs299, 0;
	min.s64 	%rd360, %rd359, %rd416;
	selp.b16 	%rs301, %rs377, 1, %p270;
	selp.b16 	%rs377, %rs299, %rs301, %p269;
	selp.b64 	%rd361, %rd416, %rd360, %p270;
	selp.b64 	%rd416, %rd359, %rd361, %p269;
$L__BB5_70:
	setp.lt.u32 	%p271, %r48, 97;
	@%p271 bra 	$L__BB5_72;
	ld.shared.u8 	%rs302, [_ZZN3cub18CUB_300001_SM_10006detail6reduce28DeviceReduceSingleTileKernelINS2_10policy_hubIN4cuda3std3__45tupleIJblEEEjN6thrust24THRUST_300001_SM_1000_NS8cuda_cub9__find_if7functorIS9_EEE10Policy1000ENSB_12zip_iteratorINS8_IJNSD_26transform_input_iterator_tIbNSB_6detail15normal_iteratorINSB_10device_ptrIfEEEENS7_10__not_fn_tINSK_10functional5actorINSQ_9compositeIJNSQ_16operator_adaptorINS7_8equal_toIvEEEENSR_INSQ_8argumentILj0EEEEENSR_INSQ_5valueIiEEEEEEEEEEEEENSB_17counting_iteratorIlNSB_11use_defaultES18_S18_EEEEEEEPS9_jSF_S9_S9_NS7_10__identityEEEvT0_T1_T2_T3_T4_T6_E12temp_storage+56];
	ld.shared.u64 	%rd362, [_ZZN3cub18CUB_300001_SM_10006detail6reduce28DeviceReduceSingleTileKernelINS2_10policy_hubIN4cuda3std3__45tupleIJblEEEjN6thrust24THRUST_300001_SM_1000_NS8cuda_cub9__find_if7functorIS9_EEE10Policy1000ENSB_12zip_iteratorINS8_IJNSD_26transform_input_iterator_tIbNSB_6detail15normal_iteratorINSB_10device_ptrIfEEEENS7_10__not_fn_tINSK_10functional5actorINSQ_9compositeIJNSQ_16operator_adaptorINS7_8equal_toIvEEEENSR_INSQ_8argumentILj0EEEEENSR_INSQ_5valueIiEEEEEEEEEEEEENSB_17counting_iteratorIlNSB_11use_defaultES18_S18_EEEEEEEPS9_jSF_S9_S9_NS7_10__identityEEEvT0_T1_T2_T3_T4_T6_E12temp_storage+64];
	and.b16  	%rs303, %rs377, 255;
	setp.eq.s16 	%p272, %rs303, 0;
	setp.eq.s16 	%p273, %rs302, 0;
	min.s64 	%rd363, %rd362, %rd416;
	selp.b16 	%rs304, %rs377, 1, %p273;
	selp.b16 	%rs377, %rs302, %rs304, %p272;
	selp.b64 	%rd364, %rd416, %rd363, %p273;
	selp.b64 	%rd416, %rd362, %rd364, %p272;
$L__BB5_72:
	setp.lt.u32 	%p274, %r48, 129;
	@%p274 bra 	$L__BB5_74;
	ld.shared.u8 	%rs305, [_ZZN3cub18CUB_300001_SM_10006detail6reduce28DeviceReduceSingleTileKernelINS2_10policy_hubIN4cuda3std3__45tupleIJblEEEjN6thrust24THRUST_300001_SM_1000_NS8cuda_cub9__find_if7functorIS9_EEE10Policy1000ENSB_12zip_iteratorINS8_IJNSD_26transform_input_iterator_tIbNSB_6detail15normal_iteratorINSB_10device_ptrIfEEEENS7_10__not_fn_tINSK_10functional5actorINSQ_9compositeIJNSQ_16operator_adaptorINS7_8equal_toIvEEEENSR_INSQ_8argumentILj0EEEEENSR_INSQ_5valueIiEEEEEEEEEEEEENSB_17counting_iteratorIlNSB_11use_defaultES18_S18_EEEEEEEPS9_jSF_S9_S9_NS7_10__identityEEEvT0_T1_T2_T3_T4_T6_E12temp_storage+72];
	ld.shared.u64 	%rd365, [_ZZN3cub18CUB_300001_SM_10006detail6reduce28DeviceReduceSingleTileKernelINS2_10policy_hubIN4cuda3std3__45tupleIJblEEEjN6thrust24THRUST_300001_SM_1000_NS8cuda_cub9__find_if7functorIS9_EEE10Policy1000ENSB_12zip_iteratorINS8_IJNSD_26transform_input_iterator_tIbNSB_6detail15normal_iteratorINSB_10device_ptrIfEEEENS7_10__not_fn_tINSK_10functional5actorINSQ_9compositeIJNSQ_16operator_adaptorINS7_8equal_toIvEEEENSR_INSQ_8argumentILj0EEEEENSR_INSQ_5valueIiEEEEEEEEEEEEENSB_17counting_iteratorIlNSB_11use_defaultES18_S18_EEEEEEEPS9_jSF_S9_S9_NS7_10__identityEEEvT0_T1_T2_T3_T4_T6_E12temp_storage+80];
	and.b16  	%rs306, %rs377, 255;
	setp.eq.s16 	%p275, %rs306, 0;
	setp.eq.s16 	%p276, %rs305, 0;
	min.s64 	%rd366, %rd365, %rd416;
	selp.b16 	%rs307, %rs377, 1, %p276;
	selp.b16 	%rs377, %rs305, %rs307, %p275;
	selp.b64 	%rd367, %rd416, %rd366, %p276;
	selp.b64 	%rd416, %rd365, %rd367, %p275;
$L__BB5_74:
	setp.lt.u32 	%p277, %r48, 161;
	@%p277 bra 	$L__BB5_76;
	ld.shared.u8 	%rs308, [_ZZN3cub18CUB_300001_SM_10006detail6reduce28DeviceReduceSingleTileKernelINS2_10policy_hubIN4cuda3std3__45tupleIJblEEEjN6thrust24THRUST_300001_SM_1000_NS8cuda_cub9__find_if7functorIS9_EEE10Policy1000ENSB_12zip_iteratorINS8_IJNSD_26transform_input_iterator_tIbNSB_6detail15normal_iteratorINSB_10device_ptrIfEEEENS7_10__not_fn_tINSK_10functional5actorINSQ_9compositeIJNSQ_16operator_adaptorINS7_8equal_toIvEEEENSR_INSQ_8argumentILj0EEEEENSR_INSQ_5valueIiEEEEEEEEEEEEENSB_17counting_iteratorIlNSB_11use_defaultES18_S18_EEEEEEEPS9_jSF_S9_S9_NS7_10__identityEEEvT0_T1_T2_T3_T4_T6_E12temp_storage+88];
	ld.shared.u64 	%rd368, [_ZZN3cub18CUB_300001_SM_10006detail6reduce28DeviceReduceSingleTileKernelINS2_10policy_hubIN4cuda3std3__45tupleIJblEEEjN6thrust24THRUST_300001_SM_1000_NS8cuda_cub9__find_if7functorIS9_EEE10Policy1000ENSB_12zip_iteratorINS8_IJNSD_26transform_input_iterator_tIbNSB_6detail15normal_iteratorINSB_10device_ptrIfEEEENS7_10__not_fn_tINSK_10functional5actorINSQ_9compositeIJNSQ_16operator_adaptorINS7_8equal_toIvEEEENSR_INSQ_8argumentILj0EEEEENSR_INSQ_5valueIiEEEEEEEEEEEEENSB_17counting_iteratorIlNSB_11use_defaultES18_S18_EEEEEEEPS9_jSF_S9_S9_NS7_10__identityEEEvT0_T1_T2_T3_T4_T6_E12temp_storage+96];
	and.b16  	%rs309, %rs377, 255;
	setp.eq.s16 	%p278, %rs309, 0;
	setp.eq.s16 	%p279, %rs308, 0;
	min.s64 	%rd369, %rd368, %rd416;
	selp.b16 	%rs310, %rs377, 1, %p279;
	selp.b16 	%rs377, %rs308, %rs310, %p278;
	selp.b64 	%rd370, %rd416, %rd369, %p279;
	selp.b64 	%rd416, %rd368, %rd370, %p278;
$L__BB5_76:
	setp.lt.u32 	%p280, %r48, 193;
	@%p280 bra 	$L__BB5_78;
	ld.shared.u8 	%rs311, [_ZZN3cub18CUB_300001_SM_10006detail6reduce28DeviceReduceSingleTileKernelINS2_10policy_hubIN4cuda3std3__45tupleIJblEEEjN6thrust24THRUST_300001_SM_1000_NS8cuda_cub9__find_if7functorIS9_EEE10Policy1000ENSB_12zip_iteratorINS8_IJNSD_26transform_input_iterator_tIbNSB_6detail15normal_iteratorINSB_10device_ptrIfEEEENS7_10__not_fn_tINSK_10functional5actorINSQ_9compositeIJNSQ_16operator_adaptorINS7_8equal_toIvEEEENSR_INSQ_8argumentILj0EEEEENSR_INSQ_5valueIiEEEEEEEEEEEEENSB_17counting_iteratorIlNSB_11use_defaultES18_S18_EEEEEEEPS9_jSF_S9_S9_NS7_10__identityEEEvT0_T1_T2_T3_T4_T6_E12temp_storage+104];
	ld.shared.u64 	%rd371, [_ZZN3cub18CUB_300001_SM_10006detail6reduce28DeviceReduceSingleTileKernelINS2_10policy_hubIN4cuda3std3__45tupleIJblEEEjN6thrust24THRUST_300001_SM_1000_NS8cuda_cub9__find_if7functorIS9_EEE10Policy1000ENSB_12zip_iteratorINS8_IJNSD_26transform_input_iterator_tIbNSB_6detail15normal_iteratorINSB_10device_ptrIfEEEENS7_10__not_fn_tINSK_10functional5actorINSQ_9compositeIJNSQ_16operator_adaptorINS7_8equal_toIvEEEENSR_INSQ_8argumentILj0EEEEENSR_INSQ_5valueIiEEEEEEEEEEEEENSB_17counting_iteratorIlNSB_11use_defaultES18_S18_EEEEEEEPS9_jSF_S9_S9_NS7_10__identityEEEvT0_T1_T2_T3_T4_T6_E12temp_storage+112];
	and.b16  	%rs312, %rs377, 255;
	setp.eq.s16 	%p281, %rs312, 0;
	setp.eq.s16 	%p282, %rs311, 0;
	min.s64 	%rd372, %rd371, %rd416;
	selp.b16 	%rs313, %rs377, 1, %p282;
	selp.b16 	%rs377, %rs311, %rs313, %p281;
	selp.b64 	%rd373, %rd416, %rd372, %p282;
	selp.b64 	%rd416, %rd371, %rd373, %p281;
$L__BB5_78:
	setp.lt.u32 	%p283, %r48, 225;
	@%p283 bra 	$L__BB5_125;
	ld.shared.u8 	%rs314, [_ZZN3cub18CUB_300001_SM_10006detail6reduce28DeviceReduceSingleTileKernelINS2_10policy_hubIN4cuda3std3__45tupleIJblEEEjN6thrust24THRUST_300001_SM_1000_NS8cuda_cub9__find_if7functorIS9_EEE10Policy1000ENSB_12zip_iteratorINS8_IJNSD_26transform_input_iterator_tIbNSB_6detail15normal_iteratorINSB_10device_ptrIfEEEENS7_10__not_fn_tINSK_10functional5actorINSQ_9compositeIJNSQ_16operator_adaptorINS7_8equal_toIvEEEENSR_INSQ_8argumentILj0EEEEENSR_INSQ_5valueIiEEEEEEEEEEEEENSB_17counting_iteratorIlNSB_11use_defaultES18_S18_EEEEEEEPS9_jSF_S9_S9_NS7_10__identityEEEvT0_T1_T2_T3_T4_T6_E12temp_storage+120];
	ld.shared.u64 	%rd374, [_ZZN3cub18CUB_300001_SM_10006detail6reduce28DeviceReduceSingleTileKernelINS2_10policy_hubIN4cuda3std3__45tupleIJblEEEjN6thrust24THRUST_300001_SM_1000_NS8cuda_cub9__find_if7functorIS9_EEE10Policy1000ENSB_12zip_iteratorINS8_IJNSD_26transform_input_iterator_tIbNSB_6detail15normal_iteratorINSB_10device_ptrIfEEEENS7_10__not_fn_tINSK_10functional5actorINSQ_9compositeIJNSQ_16operator_adaptorINS7_8equal_toIvEEEENSR_INSQ_8argumentILj0EEEEENSR_INSQ_5valueIiEEEEEEEEEEEEENSB_17counting_iteratorIlNSB_11use_defaultES18_S18_EEEEEEEPS9_jSF_S9_S9_NS7_10__identityEEEvT0_T1_T2_T3_T4_T6_E12temp_storage+128];
	and.b16  	%rs315, %rs377, 255;
	setp.eq.s16 	%p284, %rs315, 0;
	setp.eq.s16 	%p285, %rs314, 0;
	min.s64 	%rd375, %rd374, %rd416;
	selp.b16 	%rs316, %rs377, 1, %p285;
	selp.b16 	%rs377, %rs314, %rs316, %p284;
	selp.b64 	%rd376, %rd416, %rd375, %p285;
	selp.b64 	%rd416, %rd374, %rd376, %p284;
	bra.uni 	$L__BB5_125;
$L__BB5_80:
	mov.u32 	%r23, %tid.x;
	cvt.rn.f32.s32 	%f7, %r47;
	cvt.u64.u32 	%rd72, %r23;
	mul.wide.u32 	%rd119, %r23, 4;
	add.s64 	%rd73, %rd2, %rd119;
	ld.global.f32 	%f8, [%rd73];
	setp.eq.f32 	%p3, %f8, %f7;
	add.s32 	%r50, %r23, 256;
	cvt.u64.u32 	%rd120, %r50;
	ld.global.f32 	%f9, [%rd73+1024];
	setp.eq.f32 	%p4, %f9, %f7;
	add.s32 	%r51, %r23, 512;
	cvt.u64.u32 	%rd121, %r51;
	add.s64 	%rd122, %rd116, %rd121;
	ld.global.f32 	%f11, [%rd73+2048];
	setp.eq.f32 	%p5, %f11, %f7;
	add.s64 	%rd123, %rd122, 256;
	ld.global.f32 	%f12, [%rd73+3072];
	setp.neu.f32 	%p7, %f12, %f7;
	and.pred  	%p9, %p3, %p4;
	selp.b64 	%rd124, %rd120, %rd72, %p3;
	add.s64 	%rd125, %rd116, %rd124;
	min.s64 	%rd126, %rd122, %rd125;
	and.pred  	%p10, %p9, %p5;
	selp.b64 	%rd127, %rd125, %rd126, %p5;
	selp.b64 	%rd128, %rd122, %rd127, %p9;
	min.s64 	%rd129, %rd123, %rd128;
	not.pred 	%p11, %p10;
	or.pred  	%p12, %p11, %p7;
	selp.u16 	%rs377, 1, 0, %p12;
	selp.b64 	%rd130, %rd129, %rd128, %p7;
	selp.b64 	%rd416, %rd123, %rd130, %p10;
	add.s32 	%r24, %r48, -1024;
	setp.lt.u32 	%p13, %r24, 1024;
	mov.b32 	%r432, 1024;
	@%p13 bra 	$L__BB5_88;
	mov.b32 	%r432, 1024;
$L__BB5_82:
	cvt.u64.u32 	%rd131, %r432;
	add.s64 	%rd132, %rd72, %rd131;
	mul.wide.u32 	%rd133, %r432, 4;
	add.s64 	%rd134, %rd73, %rd133;
	add.s64 	%rd76, %rd132, %rd116;
	ld.global.f32 	%f3, [%rd134];
	ld.global.f32 	%f4, [%rd134+1024];
	ld.global.f32 	%f5, [%rd134+2048];
	ld.global.f32 	%f6, [%rd134+3072];
	and.b16  	%rs97, %rs377, 255;
	setp.eq.s16 	%p14, %rs97, 0;
	@%p14 bra 	$L__BB5_85;
	setp.eq.f32 	%p15, %f3, %f7;
	@%p15 bra 	$L__BB5_86;
	min.s64 	%rd416, %rd76, %rd416;
	mov.b16 	%rs377, 1;
	bra.uni 	$L__BB5_86;
$L__BB5_85:
	setp.neu.f32 	%p16, %f3, %f7;
	selp.u16 	%rs377, 1, 0, %p16;
	mov.u64 	%rd416, %rd76;
$L__BB5_86:
	add.s64 	%rd135, %rd76, 256;
	add.s64 	%rd136, %rd76, 512;
	add.s64 	%rd137, %rd76, 768;
	setp.neu.f32 	%p17, %f6, %f7;
	setp.neu.f32 	%p18, %f5, %f7;
	setp.neu.f32 	%p19, %f4, %f7;
	and.b16  	%rs99, %rs377, 255;
	setp.eq.s16 	%p20, %rs99, 0;
	min.s64 	%rd138, %rd135, %rd416;
	selp.b16 	%rs100, 1, %rs377, %p19;
	selp.u16 	%rs101, 1, 0, %p19;
	selp.b16 	%rs102, %rs101, %rs100, %p20;
	and.b16  	%rs103, %rs102, 255;
	selp.b64 	%rd139, %rd138, %rd416, %p19;
	selp.b64 	%rd140, %rd135, %rd139, %p20;
	setp.eq.s16 	%p21, %rs103, 0;
	min.s64 	%rd141, %rd136, %rd140;
	selp.b16 	%rs104, 1, %rs102, %p18;
	selp.u16 	%rs105, 1, 0, %p18;
	selp.b16 	%rs106, %rs105, %rs104, %p21;
	and.b16  	%rs107, %rs106, 255;
	selp.b64 	%rd142, %rd141, %rd140, %p18;
	selp.b64 	%rd143, %rd136, %rd142, %p21;
	setp.eq.s16 	%p22, %rs107, 0;
	min.s64 	%rd144, %rd137, %rd143;
	selp.b16 	%rs108, 1, %rs106, %p17;
	selp.u16 	%rs109, 1, 0, %p17;
	selp.b16 	%rs377, %rs109, %rs108, %p22;
	selp.b64 	%rd145, %rd144, %rd143, %p17;
	selp.b64 	%rd416, %rd137, %rd145, %p22;
	sub.s32 	%r53, %r48, %r432;
	setp.lt.u32 	%p23, %r53, 1024;
	@%p23 bra 	$L__BB5_101;
	add.s32 	%r432, %r432, 1024;
	setp.le.u32 	%p24, %r432, %r24;
	@%p24 bra 	$L__BB5_82;
$L__BB5_88:
	setp.le.u32 	%p25, %r48, %r432;
	sub.s32 	%r54, %r48, %r432;
	setp.ge.s32 	%p26, %r23, %r54;
	or.pred  	%p27, %p25, %p26;
	@%p27 bra 	$L__BB5_101;
	not.b32 	%r56, %r23;
	add.s32 	%r57, %r48, %r56;
	sub.s32 	%r28, %r57, %r432;
	shr.u32 	%r58, %r28, 8;
	add.s32 	%r29, %r58, 1;
	and.b32  	%r30, %r29, 7;
	setp.lt.u32 	%p28, %r28, 1792;
	mov.u32 	%r437, %r23;
	@%p28 bra 	$L__BB5_93;
	or.b32  	%r435, %r23, 1024;
	add.s32 	%r434, %r23, %r432;
	and.b32  	%r59, %r29, 33554424;
	neg.s32 	%r433, %r59;
$L__BB5_91:
	.pragma "nounroll";
	cvt.u64.u32 	%rd147, %r434;
	mul.wide.u32 	%rd148, %r434, 4;
	add.s64 	%rd149, %rd2, %rd148;
	add.s64 	%rd150, %rd116, %rd147;
	ld.global.f32 	%f13, [%rd149];
	setp.neu.f32 	%p29, %f13, %f7;
	selp.u16 	%rs111, 1, 0, %p29;
	and.b16  	%rs112, %rs377, 255;
	setp.ne.s16 	%p31, %rs112, 0;
	and.pred  	%p32, %p31, %p29;
	min.s64 	%rd151, %rd150, %rd416;
	setp.eq.s16 	%p33, %rs112, 0;
	selp.b16 	%rs113, %rs111, %rs377, %p33;
	selp.b64 	%rd152, %rd150, %rd416, %p33;
	selp.b16 	%rs114, 1, %rs113, %p32;
	and.b16  	%rs115, %rs114, 255;
	selp.b64 	%rd153, %rd151, %rd152, %p32;
	add.s32 	%r60, %r434, 256;
	cvt.u64.u32 	%rd154, %r60;
	mul.wide.u32 	%rd155, %r60, 4;
	add.s64 	%rd156, %rd2, %rd155;
	add.s64 	%rd157, %rd116, %rd154;
	ld.global.f32 	%f14, [%rd156];
	setp.neu.f32 	%p34, %f14, %f7;
	selp.u16 	%rs116, 1, 0, %p34;
	setp.ne.s16 	%p36, %rs115, 0;
	and.pred  	%p37, %p36, %p34;
	min.s64 	%rd158, %rd157, %rd153;
	setp.eq.s16 	%p38, %rs115, 0;
	selp.b16 	%rs117, %rs116, %rs114, %p38;
	selp.b64 	%rd159, %rd157, %rd153, %p38;
	selp.b16 	%rs118, 1, %rs117, %p37;
	and.b16  	%rs119, %rs118, 255;
	selp.b64 	%rd160, %rd158, %rd159, %p37;
	add.s32 	%r61, %r434, 512;
	cvt.u64.u32 	%rd161, %r61;
	mul.wide.u32 	%rd162, %r61, 4;
	add.s64 	%rd163, %rd2, %rd162;
	add.s64 	%rd164, %rd116, %rd161;
	ld.global.f32 	%f15, [%rd163];
	setp.neu.f32 	%p39, %f15, %f7;
	selp.u16 	%rs120, 1, 0, %p39;
	setp.ne.s16 	%p41, %rs119, 0;
	and.pred  	%p42, %p41, %p39;
	min.s64 	%rd165, %rd164, %rd160;
	setp.eq.s16 	%p43, %rs119, 0;
	selp.b16 	%rs121, %rs120, %rs118, %p43;
	selp.b64 	%rd166, %rd164, %rd160, %p43;
	selp.b16 	%rs122, 1, %rs121, %p42;
	and.b16  	%rs123, %rs122, 255;
	selp.b64 	%rd167, %rd165, %rd166, %p42;
	add.s32 	%r62, %r434, 768;
	cvt.u64.u32 	%rd168, %r62;
	mul.wide.u32 	%rd169, %r62, 4;
	add.s64 	%rd170, %rd2, %rd169;
	add.s64 	%rd171, %rd116, %rd168;
	ld.global.f32 	%f16, [%rd170];
	setp.neu.f32 	%p44, %f16, %f7;
	selp.u16 	%rs124, 1, 0, %p44;
	setp.ne.s16 	%p46, %rs123, 0;
	and.pred  	%p47, %p46, %p44;
	min.s64 	%rd172, %rd171, %rd167;
	setp.eq.s16 	%p48, %rs123, 0;
	selp.b16 	%rs125, %rs124, %rs122, %p48;
	selp.b64 	%rd173, %rd171, %rd167, %p48;
	selp.b16 	%rs126, 1, %rs125, %p47;
	and.b16  	%rs127, %rs126, 255;
	selp.b64 	%rd174, %rd172, %rd173, %p47;
	add.s32 	%r63, %r434, 1024;
	cvt.u64.u32 	%rd175, %r63;
	mul.wide.u32 	%rd176, %r63, 4;
	add.s64 	%rd177, %rd2, %rd176;
	add.s64 	%rd178, %rd116, %rd175;
	ld.global.f32 	%f17, [%rd177];
	setp.neu.f32 	%p49, %f17, %f7;
	selp.u16 	%rs128, 1, 0, %p49;
	setp.ne.s16 	%p51, %rs127, 0;
	and.pred  	%p52, %p51, %p49;
	min.s64 	%rd179, %rd178, %rd174;
	setp.eq.s16 	%p53, %rs127, 0;
	selp.b16 	%rs129, %rs128, %rs126, %p53;
	selp.b64 	%rd180, %rd178, %rd174, %p53;
	selp.b16 	%rs130, 1, %rs129, %p52;
	and.b16  	%rs131, %rs130, 255;
	selp.b64 	%rd181, %rd179, %rd180, %p52;
	add.s32 	%r64, %r434, 1280;
	cvt.u64.u32 	%rd182, %r64;
	mul.wide.u32 	%rd183, %r64, 4;
	add.s64 	%rd184, %rd2, %rd183;
	add.s64 	%rd185, %rd116, %rd182;
	ld.global.f32 	%f18, [%rd184];
	setp.neu.f32 	%p54, %f18, %f7;
	selp.u16 	%rs132, 1, 0, %p54;
	setp.ne.s16 	%p56, %rs131, 0;
	and.pred  	%p57, %p56, %p54;
	min.s64 	%rd186, %rd185, %rd181;
	setp.eq.s16 	%p58, %rs131, 0;
	selp.b16 	%rs133, %rs132, %rs130, %p58;
	selp.b64 	%rd187, %rd185, %rd181, %p58;
	selp.b16 	%rs134, 1, %rs133, %p57;
	and.b16  	%rs135, %rs134, 255;
	selp.b64 	%rd188, %rd186, %rd187, %p57;
	add.s32 	%r65, %r434, 1536;
	cvt.u64.u32 	%rd189, %r65;
	mul.wide.u32 	%rd190, %r65, 4;
	add.s64 	%rd191, %rd2, %rd190;
	add.s64 	%rd192, %rd116, %rd189;
	ld.global.f32 	%f19, [%rd191];
	setp.neu.f32 	%p59, %f19, %f7;
	selp.u16 	%rs136, 1, 0, %p59;
	setp.ne.s16 	%p61, %rs135, 0;
	and.pred  	%p62, %p61, %p59;
	min.s64 	%rd193, %rd192, %rd188;
	setp.eq.s16 	%p63, %rs135, 0;
	selp.b16 	%rs137, %rs136, %rs134, %p63;
	selp.b64 	%rd194, %rd192, %rd188, %p63;
	selp.b16 	%rs138, 1, %rs137, %p62;
	and.b16  	%rs139, %rs138, 255;
	selp.b64 	%rd195, %rd193, %rd194, %p62;
	add.s32 	%r66, %r434, 1792;
	cvt.u64.u32 	%rd196, %r66;
	mul.wide.u32 	%rd197, %r66, 4;
	add.s64 	%rd198, %rd2, %rd197;
	add.s64 	%rd199, %rd116, %rd196;
	ld.global.f32 	%f20, [%rd198];
	setp.neu.f32 	%p64, %f20, %f7;
	selp.u16 	%rs140, 1, 0, %p64;
	setp.ne.s16 	%p66, %rs139, 0;
	and.pred  	%p67, %p66, %p64;
	min.s64 	%rd200, %rd199, %rd195;
	setp.eq.s16 	%p68, %rs139, 0;
	selp.b16 	%rs141, %rs140, %rs138, %p68;
	selp.b64 	%rd201, %rd199, %rd195, %p68;
	selp.b16 	%rs377, 1, %rs141, %p67;
	selp.b64 	%rd416, %rd200, %rd201, %p67;
	add.s32 	%r435, %r435, 2048;
	add.s32 	%r434, %r434, 2048;
	add.s32 	%r433, %r433, 8;
	setp.ne.s32 	%p69, %r433, 0;
	@%p69 bra 	$L__BB5_91;
	add.s32 	%r437, %r435, -1024;
$L__BB5_93:
	setp.eq.s32 	%p70, %r30, 0;
	@%p70 bra 	$L__BB5_101;
	setp.lt.u32 	%p71, %r30, 4;
	@%p71 bra 	$L__BB5_96;
	add.s32 	%r67, %r437, %r432;
	cvt.u64.u32 	%rd203, %r67;
	mul.wide.u32 	%rd204, %r67, 4;
	add.s64 	%rd205, %rd2, %rd204;
	add.s64 	%rd206, %rd116, %rd203;
	ld.global.f32 	%f21, [%rd205];
	setp.neu.f32 	%p72, %f21, %f7;
	selp.u16 	%rs143, 1, 0, %p72;
	and.b16  	%rs144, %rs377, 255;
	setp.ne.s16 	%p74, %rs144, 0;
	and.pred  	%p75, %p74, %p72;
	min.s64 	%rd207, %rd206, %rd416;
	setp.eq.s16 	%p76, %rs144, 0;
	selp.b16 	%rs145, %rs143, %rs377, %p76;
	selp.b64 	%rd208, %rd206, %rd416, %p76;
	selp.b16 	%rs146, 1, %rs145, %p75;
	and.b16  	%rs147, %rs146, 255;
	selp.b64 	%rd209, %rd207, %rd208, %p75;
	add.s32 	%r68, %r67, 256;
	cvt.u64.u32 	%rd210, %r68;
	mul.wide.u32 	%rd211, %r68, 4;
	add.s64 	%rd212, %rd2, %rd211;
	add.s64 	%rd213, %rd116, %rd210;
	ld.global.f32 	%f22, [%rd212];
	setp.neu.f32 	%p77, %f22, %f7;
	selp.u16 	%rs148, 1, 0, %p77;
	setp.ne.s16 	%p79, %rs147, 0;
	and.pred  	%p80, %p79, %p77;
	min.s64 	%rd214, %rd213, %rd209;
	setp.eq.s16 	%p81, %rs147, 0;
	selp.b16 	%rs149, %rs148, %rs146, %p81;
	selp.b64 	%rd215, %rd213, %rd209, %p81;
	selp.b16 	%rs150, 1, %rs149, %p80;
	and.b16  	%rs151, %rs150, 255;
	selp.b64 	%rd216, %rd214, %rd215, %p80;
	add.s32 	%r69, %r67, 512;
	cvt.u64.u32 	%rd217, %r69;
	mul.wide.u32 	%rd218, %r69, 4;
	add.s64 	%rd219, %rd2, %rd218;
	add.s64 	%rd220, %rd116, %rd217;
	ld.global.f32 	%f23, [%rd219];
	setp.neu.f32 	%p82, %f23, %f7;
	selp.u16 	%rs152, 1, 0, %p82;
	setp.ne.s16 	%p84, %rs151, 0;
	and.pred  	%p85, %p84, %p82;
	min.s64 	%rd221, %rd220, %rd216;
	setp.eq.s16 	%p86, %rs151, 0;
	selp.b16 	%rs153, %rs152, %rs150, %p86;
	selp.b64 	%rd222, %rd220, %rd216, %p86;
	selp.b16 	%rs154, 1, %rs153, %p85;
	and.b16  	%rs155, %rs154, 255;
	selp.b64 	%rd223, %rd221, %rd222, %p85;
	add.s32 	%r70, %r67, 768;
	cvt.u64.u32 	%rd224, %r70;
	mul.wide.u32 	%rd225, %r70, 4;
	add.s64 	%rd226, %rd2, %rd225;
	add.s64 	%rd227, %rd116, %rd224;
	ld.global.f32 	%f24, [%rd226];
	setp.neu.f32 	%p87, %f24, %f7;
	selp.u16 	%rs156, 1, 0, %p87;
	setp.ne.s16 	%p89, %rs155, 0;
	and.pred  	%p90, %p89, %p87;
	min.s64 	%rd228, %rd227, %rd223;
	setp.eq.s16 	%p91, %rs155, 0;
	selp.b16 	%rs157, %rs156, %rs154, %p91;
	selp.b64 	%rd229, %rd227, %rd223, %p91;
	selp.b16 	%rs377, 1, %rs157, %p90;
	selp.b64 	%rd416, %rd228, %rd229, %p90;
	add.s32 	%r437, %r437, 1024;
$L__BB5_96:
	and.b32  	%r71, %r29, 3;
	setp.eq.s32 	%p92, %r71, 0;
	@%p92 bra 	$L__BB5_101;
	setp.eq.s32 	%p93, %r71, 1;
	@%p93 bra 	$L__BB5_99;
	add.s32 	%r72, %r437, %r432;
	cvt.u64.u32 	%rd231, %r72;
	mul.wide.u32 	%rd232, %r72, 4;
	add.s64 	%rd233, %rd2, %rd232;
	add.s64 	%rd234, %rd116, %rd231;
	ld.global.f32 	%f25, [%rd233];
	setp.neu.f32 	%p94, %f25, %f7;
	selp.u16 	%rs159, 1, 0, %p94;
	and.b16  	%rs160, %rs377, 255;
	setp.ne.s16 	%p96, %rs160, 0;
	and.pred  	%p97, %p96, %p94;
	min.s64 	%rd235, %rd234, %rd416;
	setp.eq.s16 	%p98, %rs160, 0;
	selp.b16 	%rs161, %rs159, %rs377, %p98;
	selp.b64 	%rd236, %rd234, %rd416, %p98;
	selp.b16 	%rs162, 1, %rs161, %p97;
	and.b16  	%rs163, %rs162, 255;
	selp.b64 	%rd237, %rd235, %rd236, %p97;
	add.s32 	%r73, %r72, 256;
	cvt.u64.u32 	%rd238, %r73;
	mul.wide.u32 	%rd239, %r73, 4;
	add.s64 	%rd240, %rd2, %rd239;
	add.s64 	%rd241, %rd116, %rd238;
	ld.global.f32 	%f26, [%rd240];
	setp.neu.f32 	%p99, %f26, %f7;
	selp.u16 	%rs164, 1, 0, %p99;
	setp.ne.s16 	%p101, %rs163, 0;
	and.pred  	%p102, %p101, %p99;
	min.s64 	%rd242, %rd241, %rd237;
	setp.eq.s16 	%p103, %rs163, 0;
	selp.b16 	%rs165, %rs164, %rs162, %p103;
	selp.b64 	%rd243, %rd241, %rd237, %p103;
	selp.b16 	%rs377, 1, %rs165, %p102;
	selp.b64 	%rd416, %rd242, %rd243, %p102;
	add.s32 	%r437, %r437, 512;
$L__BB5_99:
	and.b32  	%r74, %r28, 256;
	setp.ne.s32 	%p104, %r74, 0;
	@%p104 bra 	$L__BB5_101;
	add.s32 	%r75, %r437, %r432;
	cvt.u64.u32 	%rd244, %r75;
	mul.wide.u32 	%rd245, %r75, 4;
	add.s64 	%rd246, %rd2, %rd245;
	add.s64 	%rd247, %rd116, %rd244;
	ld.global.f32 	%f27, [%rd246];
	setp.neu.f32 	%p105, %f27, %f7;
	selp.u16 	%rs166, 1, 0, %p105;
	and.b16  	%rs167, %rs377, 255;
	setp.ne.s16 	%p107, %rs167, 0;
	and.pred  	%p108, %p107, %p105;
	min.s64 	%rd248, %rd247, %rd416;
	setp.eq.s16 	%p109, %rs167, 0;
	selp.b16 	%rs168, %rs166, %rs377, %p109;
	selp.b64 	%rd249, %rd247, %rd416, %p109;
	selp.b16 	%rs377, 1, %rs168, %p108;
	selp.b64 	%rd416, %rd248, %rd249, %p108;
$L__BB5_101:
	// begin inline asm
	mov.u32 %r76, %laneid;
	// end inline asm
	cvt.u32.u16 	%r97, %rs377;
	and.b32  	%r78, %r97, 255;
	mov.b32 	%r94, 1;
	mov.b32 	%r95, 31;
	mov.b32 	%r96, -1;
	// begin inline asm
	shfl.sync.down.b32 %r77, %r78, %r94, %r95, %r96;
	// end inline asm
	// begin inline asm
	shfl.sync.down.b32 %r82, %r83, %r94, %r95, %r96;
	// end inline asm
	mov.b64 	{%r88, %r93}, %rd416;
	// begin inline asm
	shfl.sync.down.b32 %r87, %r88, %r94, %r95, %r96;
	// end inline asm
	// begin inline asm
	shfl.sync.down.b32 %r92, %r93, %r94, %r95, %r96;
	// end inline asm
	mov.b64 	%rd93, {%r87, %r92};
	cvt.u16.u32 	%rs77, %r77;
	setp.gt.s32 	%p110, %r76, 30;
	@%p110 bra 	$L__BB5_105;
	and.b16  	%rs169, %rs377, 255;
	setp.eq.s16 	%p111, %rs169, 0;
	and.b16  	%rs170, %rs77, 255;
	setp.eq.s16 	%p112, %rs170, 0;
	or.pred  	%p113, %p111, %p112;
	@%p113 bra 	$L__BB5_104;
	min.s64 	%rd416, %rd93, %rd416;
	mov.b16 	%rs377, 1;
	bra.uni 	$L__BB5_105;
$L__BB5_104:
	setp.eq.s16 	%p114, %rs169, 0;
	selp.b16 	%rs377, %rs77, %rs377, %p114;
	selp.b64 	%rd416, %rd93, %rd416, %p114;
$L__BB5_105:
	cvt.u32.u16 	%r118, %rs377;
	and.b32  	%r99, %r118, 255;
	mov.b32 	%r115, 2;
	mov.b32 	%r116, 31;
	mov.b32 	%r117, -1;
	// begin inline asm
	shfl.sync.down.b32 %r98, %r99, %r115, %r116, %r117;
	// end inline asm
	// begin inline asm
	shfl.sync.down.b32 %r103, %r104, %r115, %r116, %r117;
	// end inline asm
	mov.b64 	{%r109, %r114}, %rd416;
	// begin inline asm
	shfl.sync.down.b32 %r108, %r109, %r115, %r116, %r117;
	// end inline asm
	// begin inline asm
	shfl.sync.down.b32 %r113, %r114, %r115, %r116, %r117;
	// end inline asm
	mov.b64 	%rd97, {%r108, %r113};
	cvt.u16.u32 	%rs80, %r98;
	setp.gt.s32 	%p115, %r76, 29;
	@%p115 bra 	$L__BB5_109;
	and.b16  	%rs173, %rs377, 255;
	setp.eq.s16 	%p116, %rs173, 0;
	and.b16  	%rs174, %rs80, 255;
	setp.eq.s16 	%p117, %rs174, 0;
	or.pred  	%p118, %p116, %p117;
	@%p118 bra 	$L__BB5_108;
	min.s64 	%rd416, %rd97, %rd416;
	mov.b16 	%rs377, 1;
	bra.uni 	$L__BB5_109;
$L__BB5_108:
	setp.eq.s16 	%p119, %rs173, 0;
	selp.b16 	%rs377, %rs80, %rs377, %p119;
	selp.b64 	%rd416, %rd97, %rd416, %p119;
$L__BB5_109:
	cvt.u32.u16 	%r139, %rs377;
	and.b32  	%r120, %r139, 255;
	mov.b32 	%r136, 4;
	mov.b32 	%r137, 31;
	mov.b32 	%r138, -1;
	// begin inline asm
	shfl.sync.down.b32 %r119, %r120, %r136, %r137, %r138;
	// end inline asm
	// begin inline asm
	shfl.sync.down.b32 %r124, %r125, %r136, %r137, %r138;
	// end inline asm
	mov.b64 	{%r130, %r135}, %rd416;
	// begin inline asm
	shfl.sync.down.b32 %r129, %r130, %r136, %r137, %r138;
	// end inline asm
	// begin inline asm
	shfl.sync.down.b32 %r134, %r135, %r136, %r137, %r138;
	// end inline asm
	mov.b64 	%rd101, {%r129, %r134};
	cvt.u16.u32 	%rs83, %r119;
	setp.gt.s32 	%p120, %r76, 27;
	@%p120 bra 	$L__BB5_113;
	and.b16  	%rs177, %rs377, 255;
	setp.eq.s16 	%p121, %rs177, 0;
	and.b16  	%rs178, %rs83, 255;
	setp.eq.s16 	%p122, %rs178, 0;
	or.pred  	%p123, %p121, %p122;
	@%p123 bra 	$L__BB5_112;
	min.s64 	%rd416, %rd101, %rd416;
	mov.b16 	%rs377, 1;
	bra.uni 	$L__BB5_113;
$L__BB5_112:
	setp.eq.s16 	%p124, %rs177, 0;
	selp.b16 	%rs377, %rs83, %rs377, %p124;
	selp.b64 	%rd416, %rd101, %rd416, %p124;
$L__BB5_113:
	cvt.u32.u16 	%r160, %rs377;
	and.b32  	%r141, %r160, 255;
	mov.b32 	%r157, 8;
	mov.b32 	%r158, 31;
	mov.b32 	%r159, -1;
	// begin inline asm
	shfl.sync.down.b32 %r140, %r141, %r157, %r158, %r159;
	// end inline asm
	// begin inline asm
	shfl.sync.down.b32 %r145, %r146, %r157, %r158, %r159;
	// end inline asm
	mov.b64 	{%r151, %r156}, %rd416;
	// begin inline asm
	shfl.sync.down.b32 %r150, %r151, %r157, %r158, %r159;
	// end inline asm
	// begin inline asm
	shfl.sync.down.b32 %r155, %r156, %r157, %r158, %r159;
	// end inline asm
	mov.b64 	%rd105, {%r150, %r155};
	cvt.u16.u32 	%rs86, %r140;
	setp.gt.s32 	%p125, %r76, 23;
	@%p125 bra 	$L__BB5_117;
	and.b16  	%rs181, %rs377, 255;
	setp.eq.s16 	%p126, %rs181, 0;
	and.b16  	%rs182, %rs86, 255;
	setp.eq.s16 	%p127, %rs182, 0;
	or.pred  	%p128, %p126, %p127;
	@%p128 bra 	$L__BB5_116;
	min.s64 	%rd416, %rd105, %rd416;
	mov.b16 	%rs377, 1;
	bra.uni 	$L__BB5_117;
$L__BB5_116:
	setp.eq.s16 	%p129, %rs181, 0;
	selp.b16 	%rs377, %rs86, %rs377, %p129;
	selp.b64 	%rd416, %rd105, %rd416, %p129;
$L__BB5_117:
	cvt.u32.u16 	%r181, %rs377;
	and.b32  	%r162, %r181, 255;
	mov.b32 	%r178, 16;
	mov.b32 	%r179, 31;
	mov.b32 	%r180, -1;
	// begin inline asm
	shfl.sync.down.b32 %r161, %r162, %r178, %r179, %r180;
	// end inline asm
	// begin inline asm
	shfl.sync.down.b32 %r166, %r167, %r178, %r179, %r180;
	// end inline asm
	mov.b64 	{%r172, %r177}, %rd416;
	// begin inline asm
	shfl.sync.down.b32 %r171, %r172, %r178, %r179, %r180;
	// end inline asm
	// begin inline asm
	shfl.sync.down.b32 %r176, %r177, %r178, %r179, %r180;
	// end inline asm
	mov.b64 	%rd109, {%r171, %r176};
	cvt.u16.u32 	%rs89, %r161;
	setp.gt.s32 	%p130, %r76, 15;
	@%p130 bra 	$L__BB5_121;
	and.b16  	%rs185, %rs377, 255;
	setp.eq.s16 	%p131, %rs185, 0;
	and.b16  	%rs186, %rs89, 255;
	setp.eq.s16 	%p132, %rs186, 0;
	or.pred  	%p133, %p131, %p132;
	@%p133 bra 	$L__BB5_120;
	min.s64 	%rd416, %rd109, %rd416;
	mov.b16 	%rs377, 1;
	bra.uni 	$L__BB5_121;
$L__BB5_120:
	setp.eq.s16 	%p134, %rs185, 0;
	selp.b16 	%rs377, %rs89, %rs377, %p134;
	selp.b64 	%rd416, %rd109, %rd416, %p134;
$L__BB5_121:
	setp.ne.s32 	%p135, %r76, 0;
	@%p135 bra 	$L__BB5_123;
	shr.u32 	%r182, %r23, 1;
	and.b32  	%r183, %r182, 496;
	mov.u32 	%r184, _ZZN3cub18CUB_300001_SM_10006detail6reduce28DeviceReduceSingleTileKernelINS2_10policy_hubIN4cuda3std3__45tupleIJblEEEjN6thrust24THRUST_300001_SM_1000_NS8cuda_cub9__find_if7functorIS9_EEE10Policy1000ENSB_12zip_iteratorINS8_IJNSD_26transform_input_iterator_tIbNSB_6detail15normal_iteratorINSB_10device_ptrIfEEEENS7_10__not_fn_tINSK_10functional5actorINSQ_9compositeIJNSQ_16operator_adaptorINS7_8equal_toIvEEEENSR_INSQ_8argumentILj0EEEEENSR_INSQ_5valueIiEEEEEEEEEEEEENSB_17counting_iteratorIlNSB_11use_defaultES18_S18_EEEEEEEPS9_jSF_S9_S9_NS7_10__identityEEEvT0_T1_T2_T3_T4_T6_E12temp_storage;
	add.s32 	%r185, %r184, %r183;
	st.shared.u8 	[%r185+8], %rs377;
	st.shared.u64 	[%r185+16], %rd416;
$L__BB5_123:
	bar.sync 	0;
	setp.ne.s32 	%p136, %r23, 0;
	@%p136 bra 	$L__BB5_125;
	ld.shared.u8 	%rs189, [_ZZN3cub18CUB_300001_SM_10006detail6reduce28DeviceReduceSingleTileKernelINS2_10policy_hubIN4cuda3std3__45tupleIJblEEEjN6thrust24THRUST_300001_SM_1000_NS8cuda_cub9__find_if7functorIS9_EEE10Policy1000ENSB_12zip_iteratorINS8_IJNSD_26transform_input_iterator_tIbNSB_6detail15normal_iteratorINSB_10device_ptrIfEEEENS7_10__not_fn_tINSK_10functional5actorINSQ_9compositeIJNSQ_16operator_adaptorINS7_8equal_toIvEEEENSR_INSQ_8argumentILj0EEEEENSR_INSQ_5valueIiEEEEEEEEEEEEENSB_17counting_iteratorIlNSB_11use_defaultES18_S18_EEEEEEEPS9_jSF_S9_S9_NS7_10__identityEEEvT0_T1_T2_T3_T4_T6_E12temp_storage+24];
	ld.shared.u64 	%rd250, [_ZZN3cub18CUB_300001_SM_10006detail6reduce28DeviceReduceSingleTileKernelINS2_10policy_hubIN4cuda3std3__45tupleIJblEEEjN6thrust24THRUST_300001_SM_1000_NS8cuda_cub9__find_if7functorIS9_EEE10Policy1000ENSB_12zip_iteratorINS8_IJNSD_26transform_input_iterator_tIbNSB_6detail15normal_iteratorINSB_10device_ptrIfEEEENS7_10__not_fn_tINSK_10functional5actorINSQ_9compositeIJNSQ_16operator_adaptorINS7_8equal_toIvEEEENSR_INSQ_8argumentILj0EEEEENSR_INSQ_5valueIiEEEEEEEEEEEEENSB_17counting_iteratorIlNSB_11use_defaultES18_S18_EEEEEEEPS9_jSF_S9_S9_NS7_10__identityEEEvT0_T1_T2_T3_T4_T6_E12temp_storage+32];
	and.b16  	%rs190, %rs377, 255;
	setp.eq.s16 	%p137, %rs190, 0;
	setp.eq.s16 	%p138, %rs189, 0;
	min.s64 	%rd251, %rd250, %rd416;
	selp.b16 	%rs191, %rs377, 1, %p138;
	selp.b16 	%rs192, %rs189, %rs191, %p137;
	and.b16  	%rs193, %rs192, 255;
	selp.b64 	%rd252, %rd416, %rd251, %p138;
	selp.b64 	%rd253, %rd250, %rd252, %p137;
	ld.shared.u8 	%rs194, [_ZZN3cub18CUB_300001_SM_10006detail6reduce28DeviceReduceSingleTileKernelINS2_10policy_hubIN4cuda3std3__45tupleIJblEEEjN6thrust24THRUST_300001_SM_1000_NS8cuda_cub9__find_if7functorIS9_EEE10Policy1000ENSB_12zip_iteratorINS8_IJNSD_26transform_input_iterator_tIbNSB_6detail15normal_iteratorINSB_10device_ptrIfEEEENS7_10__not_fn_tINSK_10functional5actorINSQ_9compositeIJNSQ_16operator_adaptorINS7_8equal_toIvEEEENSR_INSQ_8argumentILj0EEEEENSR_INSQ_5valueIiEEEEEEEEEEEEENSB_17counting_iteratorIlNSB_11use_defaultES18_S18_EEEEEEEPS9_jSF_S9_S9_NS7_10__identityEEEvT0_T1_T2_T3_T4_T6_E12temp_storage+40];
	ld.shared.u64 	%rd254, [_ZZN3cub18CUB_300001_SM_10006detail6reduce28DeviceReduceSingleTileKernelINS2_10policy_hubIN4cuda3std3__45tupleIJblEEEjN6thrust24THRUST_300001_SM_1000_NS8cuda_cub9__find_if7functorIS9_EEE10Policy1000ENSB_12zip_iteratorINS8_IJNSD_26transform_input_iterator_tIbNSB_6detail15normal_iteratorINSB_10device_ptrIfEEEENS7_10__not_fn_tINSK_10functional5actorINSQ_9compositeIJNSQ_16operator_adaptorINS7_8equal_toIvEEEENSR_INSQ_8argumentILj0EEEEENSR_INSQ_5valueIiEEEEEEEEEEEEENSB_17counting_iteratorIlNSB_11use_defaultES18_S18_EEEEEEEPS9_jSF_S9_S9_NS7_10__identityEEEvT0_T1_T2_T3_T4_T6_E12temp_storage+48];
	setp.eq.s16 	%p139, %rs193, 0;
	setp.eq.s16 	%p140, %rs194, 0;
	min.s64 	%rd255, %rd254, %rd253;
	selp.b16 	%rs195, %rs192, 1, %p140;
	selp.b16 	%rs196, %rs194, %rs195, %p139;
	and.b16  	%rs197, %rs196, 255;
	selp.b64 	%rd256, %rd253, %rd255, %p140;
	selp.b64 	%rd257, %rd254, %rd256, %p139;
	ld.shared.u8 	%rs198, [_ZZN3cub18CUB_300001_SM_10006detail6reduce28DeviceReduceSingleTileKernelINS2_10policy_hubIN4cuda3std3__45tupleIJblEEEjN6thrust24THRUST_300001_SM_1000_NS8cuda_cub9__find_if7functorIS9_EEE10Policy1000ENSB_12zip_iteratorINS8_IJNSD_26transform_input_iterator_tIbNSB_6detail15normal_iteratorINSB_10device_ptrIfEEEENS7_10__not_fn_tINSK_10functional5actorINSQ_9compositeIJNSQ_16operator_adaptorINS7_8equal_toIvEEEENSR_INSQ_8argumentILj0EEEEENSR_INSQ_5valueIiEEEEEEEEEEEEENSB_17counting_iteratorIlNSB_11use_defaultES18_S18_EEEEEEEPS9_jSF_S9_S9_NS7_10__identityEEEvT0_T1_T2_T3_T4_T6_E12temp_storage+56];
	ld.shared.u64 	%rd258, [_ZZN3cub18CUB_300001_SM_10006detail6reduce28DeviceReduceSingleTileKernelINS2_10policy_hubIN4cuda3std3__45tupleIJblEEEjN6thrust24THRUST_300001_SM_1000_NS8cuda_cub9__find_if7functorIS9_EEE10Policy1000ENSB_12zip_iteratorINS8_IJNSD_26transform_input_iterator_tIbNSB_6detail15normal_iteratorINSB_10device_ptrIfEEEENS7_10__not_fn_tINSK_10functional5actorINSQ_9compositeIJNSQ_16operator_adaptorINS7_8equal_toIvEEEENSR_INSQ_8argumentILj0EEEEENSR_INSQ_5valueIiEEEEEEEEEEEEENSB_17counting_iteratorIlNSB_11use_defaultES18_S18_EEEEEEEPS9_jSF_S9_S9_NS7_10__identityEEEvT0_T1_T2_T3_T4_T6_E12temp_storage+64];
	setp.eq.s16 	%p141, %rs197, 0;
	setp.eq.s16 	%p142, %rs198, 0;
	min.s64 	%rd259, %rd258, %rd257;
	selp.b16 	%rs199, %rs196, 1, %p142;
	selp.b16 	%rs200, %rs198, %rs199, %p141;
	and.b16  	%rs201, %rs200, 255;
	selp.b64 	%rd260, %rd257, %rd259, %p142;
	selp.b64 	%rd261, %rd258, %rd260, %p141;
	ld.shared.u8 	%rs202, [_ZZN3cub18CUB_300001_SM_10006detail6reduce28DeviceReduceSingleTileKernelINS2_10policy_hubIN4cuda3std3__45tupleIJblEEEjN6thrust24THRUST_300001_SM_1000_NS8cuda_cub9__find_if7functorIS9_EEE10Policy1000ENSB_12zip_iteratorINS8_IJNSD_26transform_input_iterator_tIbNSB_6detail15normal_iteratorINSB_10device_ptrIfEEEENS7_10__not_fn_tINSK_10functional5actorINSQ_9compositeIJNSQ_16operator_adaptorINS7_8equal_toIvEEEENSR_INSQ_8argumentILj0EEEEENSR_INSQ_5valueIiEEEEEEEEEEEEENSB_17counting_iteratorIlNSB_11use_defaultES18_S18_EEEEEEEPS9_jSF_S9_S9_NS7_10__identityEEEvT0_T1_T2_T3_T4_T6_E12temp_storage+72];
	ld.shared.u64 	%rd262, [_ZZN3cub18CUB_300001_SM_10006detail6reduce28DeviceReduceSingleTileKernelINS2_10policy_hubIN4cuda3std3__45tupleIJblEEEjN6thrust24THRUST_300001_SM_1000_NS8cuda_cub9__find_if7functorIS9_EEE10Policy1000ENSB_12zip_iteratorINS8_IJNSD_26transform_input_iterator_tIbNSB_6detail15normal_iteratorINSB_10device_ptrIfEEEENS7_10__not_fn_tINSK_10functional5actorINSQ_9compositeIJNSQ_16operator_adaptorINS7_8equal_toIvEEEENSR_INSQ_8argumentILj0EEEEENSR_INSQ_5valueIiEEEEEEEEEEEEENSB_17counting_iteratorIlNSB_11use_defaultES18_S18_EEEEEEEPS9_jSF_S9_S9_NS7_10__identityEEEvT0_T1_T2_T3_T4_T6_E12temp_storage+80];
	setp.eq.s16 	%p143, %rs201, 0;
	setp.eq.s16 	%p144, %rs202, 0;
	min.s64 	%rd263, %rd262, %rd261;
	selp.b16 	%rs203, %rs200, 1, %p144;
	selp.b16 	%rs204, %rs202, %rs203, %p143;
	and.b16  	%rs205, %rs204, 255;
	selp.b64 	%rd264, %rd261, %rd263, %p144;
	selp.b64 	%rd265, %rd262, %rd264, %p143;
	ld.shared.u8 	%rs206, [_ZZN3cub18CUB_300001_SM_10006detail6reduce28DeviceReduceSingleTileKernelINS2_10policy_hubIN4cuda3std3__45tupleIJblEEEjN6thrust24THRUST_300001_SM_1000_NS8cuda_cub9__find_if7functorIS9_EEE10Policy1000ENSB_12zip_iteratorINS8_IJNSD_26transform_input_iterator_tIbNSB_6detail15normal_iteratorINSB_10device_ptrIfEEEENS7_10__not_fn_tINSK_10functional5actorINSQ_9compositeIJNSQ_16operator_adaptorINS7_8equal_toIvEEEENSR_INSQ_8argumentILj0EEEEENSR_INSQ_5valueIiEEEEEEEEEEEEENSB_17counting_iteratorIlNSB_11use_defaultES18_S18_EEEEEEEPS9_jSF_S9_S9_NS7_10__identityEEEvT0_T1_T2_T3_T4_T6_E12temp_storage+88];
	ld.shared.u64 	%rd266, [_ZZN3cub18CUB_300001_SM_10006detail6reduce28DeviceReduceSingleTileKernelINS2_10policy_hubIN4cuda3std3__45tupleIJblEEEjN6thrust24THRUST_300001_SM_1000_NS8cuda_cub9__find_if7functorIS9_EEE10Policy1000ENSB_12zip_iteratorINS8_IJNSD_26transform_input_iterator_tIbNSB_6detail15normal_iteratorINSB_10device_ptrIfEEEENS7_10__not_fn_tINSK_10functional5actorINSQ_9compositeIJNSQ_16operator_adaptorINS7_8equal_toIvEEEENSR_INSQ_8argumentILj0EEEEENSR_INSQ_5valueIiEEEEEEEEEEEEENSB_17counting_iteratorIlNSB_11use_defaultES18_S18_EEEEEEEPS9_jSF_S9_S9_NS7_10__identityEEEvT0_T1_T2_T3_T4_T6_E12temp_storage+96];
	setp.eq.s16 	%p145, %rs205, 0;
	setp.eq.s16 	%p146, %rs206, 0;
	min.s64 	%rd267, %rd266, %rd265;
	selp.b16 	%rs207, %rs204, 1, %p146;
	selp.b16 	%rs208, %rs206, %rs207, %p145;
	and.b16  	%rs209, %rs208, 255;
	selp.b64 	%rd268, %rd265, %rd267, %p146;
	selp.b64 	%rd269, %rd266, %rd268, %p145;
	ld.shared.u8 	%rs210, [_ZZN3cub18CUB_300001_SM_10006detail6reduce28DeviceReduceSingleTileKernelINS2_10policy_hubIN4cuda3std3__45tupleIJblEEEjN6thrust24THRUST_300001_SM_1000_NS8cuda_cub9__find_if7functorIS9_EEE10Policy1000ENSB_12zip_iteratorINS8_IJNSD_26transform_input_iterator_tIbNSB_6detail15normal_iteratorINSB_10device_ptrIfEEEENS7_10__not_fn_tINSK_10functional5actorINSQ_9compositeIJNSQ_16operator_adaptorINS7_8equal_toIvEEEENSR_INSQ_8argumentILj0EEEEENSR_INSQ_5valueIiEEEEEEEEEEEEENSB_17counting_iteratorIlNSB_11use_defaultES18_S18_EEEEEEEPS9_jSF_S9_S9_NS7_10__identityEEEvT0_T1_T2_T3_T4_T6_E12temp_storage+104];
	ld.shared.u64 	%rd270, [_ZZN3cub18CUB_300001_SM_10006detail6reduce28DeviceReduceSingleTileKernelINS2_10policy_hubIN4cuda3std3__45tupleIJblEEEjN6thrust24THRUST_300001_SM_1000_NS8cuda_cub9__find_if7functorIS9_EEE10Policy1000ENSB_12zip_iteratorINS8_IJNSD_26transform_input_iterator_tIbNSB_6detail15normal_iteratorINSB_10device_ptrIfEEEENS7_10__not_fn_tINSK_10functional5actorINSQ_9compositeIJNSQ_16operator_adaptorINS7_8equal_toIvEEEENSR_INSQ_8argumentILj0EEEEENSR_INSQ_5valueIiEEEEEEEEEEEEENSB_17counting_iteratorIlNSB_11use_defaultES18_S18_EEEEEEEPS9_jSF_S9_S9_NS7_10__identityEEEvT0_T1_T2_T3_T4_T6_E12temp_storage+112];
	setp.eq.s16 	%p147, %rs209, 0;
	setp.eq.s16 	%p148, %rs210, 0;
	min.s64 	%rd271, %rd270, %rd269;
	selp.b16 	%rs211, %rs208, 1, %p148;
	selp.b16 	%rs212, %rs210, %rs211, %p147;
	and.b16  	%rs213, %rs212, 255;
	selp.b64 	%rd272, %rd269, %rd271, %p148;
	selp.b64 	%rd273, %rd270, %rd272, %p147;
	ld.shared.u8 	%rs214, [_ZZN3cub18CUB_300001_SM_10006detail6reduce28DeviceReduceSingleTileKernelINS2_10policy_hubIN4cuda3std3__45tupleIJblEEEjN6thrust24THRUST_300001_SM_1000_NS8cuda_cub9__find_if7functorIS9_EEE10Policy1000ENSB_12zip_iteratorINS8_IJNSD_26transform_input_iterator_tIbNSB_6detail15normal_iteratorINSB_10device_ptrIfEEEENS7_10__not_fn_tINSK_10functional5actorINSQ_9compositeIJNSQ_16operator_adaptorINS7_8equal_toIvEEEENSR_INSQ_8argumentILj0EEEEENSR_INSQ_5valueIiEEEEEEEEEEEEENSB_17counting_iteratorIlNSB_11use_defaultES18_S18_EEEEEEEPS9_jSF_S9_S9_NS7_10__identityEEEvT0_T1_T2_T3_T4_T6_E12temp_storage+120];
	ld.shared.u64 	%rd274, [_ZZN3cub18CUB_300001_SM_10006detail6reduce28DeviceReduceSingleTileKernelINS2_10policy_hubIN4cuda3std3__45tupleIJblEEEjN6thrust24THRUST_300001_SM_1000_NS8cuda_cub9__find_if7functorIS9_EEE10Policy1000ENSB_12zip_iteratorINS8_IJNSD_26transform_input_iterator_tIbNSB_6detail15normal_iteratorINSB_10device_ptrIfEEEENS7_10__not_fn_tINSK_10functional5actorINSQ_9compositeIJNSQ_16operator_adaptorINS7_8equal_toIvEEEENSR_INSQ_8argumentILj0EEEEENSR_INSQ_5valueIiEEEEEEEEEEEEENSB_17counting_iteratorIlNSB_11use_defaultES18_S18_EEEEEEEPS9_jSF_S9_S9_NS7_10__identityEEEvT0_T1_T2_T3_T4_T6_E12temp_storage+128];
	setp.eq.s16 	%p149, %rs213, 0;
	setp.eq.s16 	%p150, %rs214, 0;
	min.s64 	%rd275, %rd274, %rd273;
	selp.b16 	%rs215, %rs212, 1, %p150;
	selp.b16 	%rs377, %rs214, %rs215, %p149;
	selp.b64 	%rd276, %rd273, %rd275, %p150;
	selp.b64 	%rd416, %rd274, %rd276, %p149;
$L__BB5_125:
	mov.u32 	%r423, %tid.x;
	setp.ne.s32 	%p327, %r423, 0;
	@%p327 bra 	$L__BB5_127;
	setp.eq.s16 	%p328, %rs96, 0;
	and.b16  	%rs365, %rs377, 255;
	setp.eq.s16 	%p329, %rs365, 0;
	min.s64 	%rd404, %rd416, %rd117;
	selp.b16 	%rs366, %rs96, 1, %p329;
	selp.b16 	%rs367, %rs377, %rs366, %p328;
	selp.b64 	%rd405, %rd117, %rd404, %p329;
	selp.b64 	%rd406, %rd416, %rd405, %p328;
	st.global.u8 	[%rd1], %rs367;
	st.global.u64 	[%rd1+8], %rd406;
$L__BB5_127:
	ret;

}
	// .globl	_ZN3cub18CUB_300001_SM_10006detail6reduce18DeviceReduceKernelINS2_10policy_hubIN4cuda3std3__45tupleIJblEEEjN6thrust24THRUST_300001_SM_1000_NS8cuda_cub9__find_if7functorIS9_EEE10Policy1000ENSB_12zip_iteratorINS8_IJNSD_26transform_input_iterator_tIbNSB_6detail15normal_iteratorINSB_10device_ptrIfEEEENS7_10__not_fn_tINSK_10functional5actorINSQ_9compositeIJNSQ_16operator_adaptorINS7_8equal_toIvEEEENSR_INSQ_8argumentILj0EEEEENSR_INSQ_5valueIiEEEEEEEEEEEEENSB_17counting_iteratorIlNSB_11use_defaultES18_S18_EEEEEEEjSF_S9_NS7_10__identityEEEvT0_PT3_T1_NS0_13GridEvenShareIS1G_EET2_T4_
.visible .entry _ZN3cub18CUB_300001_SM_10006detail6reduce18DeviceReduceKernelINS2_10policy_hubIN4cuda3std3__45tupleIJblEEEjN6thrust24THRUST_300001_SM_1000_NS8cuda_cub9__find_if7functorIS9_EEE10Policy1000ENSB_12zip_iteratorINS8_IJNSD_26transform_input_iterator_tIbNSB_6detail15normal_iteratorINSB_10device_ptrIfEEEENS7_10__not_fn_tINSK_10functional5actorINSQ_9compositeIJNSQ_16operator_adaptorINS7_8equal_toIvEEEENSR_INSQ_8argumentILj0EEEEENSR_INSQ_5valueIiEEEEEEEEEEEEENSB_17counting_iteratorIlNSB_11use_defaultES18_S18_EEEEEEEjSF_S9_NS7_10__identityEEEvT0_PT3_T1_NS0_13GridEvenShareIS1G_EET2_T4_(
	.param .align 8 .b8 _ZN3cub18CUB_300001_SM_10006detail6reduce18DeviceReduceKernelINS2_10policy_hubIN4cuda3std3__45tupleIJblEEEjN6thrust24THRUST_300001_SM_1000_NS8cuda_cub9__find_if7functorIS9_EEE10Policy1000ENSB_12zip_iteratorINS8_IJNSD_26transform_input_iterator_tIbNSB_6detail15normal_iteratorINSB_10device_ptrIfEEEENS7_10__not_fn_tINSK_10functional5actorINSQ_9compositeIJNSQ_16operator_adaptorINS7_8equal_toIvEEEENSR_INSQ_8argumentILj0EEEEENSR_INSQ_5valueIiEEEEEEEEEEEEENSB_17counting_iteratorIlNSB_11use_defaultES18_S18_EEEEEEEjSF_S9_NS7_10__identityEEEvT0_PT3_T1_NS0_13GridEvenShareIS1G_EET2_T4__param_0[24],
	.param .u64 .ptr .align 1 _ZN3cub18CUB_300001_SM_10006detail6reduce18DeviceReduceKernelINS2_10policy_hubIN4cuda3std3__45tupleIJblEEEjN6thrust24THRUST_300001_SM_1000_NS8cuda_cub9__find_if7functorIS9_EEE10Policy1000ENSB_12zip_iteratorINS8_IJNSD_26transform_input_iterator_tIbNSB_6detail15normal_iteratorINSB_10device_ptrIfEEEENS7_10__not_fn_tINSK_10functional5actorINSQ_9compositeIJNSQ_16operator_adaptorINS7_8equal_toIvEEEENSR_INSQ_8argumentILj0EEEEENSR_INSQ_5valueIiEEEEEEEEEEEEENSB_17counting_iteratorIlNSB_11use_defaultES18_S18_EEEEEEEjSF_S9_NS7_10__identityEEEvT0_PT3_T1_NS0_13GridEvenShareIS1G_EET2_T4__param_1,
	.param .u32 _ZN3cub18CUB_300001_SM_10006detail6reduce18DeviceReduceKernelINS2_10policy_hubIN4cuda3std3__45tupleIJblEEEjN6thrust24THRUST_300001_SM_1000_NS8cuda_cub9__find_if7functorIS9_EEE10Policy1000ENSB_12zip_iteratorINS8_IJNSD_26transform_input_iterator_tIbNSB_6detail15normal_iteratorINSB_10device_ptrIfEEEENS7_10__not_fn_tINSK_10functional5actorINSQ_9compositeIJNSQ_16operator_adaptorINS7_8equal_toIvEEEENSR_INSQ_8argumentILj0EEEEENSR_INSQ_5valueIiEEEEEEEEEEEEENSB_17counting_iteratorIlNSB_11use_defaultES18_S18_EEEEEEEjSF_S9_NS7_10__identityEEEvT0_PT3_T1_NS0_13GridEvenShareIS1G_EET2_T4__param_2,
	.param .align 4 .b8 _ZN3cub18CUB_300001_SM_10006detail6reduce18DeviceReduceKernelINS2_10policy_hubIN4cuda3std3__45tupleIJblEEEjN6thrust24THRUST_300001_SM_1000_NS8cuda_cub9__find_if7functorIS9_EEE10Policy1000ENSB_12zip_iteratorINS8_IJNSD_26transform_input_iterator_tIbNSB_6detail15normal_iteratorINSB_10device_ptrIfEEEENS7_10__not_fn_tINSK_10functional5actorINSQ_9compositeIJNSQ_16operator_adaptorINS7_8equal_toIvEEEENSR_INSQ_8argumentILj0EEEEENSR_INSQ_5valueIiEEEEEEEEEEEEENSB_17counting_iteratorIlNSB_11use_defaultES18_S18_EEEEEEEjSF_S9_NS7_10__identityEEEvT0_PT3_T1_NS0_13GridEvenShareIS1G_EET2_T4__param_3[40],
	.param .align 1 .b8 _ZN3cub18CUB_300001_SM_10006detail6reduce18DeviceReduceKernelINS2_10policy_hubIN4cuda3std3__45tupleIJblEEEjN6thrust24THRUST_300001_SM_1000_NS8cuda_cub9__find_if7functorIS9_EEE10Policy1000ENSB_12zip_iteratorINS8_IJNSD_26transform_input_iterator_tIbNSB_6detail15normal_iteratorINSB_10device_ptrIfEEEENS7_10__not_fn_tINSK_10functional5actorINSQ_9compositeIJNSQ_16operator_adaptorINS7_8equal_toIvEEEENSR_INSQ_8argumentILj0EEEEENSR_INSQ_5valueIiEEEEEEEEEEEEENSB_17counting_iteratorIlNSB_11use_defaultES18_S18_EEEEEEEjSF_S9_NS7_10__identityEEEvT0_PT3_T1_NS0_13GridEvenShareIS1G_EET2_T4__param_4[1],
	.param .align 1 .b8 _ZN3cub18CUB_300001_SM_10006detail6reduce18DeviceReduceKernelINS2_10policy_hubIN4cuda3std3__45tupleIJblEEEjN6thrust24THRUST_300001_SM_1000_NS8cuda_cub9__find_if7functorIS9_EEE10Policy1000ENSB_12zip_iteratorINS8_IJNSD_26transform_input_iterator_tIbNSB_6detail15normal_iteratorINSB_10device_ptrIfEEEENS7_10__not_fn_tINSK_10functional5actorINSQ_9compositeIJNSQ_16operator_adaptorINS7_8equal_toIvEEEENSR_INSQ_8argumentILj0EEEEENSR_INSQ_5valueIiEEEEEEEEEEEEENSB_17counting_iteratorIlNSB_11use_defaultES18_S18_EEEEEEEjSF_S9_NS7_10__identityEEEvT0_PT3_T1_NS0_13GridEvenShareIS1G_EET2_T4__param_5[1]
)
.maxntid 256
{
	.reg .pred 	%p<327>;
	.reg .b16 	%rs<401>;
	.reg .b32 	%r<479>;
	.reg .b32 	%f<45>;
	.reg .b64 	%rd<475>;
	// demoted variable
	.shared .align 8 .b8 _ZZN3cub18CUB_300001_SM_10006detail6reduce18DeviceReduceKernelINS2_10policy_hubIN4cuda3std3__45tupleIJblEEEjN6thrust24THRUST_300001_SM_1000_NS8cuda_cub9__find_if7functorIS9_EEE10Policy1000ENSB_12zip_iteratorINS8_IJNSD_26transform_input_iterator_tIbNSB_6detail15normal_iteratorINSB_10device_ptrIfEEEENS7_10__not_fn_tINSK_10functional5actorINSQ_9compositeIJNSQ_16operator_adaptorINS7_8equal_toIvEEEENSR_INSQ_8argumentILj0EEEEENSR_INSQ_5valueIiEEEEEEEEEEEEENSB_17counting_iteratorIlNSB_11use_defaultES18_S18_EEEEEEEjSF_S9_NS7_10__identityEEEvT0_PT3_T1_NS0_13GridEvenShareIS1G_EET2_T4_E12temp_storage[152];
	ld.param.u32 	%r5, [_ZN3cub18CUB_300001_SM_10006detail6reduce18DeviceReduceKernelINS2_10policy_hubIN4cuda3std3__45tupleIJblEEEjN6thrust24THRUST_300001_SM_1000_NS8cuda_cub9__find_if7functorIS9_EEE10Policy1000ENSB_12zip_iteratorINS8_IJNSD_26transform_input_iterator_tIbNSB_6detail15normal_iteratorINSB_10device_ptrIfEEEENS7_10__not_fn_tINSK_10functional5actorINSQ_9compositeIJNSQ_16operator_adaptorINS7_8equal_toIvEEEENSR_INSQ_8argumentILj0EEEEENSR_INSQ_5valueIiEEEEEEEEEEEEENSB_17counting_iteratorIlNSB_11use_defaultES18_S18_EEEEEEEjSF_S9_NS7_10__identityEEEvT0_PT3_T1_NS0_13GridEvenShareIS1G_EET2_T4__param_0+12];
	ld.param.u64 	%rd2, [_ZN3cub18CUB_300001_SM_10006detail6reduce18DeviceReduceKernelINS2_10policy_hubIN4cuda3std3__45tupleIJblEEEjN6thrust24THRUST_300001_SM_1000_NS8cuda_cub9__find_if7functorIS9_EEE10Policy1000ENSB_12zip_iteratorINS8_IJNSD_26transform_input_iterator_tIbNSB_6detail15normal_iteratorINSB_10device_ptrIfEEEENS7_10__not_fn_tINSK_10functional5actorINSQ_9compositeIJNSQ_16operator_adaptorINS7_8equal_toIvEEEENSR_INSQ_8argumentILj0EEEEENSR_INSQ_5valueIiEEEEEEEEEEEEENSB_17counting_iteratorIlNSB_11use_defaultES18_S18_EEEEEEEjSF_S9_NS7_10__identityEEEvT0_PT3_T1_NS0_13GridEvenShareIS1G_EET2_T4__param_0+16];
	ld.param.u32 	%r1, [_ZN3cub18CUB_300001_SM_10006detail6reduce18DeviceReduceKernelINS2_10policy_hubIN4cuda3std3__45tupleIJblEEEjN6thrust24THRUST_300001_SM_1000_NS8cuda_cub9__find_if7functorIS9_EEE10Policy1000ENSB_12zip_iteratorINS8_IJNSD_26transform_input_iterator_tIbNSB_6detail15normal_iteratorINSB_10device_ptrIfEEEENS7_10__not_fn_tINSK_10functional5actorINSQ_9compositeIJNSQ_16operator_adaptorINS7_8equal_toIvEEEENSR_INSQ_8argumentILj0EEEEENSR_INSQ_5valueIiEEEEEEEEEEEEENSB_17counting_iteratorIlNSB_11use_defaultES18_S18_EEEEEEEjSF_S9_NS7_10__identityEEEvT0_PT3_T1_NS0_13GridEvenShareIS1G_EET2_T4__param_3+20];
	ld.param.u32 	%r2, [_ZN3cub18CUB_300001_SM_10006detail6reduce18DeviceReduceKernelINS2_10policy_hubIN4cuda3std3__45tupleIJblEEEjN6thrust24THRUST_300001_SM_1000_NS8cuda_cub9__find_if7functorIS9_EEE10Policy1000ENSB_12zip_iteratorINS8_IJNSD_26transform_input_iterator_tIbNSB_6detail15normal_iteratorINSB_10device_ptrIfEEEENS7_10__not_fn_tINSK_10functional5actorINSQ_9compositeIJNSQ_16operator_adaptorINS7_8equal_toIvEEEENSR_INSQ_8argumentILj0EEEEENSR_INSQ_5valueIiEEEEEEEEEEEEENSB_17counting_iteratorIlNSB_11use_defaultES18_S18_EEEEEEEjSF_S9_NS7_10__identityEEEvT0_PT3_T1_NS0_13GridEvenShareIS1G_EET2_T4__param_3+24];
	ld.param.u64 	%rd112, [_ZN3cub18CUB_300001_SM_10006detail6reduce18DeviceReduceKernelINS2_10policy_hubIN4cuda3std3__45tupleIJblEEEjN6thrust24THRUST_300001_SM_1000_NS8cuda_cub9__find_if7functorIS9_EEE10Policy1000ENSB_12zip_iteratorINS8_IJNSD_26transform_input_iterator_tIbNSB_6detail15normal_iteratorINSB_10device_ptrIfEEEENS7_10__not_fn_tINSK_10functional5actorINSQ_9compositeIJNSQ_16operator_adaptorINS7_8equal_toIvEEEENSR_INSQ_8argumentILj0EEEEENSR_INSQ_5valueIiEEEEEEEEEEEEENSB_17counting_iteratorIlNSB_11use_defaultES18_S18_EEEEEEEjSF_S9_NS7_10__identityEEEvT0_PT3_T1_NS0_13GridEvenShareIS1G_EET2_T4__param_0];
	ld.param.u64 	%rd111, [_ZN3cub18CUB_300001_SM_10006detail6reduce18DeviceReduceKernelINS2_10policy_hubIN4cuda3std3__45tupleIJblEEEjN6thrust24THRUST_300001_SM_1000_NS8cuda_cub9__find_if7functorIS9_EEE10Policy1000ENSB_12zip_iteratorINS8_IJNSD_26transform_input_iterator_tIbNSB_6detail15normal_iteratorINSB_10device_ptrIfEEEENS7_10__not_fn_tINSK_10functional5actorINSQ_9compositeIJNSQ_16operator_adaptorINS7_8equal_toIvEEEENSR_INSQ_8argumentILj0EEEEENSR_INSQ_5valueIiEEEEEEEEEEEEENSB_17counting_iteratorIlNSB_11use_defaultES18_S18_EEEEEEEjSF_S9_NS7_10__identityEEEvT0_PT3_T1_NS0_13GridEvenShareIS1G_EET2_T4__param_1];
	cvta.to.global.u64 	%rd1, %rd112;
	mov.u32 	%r6, %ctaid.x;
	shl.b32 	%r7, %r2, 10;
	shl.b32 	%r8, %r6, 10;
	sub.s32 	%r9, %r1, %r8;
	setp.gt.u32 	%p1, %r9, 1023;
	@%p1 bra 	$L__BB6_78;
	mov.u32 	%r10, %tid.x;
	setp.ge.u32 	%p150, %r10, %r9;
	mov.b16 	%rs369, 0;
	mov.b64 	%rd443, 0;
	mov.u32 	%r466, %r10;
	@%p150 bra 	$L__BB6_3;
	add.s32 	%r212, %r8, %r10;
	cvt.u64.u32 	%rd276, %r212;
	mul.wide.u32 	%rd277, %r212, 4;
	add.s64 	%rd278, %rd1, %rd277;
	add.s64 	%rd443, %rd2, %rd276;
	ld.global.f32 	%f28, [%rd278];
	cvt.rn.f32.s32 	%f29, %r5;
	setp.neu.f32 	%p151, %f28, %f29;
	selp.u16 	%rs369, 1, 0, %p151;
	add.s32 	%r466, %r10, 256;
$L__BB6_3:
	setp.ge.u32 	%p152, %r466, %r9;
	@%p152 bra 	$L__BB6_16;
	cvt.rn.f32.s32 	%f1, %r5;
	not.b32 	%r213, %r466;
	add.s32 	%r13, %r1, %r213;
	sub.s32 	%r214, %r13, %r8;
	shr.u32 	%r215, %r214, 8;
	add.s32 	%r14, %r215, 1;
	and.b32  	%r15, %r14, 7;
	setp.lt.u32 	%p153, %r214, 1792;
	@%p153 bra 	$L__BB6_8;
	add.s32 	%r465, %r466, 1024;
	add.s32 	%r464, %r466, %r8;
	and.b32  	%r216, %r14, 33554424;
	neg.s32 	%r463, %r216;
$L__BB6_6:
	.pragma "nounroll";
	cvt.u64.u32 	%rd280, %r464;
	mul.wide.u32 	%rd281, %r464, 4;
	add.s64 	%rd282, %rd1, %rd281;
	add.s64 	%rd283, %rd2, %rd280;
	ld.global.f32 	%f30, [%rd282];
	setp.neu.f32 	%p154, %f30, %f1;
	selp.u16 	%rs214, 1, 0, %p154;
	and.b16  	%rs215, %rs369, 255;
	setp.ne.s16 	%p156, %rs215, 0;
	and.pred  	%p157, %p156, %p154;
	min.s64 	%rd284, %rd283, %rd443;
	setp.eq.s16 	%p158, %rs215, 0;
	selp.b64 	%rd285, %rd283, %rd443, %p158;
	selp.b16 	%rs216, %rs214, %rs369, %p158;
	selp.b64 	%rd286, %rd284, %rd285, %p157;
	selp.b16 	%rs217, 1, %rs216, %p157;
	and.b16  	%rs218, %rs217, 255;
	add.s32 	%r217, %r464, 256;
	cvt.u64.u32 	%rd287, %r217;
	mul.wide.u32 	%rd288, %r217, 4;
	add.s64 	%rd289, %rd1, %rd288;
	add.s64 	%rd290, %rd2, %rd287;
	ld.global.f32 	%f31, [%rd289];
	setp.neu.f32 	%p159, %f31, %f1;
	selp.u16 	%rs219, 1, 0, %p159;
	setp.ne.s16 	%p161, %rs218, 0;
	and.pred  	%p162, %p161, %p159;
	min.s64 	%rd291, %rd290, %rd286;
	setp.eq.s16 	%p163, %rs218, 0;
	selp.b64 	%rd292, %rd290, %rd286, %p163;
	selp.b16 	%rs220, %rs219, %rs217, %p163;
	selp.b64 	%rd293, %rd291, %rd292, %p162;
	selp.b16 	%rs221, 1, %rs220, %p162;
	and.b16  	%rs222, %rs221, 255;
	add.s32 	%r218, %r464, 512;
	cvt.u64.u32 	%rd294, %r218;
	mul.wide.u32 	%rd295, %r218, 4;
	add.s64 	%rd296, %rd1, %rd295;
	add.s64 	%rd297, %rd2, %rd294;
	ld.global.f32 	%f32, [%rd296];
	setp.neu.f32 	%p164, %f32, %f1;
	selp.u16 	%rs223, 1, 0, %p164;
	setp.ne.s16 	%p166, %rs222, 0;
	and.pred  	%p167, %p166, %p164;
	min.s64 	%rd298, %rd297, %rd293;
	setp.eq.s16 	%p168, %rs222, 0;
	selp.b64 	%rd299, %rd297, %rd293, %p168;
	selp.b16 	%rs224, %rs223, %rs221, %p168;
	selp.b64 	%rd300, %rd298, %rd299, %p167;
	selp.b16 	%rs225, 1, %rs224, %p167;
	and.b16  	%rs226, %rs225, 255;
	add.s32 	%r219, %r464, 768;
	cvt.u64.u32 	%rd301, %r219;
	mul.wide.u32 	%rd302, %r219, 4;
	add.s64 	%rd303, %rd1, %rd302;
	add.s64 	%rd304, %rd2, %rd301;
	ld.global.f32 	%f33, [%rd303];
	setp.neu.f32 	%p169, %f33, %f1;
	selp.u16 	%rs227, 1, 0, %p169;
	setp.ne.s16 	%p171, %rs226, 0;
	and.pred  	%p172, %p171, %p169;
	min.s64 	%rd305, %rd304, %rd300;
	setp.eq.s16 	%p173, %rs226, 0;
	selp.b64 	%rd306, %rd304, %rd300, %p173;
	selp.b16 	%rs228, %rs227, %rs225, %p173;
	selp.b64 	%rd307, %rd305, %rd306, %p172;
	selp.b16 	%rs229, 1, %rs228, %p172;
	and.b16  	%rs230, %rs229, 255;
	add.s32 	%r220, %r464, 1024;
	cvt.u64.u32 	%rd308, %r220;
	mul.wide.u32 	%rd309, %r220, 4;
	add.s64 	%rd310, %rd1, %rd309;
	add.s64 	%rd311, %rd2, %rd308;
	ld.global.f32 	%f34, [%rd310];
	setp.neu.f32 	%p174, %f34, %f1;
	selp.u16 	%rs231, 1, 0, %p174;
	setp.ne.s16 	%p176, %rs230, 0;
	and.pred  	%p177, %p176, %p174;
	min.s64 	%rd312, %rd311, %rd307;
	setp.eq.s16 	%p178, %rs230, 0;
	selp.b64 	%rd313, %rd311, %rd307, %p178;
	selp.b16 	%rs232, %rs231, %rs229, %p178;
	selp.b64 	%rd314, %rd312, %rd313, %p177;
	selp.b16 	%rs233, 1, %rs232, %p177;
	and.b16  	%rs234, %rs233, 255;
	add.s32 	%r221, %r464, 1280;
	cvt.u64.u32 	%rd315, %r221;
	mul.wide.u32 	%rd316, %r221, 4;
	add.s64 	%rd317, %rd1, %rd316;
	add.s64 	%rd318, %rd2, %rd315;
	ld.global.f32 	%f35, [%rd317];
	setp.neu.f32 	%p179, %f35, %f1;
	selp.u16 	%rs235, 1, 0, %p179;
	setp.ne.s16 	%p181, %rs234, 0;
	and.pred  	%p182, %p181, %p179;
	min.s64 	%rd319, %rd318, %rd314;
	setp.eq.s16 	%p183, %rs234, 0;
	selp.b64 	%rd320, %rd318, %rd314, %p183;
	selp.b16 	%rs236, %rs235, %rs233, %p183;
	selp.b64 	%rd321, %rd319, %rd320, %p182;
	selp.b16 	%rs237, 1, %rs236, %p182;
	and.b16  	%rs238, %rs237, 255;
	add.s32 	%r222, %r464, 1536;
	cvt.u64.u32 	%rd322, %r222;
	mul.wide.u32 	%rd323, %r222, 4;
	add.s64 	%rd324, %rd1, %rd323;
	add.s64 	%rd325, %rd2, %rd322;
	ld.global.f32 	%f36, [%rd324];
	setp.neu.f32 	%p184, %f36, %f1;
	selp.u16 	%rs239, 1, 0, %p184;
	setp.ne.s16 	%p186, %rs238, 0;
	and.pred  	%p187, %p186, %p184;
	min.s64 	%rd326, %rd325, %rd321;
	setp.eq.s16 	%p188, %rs238, 0;
	selp.b64 	%rd327, %rd325, %rd321, %p188;
	selp.b16 	%rs240, %rs239, %rs237, %p188;
	selp.b64 	%rd328, %rd326, %rd327, %p187;
	selp.b16 	%rs241, 1, %rs240, %p187;
	and.b16  	%rs242, %rs241, 255;
	add.s32 	%r223, %r464, 1792;
	cvt.u64.u32 	%rd329, %r223;
	mul.wide.u32 	%rd330, %r223, 4;
	add.s64 	%rd331, %rd1, %rd330;
	add.s64 	%rd332, %rd2, %rd329;
	ld.global.f32 	%f37, [%rd331];
	setp.neu.f32 	%p189, %f37, %f1;
	selp.u16 	%rs243, 1, 0, %p189;
	setp.ne.s16 	%p191, %rs242, 0;
	and.pred  	%p192, %p191, %p189;
	min.s64 	%rd333, %rd332, %rd328;
	setp.eq.s16 	%p193, %rs242, 0;
	selp.b64 	%rd334, %rd332, %rd328, %p193;
	selp.b16 	%rs244, %rs243, %rs241, %p193;
	selp.b64 	%rd443, %rd333, %rd334, %p192;
	selp.b16 	%rs369, 1, %rs244, %p192;
	add.s32 	%r465, %r465, 2048;
	add.s32 	%r464, %r464, 2048;
	add.s32 	%r463, %r463, 8;
	setp.ne.s32 	%p194, %r463, 0;
	@%p194 bra 	$L__BB6_6;
	add.s32 	%r466, %r465, -1024;
$L__BB6_8:
	setp.eq.s32 	%p195, %r15, 0;
	@%p195 bra 	$L__BB6_16;
	setp.lt.u32 	%p196, %r15, 4;
	@%p196 bra 	$L__BB6_11;
	add.s32 	%r224, %r8, %r466;
	cvt.u64.u32 	%rd336, %r224;
	mul.wide.u32 	%rd337, %r224, 4;
	add.s64 	%rd338, %rd1, %rd337;
	add.s64 	%rd339, %rd2, %rd336;
	ld.global.f32 	%f38, [%rd338];
	setp.neu.f32 	%p197, %f38, %f1;
	selp.u16 	%rs246, 1, 0, %p197;
	and.b16  	%rs247, %rs369, 255;
	setp.ne.s16 	%p199, %rs247, 0;
	and.pred  	%p200, %p199, %p197;
	min.s64 	%rd340, %rd339, %rd443;
	setp.eq.s16 	%p201, %rs247, 0;
	selp.b64 	%rd341, %rd339, %rd443, %p201;
	selp.b16 	%rs248, %rs246, %rs369, %p201;
	selp.b64 	%rd342, %rd340, %rd341, %p200;
	selp.b16 	%rs249, 1, %rs248, %p200;
	and.b16  	%rs250, %rs249, 255;
	add.s32 	%r225, %r224, 256;
	cvt.u64.u32 	%rd343, %r225;
	mul.wide.u32 	%rd344, %r225, 4;
	add.s64 	%rd345, %rd1, %rd344;
	add.s64 	%rd346, %rd2, %rd343;
	ld.global.f32 	%f39, [%rd345];
	setp.neu.f32 	%p202, %f39, %f1;
	selp.u16 	%rs251, 1, 0, %p202;
	setp.ne.s16 	%p204, %rs250, 0;
	and.pred  	%p205, %p204, %p202;
	min.s64 	%rd347, %rd346, %rd342;
	setp.eq.s16 	%p206, %rs250, 0;
	selp.b64 	%rd348, %rd346, %rd342, %p206;
	selp.b16 	%rs252, %rs251, %rs249, %p206;
	selp.b64 	%rd349, %rd347, %rd348, %p205;
	selp.b16 	%rs253, 1, %rs252, %p205;
	and.b16  	%rs254, %rs253, 255;
	add.s32 	%r226, %r224, 512;
	cvt.u64.u32 	%rd350, %r226;
	mul.wide.u32 	%rd351, %r226, 4;
	add.s64 	%rd352, %rd1, %rd351;
	add.s64 	%rd353, %rd2, %rd350;
	ld.global.f32 	%f40, [%rd352];
	setp.neu.f32 	%p207, %f40, %f1;
	selp.u16 	%rs255, 1, 0, %p207;
	setp.ne.s16 	%p209, %rs254, 0;
	and.pred  	%p210, %p209, %p207;
	min.s64 	%rd354, %rd353, %rd349;
	setp.eq.s16 	%p211, %rs254, 0;
	selp.b64 	%rd355, %rd353, %rd349, %p211;
	selp.b16 	%rs256, %rs255, %rs253, %p211;
	selp.b64 	%rd356, %rd354, %rd355, %p210;
	selp.b16 	%rs257, 1, %rs256, %p210;
	and.b16  	%rs258, %rs257, 255;
	add.s32 	%r227, %r224, 768;
	cvt.u64.u32 	%rd357, %r227;
	mul.wide.u32 	%rd358, %r227, 4;
	add.s64 	%rd359, %rd1, %rd358;
	add.s64 	%rd360, %rd2, %rd357;
	ld.global.f32 	%f41, [%rd359];
	setp.neu.f32 	%p212, %f41, %f1;
	selp.u16 	%rs259, 1, 0, %p212;
	setp.ne.s16 	%p214, %rs258, 0;
	and.pred  	%p215, %p214, %p212;
	min.s64 	%rd361, %rd360, %rd356;
	setp.eq.s16 	%p216, %rs258, 0;
	selp.b64 	%rd362, %rd360, %rd356, %p216;
	selp.b16 	%rs260, %rs259, %rs257, %p216;
	selp.b64 	%rd443, %rd361, %rd362, %p215;
	selp.b16 	%rs369, 1, %rs260, %p215;
	add.s32 	%r466, %r466, 1024;
$L__BB6_11:
	and.b32  	%r228, %r14, 3;
	setp.eq.s32 	%p217, %r228, 0;
	@%p217 bra 	$L__BB6_16;
	setp.eq.s32 	%p218, %r228, 1;
	@%p218 bra 	$L__BB6_14;
	add.s32 	%r229, %r8, %r466;
	cvt.u64.u32 	%rd364, %r229;
	mul.wide.u32 	%rd365, %r229, 4;
	add.s64 	%rd366, %rd1, %rd365;
	add.s64 	%rd367, %rd2, %rd364;
	ld.global.f32 	%f42, [%rd366];
	setp.neu.f32 	%p219, %f42, %f1;
	selp.u16 	%rs262, 1, 0, %p219;
	and.b16  	%rs263, %rs369, 255;
	setp.ne.s16 	%p221, %rs263, 0;
	and.pred  	%p222, %p221, %p219;
	min.s64 	%rd368, %rd367, %rd443;
	setp.eq.s16 	%p223, %rs263, 0;
	selp.b64 	%rd369, %rd367, %rd443, %p223;
	selp.b16 	%rs264, %rs262, %rs369, %p223;
	selp.b64 	%rd370, %rd368, %rd369, %p222;
	selp.b16 	%rs265, 1, %rs264, %p222;
	and.b16  	%rs266, %rs265, 255;
	add.s32 	%r230, %r229, 256;
	cvt.u64.u32 	%rd371, %r230;
	mul.wide.u32 	%rd372, %r230, 4;
	add.s64 	%rd373, %rd1, %rd372;
	add.s64 	%rd374, %rd2, %rd371;
	ld.global.f32 	%f43, [%rd373];
	setp.neu.f32 	%p224, %f43, %f1;
	selp.u16 	%rs267, 1, 0, %p224;
	setp.ne.s16 	%p226, %rs266, 0;
	and.pred  	%p227, %p226, %p224;
	min.s64 	%rd375, %rd374, %rd370;
	setp.eq.s16 	%p228, %rs266, 0;
	selp.b64 	%rd376, %rd374, %rd370, %p228;
	selp.b16 	%rs268, %rs267, %rs265, %p228;
	selp.b64 	%rd443, %rd375, %rd376, %p227;
	selp.b16 	%rs369, 1, %rs268, %p227;
	add.s32 	%r466, %r466, 512;
$L__BB6_14:
	and.b32  	%r231, %r13, 256;
	setp.ne.s32 	%p229, %r231, 0;
	@%p229 bra 	$L__BB6_16;
	add.s32 	%r232, %r8, %r466;
	cvt.u64.u32 	%rd377, %r232;
	mul.wide.u32 	%rd378, %r232, 4;
	add.s64 	%rd379, %rd1, %rd378;
	add.s64 	%rd380, %rd2, %rd377;
	ld.global.f32 	%f44, [%rd379];
	setp.neu.f32 	%p230, %f44, %f1;
	selp.u16 	%rs269, 1, 0, %p230;
	and.b16  	%rs270, %rs369, 255;
	setp.ne.s16 	%p232, %rs270, 0;
	and.pred  	%p233, %p232, %p230;
	min.s64 	%rd381, %rd380, %rd443;
	setp.eq.s16 	%p234, %rs270, 0;
	selp.b64 	%rd382, %rd380, %rd443, %p234;
	selp.b16 	%rs271, %rs269, %rs369, %p234;
	selp.b64 	%rd443, %rd381, %rd382, %p233;
	selp.b16 	%rs369, 1, %rs271, %p233;
$L__BB6_16:
	setp.lt.u32 	%p235, %r9, 256;
	@%p235 bra 	$L__BB6_41;
	// begin inline asm
	mov.u32 %r351, %laneid;
	// end inline asm
	cvt.u32.u16 	%r372, %rs369;
	and.b32  	%r353, %r372, 255;
	mov.b32 	%r369, 1;
	mov.b32 	%r370, 31;
	mov.b32 	%r371, -1;
	// begin inline asm
	shfl.sync.down.b32 %r352, %r353, %r369, %r370, %r371;
	// end inline asm
	// begin inline asm
	shfl.sync.down.b32 %r357, %r358, %r369, %r370, %r371;
	// end inline asm
	mov.b64 	{%r363, %r368}, %rd443;
	// begin inline asm
	shfl.sync.down.b32 %r362, %r363, %r369, %r370, %r371;
	// end inline asm
	// begin inline asm
	shfl.sync.down.b32 %r367, %r368, %r369, %r370, %r371;
	// end inline asm
	mov.b64 	%rd17, {%r362, %r367};
	cvt.u16.u32 	%rs15, %r352;
	setp.gt.s32 	%p285, %r351, 30;
	@%p285 bra 	$L__BB6_21;
	and.b16  	%rs313, %rs369, 255;
	setp.eq.s16 	%p286, %rs313, 0;
	and.b16  	%rs314, %rs15, 255;
	setp.eq.s16 	%p287, %rs314, 0;
	or.pred  	%p288, %p286, %p287;
	@%p288 bra 	$L__BB6_20;
	min.s64 	%rd443, %rd17, %rd443;
	mov.b16 	%rs369, 1;
	bra.uni 	$L__BB6_21;
$L__BB6_20:
	setp.eq.s16 	%p289, %rs313, 0;
	selp.b64 	%rd443, %rd17, %rd443, %p289;
	selp.b16 	%rs369, %rs15, %rs369, %p289;
$L__BB6_21:
	cvt.u32.u16 	%r393, %rs369;
	and.b32  	%r374, %r393, 255;
	mov.b32 	%r390, 2;
	mov.b32 	%r391, 31;
	mov.b32 	%r392, -1;
	// begin inline asm
	shfl.sync.down.b32 %r373, %r374, %r390, %r391, %r392;
	// end inline asm
	// begin inline asm
	shfl.sync.down.b32 %r378, %r379, %r390, %r391, %r392;
	// end inline asm
	mov.b64 	{%r384, %r389}, %rd443;
	// begin inline asm
	shfl.sync.down.b32 %r383, %r384, %r390, %r391, %r392;
	// end inline asm
	// begin inline asm
	shfl.sync.down.b32 %r388, %r389, %r390, %r391, %r392;
	// end inline asm
	mov.b64 	%rd21, {%r383, %r388};
	cvt.u16.u32 	%rs18, %r373;
	setp.gt.s32 	%p290, %r351, 29;
	@%p290 bra 	$L__BB6_25;
	and.b16  	%rs317, %rs369, 255;
	setp.eq.s16 	%p291, %rs317, 0;
	and.b16  	%rs318, %rs18, 255;
	setp.eq.s16 	%p292, %rs318, 0;
	or.pred  	%p293, %p291, %p292;
	@%p293 bra 	$L__BB6_24;
	min.s64 	%rd443, %rd21, %rd443;
	mov.b16 	%rs369, 1;
	bra.uni 	$L__BB6_25;
$L__BB6_24:
	setp.eq.s16 	%p294, %rs317, 0;
	selp.b64 	%rd443, %rd21, %rd443, %p294;
	selp.b16 	%rs369, %rs18, %rs369, %p294;
$L__BB6_25:
	cvt.u32.u16 	%r414, %rs369;
	and.b32  	%r395, %r414, 255;
	mov.b32 	%r411, 4;
	mov.b32 	%r412, 31;
	mov.b32 	%r413, -1;
	// begin inline asm
	shfl.sync.down.b32 %r394, %r395, %r411, %r412, %r413;
	// end inline asm
	// begin inline asm
	shfl.sync.down.b32 %r399, %r400, %r411, %r412, %r413;
	// end inline asm
	mov.b64 	{%r405, %r410}, %rd443;
	// begin inline asm
	shfl.sync.down.b32 %r404, %r405, %r411, %r412, %r413;
	// end inline asm
	// begin inline asm
	shfl.sync.down.b32 %r409, %r410, %r411, %r412, %r413;
	// end inline asm
	mov.b64 	%rd25, {%r404, %r409};
	cvt.u16.u32 	%rs21, %r394;
	setp.gt.s32 	%p295, %r351, 27;
	@%p295 bra 	$L__BB6_29;
	and.b16  	%rs321, %rs369, 255;
	setp.eq.s16 	%p296, %rs321, 0;
	and.b16  	%rs322, %rs21, 255;
	setp.eq.s16 	%p297, %rs322, 0;
	or.pred  	%p298, %p296, %p297;
	@%p298 bra 	$L__BB6_28;
	min.s64 	%rd443, %rd25, %rd443;
	mov.b16 	%rs369, 1;
	bra.uni 	$L__BB6_29;
$L__BB6_28:
	setp.eq.s16 	%p299, %rs321, 0;
	selp.b64 	%rd443, %rd25, %rd443, %p299;
	selp.b16 	%rs369, %rs21, %rs369, %p299;
$L__BB6_29:
	cvt.u32.u16 	%r435, %rs369;
	and.b32  	%r416, %r435, 255;
	mov.b32 	%r432, 8;
	mov.b32 	%r433, 31;
	mov.b32 	%r434, -1;
	// begin inline asm
	shfl.sync.down.b32 %r415, %r416, %r432, %r433, %r434;
	// end inline asm
	// begin inline asm
	shfl.sync.down.b32 %r420, %r421, %r432, %r433, %r434;
	// end inline asm
	mov.b64 	{%r426, %r431}, %rd443;
	// begin inline asm
	shfl.sync.down.b32 %r425, %r426, %r432, %r433, %r434;
	// end inline asm
	// begin inline asm
	shfl.sync.down.b32 %r430, %r431, %r432, %r433, %r434;
	// end inline asm
	mov.b64 	%rd29, {%r425, %r430};
	cvt.u16.u32 	%rs24, %r415;
	setp.gt.s32 	%p300, %r351, 23;
	@%p300 bra 	$L__BB6_33;
	and.b16  	%rs325, %rs369, 255;
	setp.eq.s16 	%p301, %rs325, 0;
	and.b16  	%rs326, %rs24, 255;
	setp.eq.s16 	%p302, %rs326, 0;
	or.pred  	%p303, %p301, %p302;
	@%p303 bra 	$L__BB6_32;
	min.s64 	%rd443, %rd29, %rd443;
	mov.b16 	%rs369, 1;
	bra.uni 	$L__BB6_33;
$L__BB6_32:
	setp.eq.s16 	%p304, %rs325, 0;
	selp.b64 	%rd443, %rd29, %rd443, %p304;
	selp.b16 	%rs369, %rs24, %rs369, %p304;
$L__BB6_33:
	cvt.u32.u16 	%r456, %rs369;
	and.b32  	%r437, %r456, 255;
	mov.b32 	%r453, 16;
	mov.b32 	%r454, 31;
	mov.b32 	%r455, -1;
	// begin inline asm
	shfl.sync.down.b32 %r436, %r437, %r453, %r454, %r455;
	// end inline asm
	// begin inline asm
	shfl.sync.down.b32 %r441, %r442, %r453, %r454, %r455;
	// end inline asm
	mov.b64 	{%r447, %r452}, %rd443;
	// begin inline asm
	shfl.sync.down.b32 %r446, %r447, %r453, %r454, %r455;
	// end inline asm
	// begin inline asm
	shfl.sync.down.b32 %r451, %r452, %r453, %r454, %r455;
	// end inline asm
	mov.b64 	%rd33, {%r446, %r451};
	cvt.u16.u32 	%rs27, %r436;
	setp.gt.s32 	%p305, %r351, 15;
	@%p305 bra 	$L__BB6_37;
	and.b16  	%rs329, %rs369, 255;
	setp.eq.s16 	%p306, %rs329, 0;
	and.b16  	%rs330, %rs27, 255;
	setp.eq.s16 	%p307, %rs330, 0;
	or.pred  	%p308, %p306, %p307;
	@%p308 bra 	$L__BB6_36;
	min.s64 	%rd443, %rd33, %rd443;
	mov.b16 	%rs369, 1;
	bra.uni 	$L__BB6_37;
$L__BB6_36:
	setp.eq.s16 	%p309, %rs329, 0;
	selp.b64 	%rd443, %rd33, %rd443, %p309;
	selp.b16 	%rs369, %rs27, %rs369, %p309;
$L__BB6_37:
	setp.ne.s32 	%p310, %r351, 0;
	@%p310 bra 	$L__BB6_39;
	shr.u32 	%r457, %r10, 1;
	and.b32  	%r458, %r457, 496;
	mov.u32 	%r459, _ZZN3cub18CUB_300001_SM_10006detail6reduce18DeviceReduceKernelINS2_10policy_hubIN4cuda3std3__45tupleIJblEEEjN6thrust24THRUST_300001_SM_1000_NS8cuda_cub9__find_if7functorIS9_EEE10Policy1000ENSB_12zip_iteratorINS8_IJNSD_26transform_input_iterator_tIbNSB_6detail15normal_iteratorINSB_10device_ptrIfEEEENS7_10__not_fn_tINSK_10functional5actorINSQ_9compositeIJNSQ_16operator_adaptorINS7_8equal_toIvEEEENSR_INSQ_8argumentILj0EEEEENSR_INSQ_5valueIiEEEEEEEEEEEEENSB_17counting_iteratorIlNSB_11use_defaultES18_S18_EEEEEEEjSF_S9_NS7_10__identityEEEvT0_PT3_T1_NS0_13GridEvenShareIS1G_EET2_T4_E12temp_storage;
	add.s32 	%r460, %r459, %r458;
	st.shared.u8 	[%r460+8], %rs369;
	st.shared.u64 	[%r460+16], %rd443;
$L__BB6_39:
	bar.sync 	0;
	setp.ne.s32 	%p311, %r10, 0;
	@%p311 bra 	$L__BB6_123;
	ld.shared.u8 	%rs333, [_ZZN3cub18CUB_300001_SM_10006detail6reduce18DeviceReduceKernelINS2_10policy_hubIN4cuda3std3__45tupleIJblEEEjN6thrust24THRUST_300001_SM_1000_NS8cuda_cub9__find_if7functorIS9_EEE10Policy1000ENSB_12zip_iteratorINS8_IJNSD_26transform_input_iterator_tIbNSB_6detail15normal_iteratorINSB_10device_ptrIfEEEENS7_10__not_fn_tINSK_10functional5actorINSQ_9compositeIJNSQ_16operator_adaptorINS7_8equal_toIvEEEENSR_INSQ_8argumentILj0EEEEENSR_INSQ_5valueIiEEEEEEEEEEEEENSB_17counting_iteratorIlNSB_11use_defaultES18_S18_EEEEEEEjSF_S9_NS7_10__identityEEEvT0_PT3_T1_NS0_13GridEvenShareIS1G_EET2_T4_E12temp_storage+24];
	ld.shared.u64 	%rd404, [_ZZN3cub18CUB_300001_SM_10006detail6reduce18DeviceReduceKernelINS2_10policy_hubIN4cuda3std3__45tupleIJblEEEjN6thrust24THRUST_300001_SM_1000_NS8cuda_cub9__find_if7functorIS9_EEE10Policy1000ENSB_12zip_iteratorINS8_IJNSD_26transform_input_iterator_tIbNSB_6detail15normal_iteratorINSB_10device_ptrIfEEEENS7_10__not_fn_tINSK_10functional5actorINSQ_9compositeIJNSQ_16operator_adaptorINS7_8equal_toIvEEEENSR_INSQ_8argumentILj0EEEEENSR_INSQ_5valueIiEEEEEEEEEEEEENSB_17counting_iteratorIlNSB_11use_defaultES18_S18_EEEEEEEjSF_S9_NS7_10__identityEEEvT0_PT3_T1_NS0_13GridEvenShareIS1G_EET2_T4_E12temp_storage+32];
	and.b16  	%rs334, %rs369, 255;
	setp.eq.s16 	%p312, %rs334, 0;
	setp.eq.s16 	%p313, %rs333, 0;
	min.s64 	%rd405, %rd404, %rd443;
	selp.b16 	%rs335, %rs369, 1, %p313;
	selp.b16 	%rs336, %rs333, %rs335, %p312;
	and.b16  	%rs337, %rs336, 255;
	selp.b64 	%rd406, %rd443, %rd405, %p313;
	selp.b64 	%rd407, %rd404, %rd406, %p312;
	ld.shared.u8 	%rs338, [_ZZN3cub18CUB_300001_SM_10006detail6reduce18DeviceReduceKernelINS2_10policy_hubIN4cuda3std3__45tupleIJblEEEjN6thrust24THRUST_300001_SM_1000_NS8cuda_cub9__find_if7functorIS9_EEE10Policy1000ENSB_12zip_iteratorINS8_IJNSD_26transform_input_iterator_tIbNSB_6detail15normal_iteratorINSB_10device_ptrIfEEEENS7_10__not_fn_tINSK_10functional5actorINSQ_9compositeIJNSQ_16operator_adaptorINS7_8equal_toIvEEEENSR_INSQ_8argumentILj0EEEEENSR_INSQ_5valueIiEEEEEEEEEEEEENSB_17counting_iteratorIlNSB_11use_defaultES18_S18_EEEEEEEjSF_S9_NS7_10__identityEEEvT0_PT3_T1_NS0_13GridEvenShareIS1G_EET2_T4_E12temp_storage+40];
	ld.shared.u64 	%rd408, [_ZZN3cub18CUB_300001_SM_10006detail6reduce18DeviceReduceKernelINS2_10policy_hubIN4cuda3std3__45tupleIJblEEEjN6thrust24THRUST_300001_SM_1000_NS8cuda_cub9__find_if7functorIS9_EEE10Policy1000ENSB_12zip_iteratorINS8_IJNSD_26transform_input_iterator_tIbNSB_6detail15normal_iteratorINSB_10device_ptrIfEEEENS7_10__not_fn_tINSK_10functional5actorINSQ_9compositeIJNSQ_16operator_adaptorINS7_8equal_toIvEEEENSR_INSQ_8argumentILj0EEEEENSR_INSQ_5valueIiEEEEEEEEEEEEENSB_17counting_iteratorIlNSB_11use_defaultES18_S18_EEEEEEEjSF_S9_NS7_10__identityEEEvT0_PT3_T1_NS0_13GridEvenShareIS1G_EET2_T4_E12temp_storage+48];
	setp.eq.s16 	%p314, %rs337, 0;
	setp.eq.s16 	%p315, %rs338, 0;
	min.s64 	%rd409, %rd408, %rd407;
	selp.b16 	%rs339, %rs336, 1, %p315;
	selp.b16 	%rs340, %rs338, %rs339, %p314;
	and.b16  	%rs341, %rs340, 255;
	selp.b64 	%rd410, %rd407, %rd409, %p315;
	selp.b64 	%rd411, %rd408, %rd410, %p314;
	ld.shared.u8 	%rs342, [_ZZN3cub18CUB_300001_SM_10006detail6reduce18DeviceReduceKernelINS2_10policy_hubIN4cuda3std3__45tupleIJblEEEjN6thrust24THRUST_300001_SM_1000_NS8cuda_cub9__find_if7functorIS9_EEE10Policy1000ENSB_12zip_iteratorINS8_IJNSD_26transform_input_iterator_tIbNSB_6detail15normal_iteratorINSB_10device_ptrIfEEEENS7_10__not_fn_tINSK_10functional5actorINSQ_9compositeIJNSQ_16operator_adaptorINS7_8equal_toIvEEEENSR_INSQ_8argumentILj0EEEEENSR_INSQ_5valueIiEEEEEEEEEEEEENSB_17counting_iteratorIlNSB_11use_defaultES18_S18_EEEEEEEjSF_S9_NS7_10__identityEEEvT0_PT3_T1_NS0_13GridEvenShareIS1G_EET2_T4_E12temp_storage+56];
	ld.shared.u64 	%rd412, [_ZZN3cub18CUB_300001_SM_10006detail6reduce18DeviceReduceKernelINS2_10policy_hubIN4cuda3std3__45tupleIJblEEEjN6thrust24THRUST_300001_SM_1000_NS8cuda_cub9__find_if7functorIS9_EEE10Policy1000ENSB_12zip_iteratorINS8_IJNSD_26transform_input_iterator_tIbNSB_6detail15normal_iteratorINSB_10device_ptrIfEEEENS7_10__not_fn_tINSK_10functional5actorINSQ_9compositeIJNSQ_16operator_adaptorINS7_8equal_toIvEEEENSR_INSQ_8argumentILj0EEEEENSR_INSQ_5valueIiEEEEEEEEEEEEENSB_17counting_iteratorIlNSB_11use_defaultES18_S18_EEEEEEEjSF_S9_NS7_10__identityEEEvT0_PT3_T1_NS0_13GridEvenShareIS1G_EET2_T4_E12temp_storage+64];
	setp.eq.s16 	%p316, %rs341, 0;
	setp.eq.s16 	%p317, %rs342, 0;
	min.s64 	%rd413, %rd412, %rd411;
	selp.b16 	%rs343, %rs340, 1, %p317;
	selp.b16 	%rs344, %rs342, %rs343, %p316;
	and.b16  	%rs345, %rs344, 255;
	selp.b64 	%rd414, %rd411, %rd413, %p317;
	selp.b64 	%rd415, %rd412, %rd414, %p316;
	ld.shared.u8 	%rs346, [_ZZN3cub18CUB_300001_SM_10006detail6reduce18DeviceReduceKernelINS2_10policy_hubIN4cuda3std3__45tupleIJblEEEjN6thrust24THRUST_300001_SM_1000_NS8cuda_cub9__find_if7functorIS9_EEE10Policy1000ENSB_12zip_iteratorINS8_IJNSD_26transform_input_iterator_tIbNSB_6detail15normal_iteratorINSB_10device_ptrIfEEEENS7_10__not_fn_tINSK_10functional5actorINSQ_9compositeIJNSQ_16operator_adaptorINS7_8equal_toIvEEEENSR_INSQ_8argumentILj0EEEEENSR_INSQ_5valueIiEEEEEEEEEEEEENSB_17counting_iteratorIlNSB_11use_defaultES18_S18_EEEEEEEjSF_S9_NS7_10__identityEEEvT0_PT3_T1_NS0_13GridEvenShareIS1G_EET2_T4_E12temp_storage+72];
	ld.shared.u64 	%rd416, [_ZZN3cub18CUB_300001_SM_10006detail6reduce18DeviceReduceKernelINS2_10policy_hubIN4cuda3std3__45tupleIJblEEEjN6thrust24THRUST_300001_SM_1000_NS8cuda_cub9__find_if7functorIS9_EEE10Policy1000ENSB_12zip_iteratorINS8_IJNSD_26transform_input_iterator_tIbNSB_6detail15normal_iteratorINSB_10device_ptrIfEEEENS7_10__not_fn_tINSK_10functional5actorINSQ_9compositeIJNSQ_16operator_adaptorINS7_8equal_toIvEEEENSR_INSQ_8argumentILj0EEEEENSR_INSQ_5valueIiEEEEEEEEEEEEENSB_17counting_iteratorIlNSB_11use_defaultES18_S18_EEEEEEEjSF_S9_NS7_10__identityEEEvT0_PT3_T1_NS0_13GridEvenShareIS1G_EET2_T4_E12temp_storage+80];
	setp.eq.s16 	%p318, %rs345, 0;
	setp.eq.s16 	%p319, %rs346, 0;
	min.s64 	%rd417, %rd416, %rd415;
	selp.b16 	%rs347, %rs344, 1, %p319;
	selp.b16 	%rs348, %rs346, %rs347, %p318;
	and.b16  	%rs349, %rs348, 255;
	selp.b64 	%rd418, %rd415, %rd417, %p319;
	selp.b64 	%rd419, %rd416, %rd418, %p318;
	ld.shared.u8 	%rs350, [_ZZN3cub18CUB_300001_SM_10006detail6reduce18DeviceReduceKernelINS2_10policy_hubIN4cuda3std3__45tupleIJblEEEjN6thrust24THRUST_300001_SM_1000_NS8cuda_cub9__find_if7functorIS9_EEE10Policy1000ENSB_12zip_iteratorINS8_IJNSD_26transform_input_iterator_tIbNSB_6detail15normal_iteratorINSB_10device_ptrIfEEEENS7_10__not_fn_tINSK_10functional5actorINSQ_9compositeIJNSQ_16operator_adaptorINS7_8equal_toIvEEEENSR_INSQ_8argumentILj0EEEEENSR_INSQ_5valueIiEEEEEEEEEEEEENSB_17counting_iteratorIlNSB_11use_defaultES18_S18_EEEEEEEjSF_S9_NS7_10__identityEEEvT0_PT3_T1_NS0_13GridEvenShareIS1G_EET2_T4_E12temp_storage+88];
	ld.shared.u64 	%rd420, [_ZZN3cub18CUB_300001_SM_10006detail6reduce18DeviceReduceKernelINS2_10policy_hubIN4cuda3std3__45tupleIJblEEEjN6thrust24THRUST_300001_SM_1000_NS8cuda_cub9__find_if7functorIS9_EEE10Policy1000ENSB_12zip_iteratorINS8_IJNSD_26transform_input_iterator_tIbNSB_6detail15normal_iteratorINSB_10device_ptrIfEEEENS7_10__not_fn_tINSK_10functional5actorINSQ_9compositeIJNSQ_16operator_adaptorINS7_8equal_toIvEEEENSR_INSQ_8argumentILj0EEEEENSR_INSQ_5valueIiEEEEEEEEEEEEENSB_17counting_iteratorIlNSB_11use_defaultES18_S18_EEEEEEEjSF_S9_NS7_10__identityEEEvT0_PT3_T1_NS0_13GridEvenShareIS1G_EET2_T4_E12temp_storage+96];
	setp.eq.s16 	%p320, %rs349, 0;
	setp.eq.s16 	%p321, %rs350, 0;
	min.s64 	%rd421, %rd420, %rd419;
	selp.b16 	%rs351, %rs348, 1, %p321;
	selp.b16 	%rs352, %rs350, %rs351, %p320;
	and.b16  	%rs353, %rs352, 255;
	selp.b64 	%rd422, %rd419, %rd421, %p321;
	selp.b64 	%rd423, %rd420, %rd422, %p320;
	ld.shared.u8 	%rs354, [_ZZN3cub18CUB_300001_SM_10006detail6reduce18DeviceReduceKernelINS2_10policy_hubIN4cuda3std3__45tupleIJblEEEjN6thrust24THRUST_300001_SM_1000_NS8cuda_cub9__find_if7functorIS9_EEE10Policy1000ENSB_12zip_iteratorINS8_IJNSD_26transform_input_iterator_tIbNSB_6detail15normal_iteratorINSB_10device_ptrIfEEEENS7_10__not_fn_tINSK_10functional5actorINSQ_9compositeIJNSQ_16operator_adaptorINS7_8equal_toIvEEEENSR_INSQ_8argumentILj0EEEEENSR_INSQ_5valueIiEEEEEEEEEEEEENSB_17counting_iteratorIlNSB_11use_defaultES18_S18_EEEEEEEjSF_S9_NS7_10__identityEEEvT0_PT3_T1_NS0_13GridEvenShareIS1G_EET2_T4_E12temp_storage+104];
	ld.shared.u64 	%rd424, [_ZZN3cub18CUB_300001_SM_10006detail6reduce18DeviceReduceKernelINS2_10policy_hubIN4cuda3std3__45tupleIJblEEEjN6thrust24THRUST_300001_SM_1000_NS8cuda_cub9__find_if7functorIS9_EEE10Policy1000ENSB_12zip_iteratorINS8_IJNSD_26transform_input_iterator_tIbNSB_6detail15normal_iteratorINSB_10device_ptrIfEEEENS7_10__not_fn_tINSK_10functional5actorINSQ_9compositeIJNSQ_16operator_adaptorINS7_8equal_toIvEEEENSR_INSQ_8argumentILj0EEEEENSR_INSQ_5valueIiEEEEEEEEEEEEENSB_17counting_iteratorIlNSB_11use_defaultES18_S18_EEEEEEEjSF_S9_NS7_10__identityEEEvT0_PT3_T1_NS0_13GridEvenShareIS1G_EET2_T4_E12temp_storage+112];
	setp.eq.s16 	%p322, %rs353, 0;
	setp.eq.s16 	%p323, %rs354, 0;
	min.s64 	%rd425, %rd424, %rd423;
	selp.b16 	%rs355, %rs352, 1, %p323;
	selp.b16 	%rs356, %rs354, %rs355, %p322;
	and.b16  	%rs357, %rs356, 255;
	selp.b64 	%rd426, %rd423, %rd425, %p323;
	selp.b64 	%rd427, %rd424, %rd426, %p322;
	ld.shared.u8 	%rs358, [_ZZN3cub18CUB_300001_SM_10006detail6reduce18DeviceReduceKernelINS2_10policy_hubIN4cuda3std3__45tupleIJblEEEjN6thrust24THRUST_300001_SM_1000_NS8cuda_cub9__find_if7functorIS9_EEE10Policy1000ENSB_12zip_iteratorINS8_IJNSD_26transform_input_iterator_tIbNSB_6detail15normal_iteratorINSB_10device_ptrIfEEEENS7_10__not_fn_tINSK_10functional5actorINSQ_9compositeIJNSQ_16operator_adaptorINS7_8equal_toIvEEEENSR_INSQ_8argumentILj0EEEEENSR_INSQ_5valueIiEEEEEEEEEEEEENSB_17counting_iteratorIlNSB_11use_defaultES18_S18_EEEEEEEjSF_S9_NS7_10__identityEEEvT0_PT3_T1_NS0_13GridEvenShareIS1G_EET2_T4_E12temp_storage+120];
	ld.shared.u64 	%rd428, [_ZZN3cub18CUB_300001_SM_10006detail6reduce18DeviceReduceKernelINS2_10policy_hubIN4cuda3std3__45tupleIJblEEEjN6thrust24THRUST_300001_SM_1000_NS8cuda_cub9__find_if7functorIS9_EEE10Policy1000ENSB_12zip_iteratorINS8_IJNSD_26transform_input_iterator_tIbNSB_6detail15normal_iteratorINSB_10device_ptrIfEEEENS7_10__not_fn_tINSK_10functional5actorINSQ_9compositeIJNSQ_16operator_adaptorINS7_8equal_toIvEEEENSR_INSQ_8argumentILj0EEEEENSR_INSQ_5valueIiEEEEEEEEEEEEENSB_17counting_iteratorIlNSB_11use_defaultES18_S18_EEEEEEEjSF_S9_NS7_10__identityEEEvT0_PT3_T1_NS0_13GridEvenShareIS1G_EET2_T4_E12temp_storage+128];
	setp.eq.s16 	%p324, %rs357, 0;
	setp.eq.s16 	%p325, %rs358, 0;
	min.s64 	%rd429, %rd428, %rd427;
	selp.b16 	%rs359, %rs356, 1, %p325;
	selp.b16 	%rs369, %rs358, %rs359, %p324;
	selp.b64 	%rd430, %rd427, %rd429, %p325;
	selp.b64 	%rd443, %rd428, %rd430, %p324;
	bra.uni 	$L__BB6_123;
$L__BB6_41:
	// begin inline asm
	mov.u32 %r233, %laneid;
	// end inline asm
	and.b32  	%r254, %r10, 992;
	add.s32 	%r255, %r254, 32;
	setp.gt.u32 	%p236, %r255, %r9;
	not.b32 	%r256, %r254;
	add.s32 	%r257, %r9, %r256;
	selp.b32 	%r252, %r257, 31, %p236;
	cvt.u32.u16 	%r258, %rs369;
	and.b32  	%r235, %r258, 255;
	mov.b32 	%r251, 1;
	mov.b32 	%r253, -1;
	// begin inline asm
	shfl.sync.down.b32 %r234, %r235, %r251, %r252, %r253;
	// end inline asm
	// begin inline asm
	shfl.sync.down.b32 %r239, %r240, %r251, %r252, %r253;
	// end inline asm
	mov.b64 	{%r245, %r250}, %rd443;
	// begin inline asm
	shfl.sync.down.b32 %r244, %r245, %r251, %r252, %r253;
	// end inline asm
	// begin inline asm
	shfl.sync.down.b32 %r249, %r250, %r251, %r252, %r253;
	// end inline asm
	mov.b64 	%rd38, {%r244, %r249};
	cvt.u16.u32 	%rs31, %r234;
	setp.ge.s32 	%p237, %r233, %r252;
	@%p237 bra 	$L__BB6_45;
	and.b16  	%rs272, %rs369, 255;
	setp.eq.s16 	%p238, %rs272, 0;
	and.b16  	%rs273, %rs31, 255;
	setp.eq.s16 	%p239, %rs273, 0;
	or.pred  	%p240, %p238, %p239;
	@%p240 bra 	$L__BB6_44;
	min.s64 	%rd443, %rd38, %rd443;
	mov.b16 	%rs369, 1;
	bra.uni 	$L__BB6_45;
$L__BB6_44:
	setp.eq.s16 	%p241, %rs272, 0;
	selp.b16 	%rs369, %rs31, %rs369, %p241;
	selp.b64 	%rd443, %rd38, %rd443, %p241;
$L__BB6_45:
	cvt.u32.u16 	%r279, %rs369;
	and.b32  	%r260, %r279, 255;
	mov.b32 	%r276, 2;
	mov.b32 	%r278, -1;
	// begin inline asm
	shfl.sync.down.b32 %r259, %r260, %r276, %r252, %r278;
	// end inline asm
	// begin inline asm
	shfl.sync.down.b32 %r264, %r265, %r276, %r252, %r278;
	// end inline asm
	mov.b64 	{%r270, %r275}, %rd443;
	// begin inline asm
	shfl.sync.down.b32 %r269, %r270, %r276, %r252, %r278;
	// end inline asm
	// begin inline asm
	shfl.sync.down.b32 %r274, %r275, %r276, %r252, %r278;
	// end inline asm
	mov.b64 	%rd42, {%r269, %r274};
	cvt.u16.u32 	%rs34, %r259;
	add.s32 	%r280, %r233, 2;
	setp.gt.s32 	%p242, %r280, %r252;
	@%p242 bra 	$L__BB6_49;
	and.b16  	%rs276, %rs369, 255;
	setp.eq.s16 	%p243, %rs276, 0;
	and.b16  	%rs277, %rs34, 255;
	setp.eq.s16 	%p244, %rs277, 0;
	or.pred  	%p245, %p243, %p244;
	@%p245 bra 	$L__BB6_48;
	min.s64 	%rd443, %rd42, %rd443;
	mov.b16 	%rs369, 1;
	bra.uni 	$L__BB6_49;
$L__BB6_48:
	setp.eq.s16 	%p246, %rs276, 0;
	selp.b16 	%rs369, %rs34, %rs369, %p246;
	selp.b64 	%rd443, %rd42, %rd443, %p246;
$L__BB6_49:
	cvt.u32.u16 	%r301, %rs369;
	and.b32  	%r282, %r301, 255;
	mov.b32 	%r298, 4;
	mov.b32 	%r300, -1;
	// begin inline asm
	shfl.sync.down.b32 %r281, %r282, %r298, %r252, %r300;
	// end inline asm
	// begin inline asm
	shfl.sync.down.b32 %r286, %r287, %r298, %r252, %r300;
	// end inline asm
	mov.b64 	{%r292, %r297}, %rd443;
	// begin inline asm
	shfl.sync.down.b32 %r291, %r292, %r298, %r252, %r300;
	// end inline asm
	// begin inline asm
	shfl.sync.down.b32 %r296, %r297, %r298, %r252, %r300;
	// end inline asm
	mov.b64 	%rd46, {%r291, %r296};
	cvt.u16.u32 	%rs37, %r281;
	add.s32 	%r302, %r233, 4;
	setp.gt.s32 	%p247, %r302, %r252;
	@%p247 bra 	$L__BB6_53;
	and.b16  	%rs280, %rs369, 255;
	setp.eq.s16 	%p248, %rs280, 0;
	and.b16  	%rs281, %rs37, 255;
	setp.eq.s16 	%p249, %rs281, 0;
	or.pred  	%p250, %p248, %p249;
	@%p250 bra 	$L__BB6_52;
	min.s64 	%rd443, %rd46, %rd443;
	mov.b16 	%rs369, 1;
	bra.uni 	$L__BB6_53;
$L__BB6_52:
	setp.eq.s16 	%p251, %rs280, 0;
	selp.b16 	%rs369, %rs37, %rs369, %p251;
	selp.b64 	%rd443, %rd46, %rd443, %p251;
$L__BB6_53:
	cvt.u32.u16 	%r323, %rs369;
	and.b32  	%r304, %r323, 255;
	mov.b32 	%r320, 8;
	mov.b32 	%r322, -1;
	// begin inline asm
	shfl.sync.down.b32 %r303, %r304, %r320, %r252, %r322;
	// end inline asm
	// begin inline asm
	shfl.sync.down.b32 %r308, %r309, %r320, %r252, %r322;
	// end inline asm
	mov.b64 	{%r314, %r319}, %rd443;
	// begin inline asm
	shfl.sync.down.b32 %r313, %r314, %r320, %r252, %r322;
	// end inline asm
	// begin inline asm
	shfl.sync.down.b32 %r318, %r319, %r320, %r252, %r322;
	// end inline asm
	mov.b64 	%rd50, {%r313, %r318};
	cvt.u16.u32 	%rs40, %r303;
	add.s32 	%r324, %r233, 8;
	setp.gt.s32 	%p252, %r324, %r252;
	@%p252 bra 	$L__BB6_57;
	and.b16  	%rs284, %rs369, 255;
	setp.eq.s16 	%p253, %rs284, 0;
	and.b16  	%rs285, %rs40, 255;
	setp.eq.s16 	%p254, %rs285, 0;
	or.pred  	%p255, %p253, %p254;
	@%p255 bra 	$L__BB6_56;
	min.s64 	%rd443, %rd50, %rd443;
	mov.b16 	%rs369, 1;
	bra.uni 	$L__BB6_57;
$L__BB6_56:
	setp.eq.s16 	%p256, %rs284, 0;
	selp.b16 	%rs369, %rs40, %rs369, %p256;
	selp.b64 	%rd443, %rd50, %rd443, %p256;
$L__BB6_57:
	cvt.u32.u16 	%r345, %rs369;
	and.b32  	%r326, %r345, 255;
	mov.b32 	%r342, 16;
	mov.b32 	%r344, -1;
	// begin inline asm
	shfl.sync.down.b32 %r325, %r326, %r342, %r252, %r344;
	// end inline asm
	// begin inline asm
	shfl.sync.down.b32 %r330, %r331, %r342, %r252, %r344;
	// end inline asm
	mov.b64 	{%r336, %r341}, %rd443;
	// begin inline asm
	shfl.sync.down.b32 %r335, %r336, %r342, %r252, %r344;
	// end inline asm
	// begin inline asm
	shfl.sync.down.b32 %r340, %r341, %r342, %r252, %r344;
	// end inline asm
	mov.b64 	%rd54, {%r335, %r340};
	cvt.u16.u32 	%rs43, %r325;
	add.s32 	%r346, %r233, 16;
	setp.gt.s32 	%p257, %r346, %r252;
	@%p257 bra 	$L__BB6_61;
	and.b16  	%rs288, %rs369, 255;
	setp.eq.s16 	%p258, %rs288, 0;
	and.b16  	%rs289, %rs43, 255;
	setp.eq.s16 	%p259, %rs289, 0;
	or.pred  	%p260, %p258, %p259;
	@%p260 bra 	$L__BB6_60;
	min.s64 	%rd443, %rd54, %rd443;
	mov.b16 	%rs369, 1;
	bra.uni 	$L__BB6_61;
$L__BB6_60:
	setp.eq.s16 	%p261, %rs288, 0;
	selp.b16 	%rs369, %rs43, %rs369, %p261;
	selp.b64 	%rd443, %rd54, %rd443, %p261;
$L__BB6_61:
	setp.ne.s32 	%p262, %r233, 0;
	@%p262 bra 	$L__BB6_63;
	shr.u32 	%r347, %r10, 1;
	and.b32  	%r348, %r347, 496;
	mov.u32 	%r349, _ZZN3cub18CUB_300001_SM_10006detail6reduce18DeviceReduceKernelINS2_10policy_hubIN4cuda3std3__45tupleIJblEEEjN6thrust24THRUST_300001_SM_1000_NS8cuda_cub9__find_if7functorIS9_EEE10Policy1000ENSB_12zip_iteratorINS8_IJNSD_26transform_input_iterator_tIbNSB_6detail15normal_iteratorINSB_10device_ptrIfEEEENS7_10__not_fn_tINSK_10functional5actorINSQ_9compositeIJNSQ_16operator_adaptorINS7_8equal_toIvEEEENSR_INSQ_8argumentILj0EEEEENSR_INSQ_5valueIiEEEEEEEEEEEEENSB_17counting_iteratorIlNSB_11use_defaultES18_S18_EEEEEEEjSF_S9_NS7_10__identityEEEvT0_PT3_T1_NS0_13GridEvenShareIS1G_EET2_T4_E12temp_storage;
	add.s32 	%r350, %r349, %r348;
	st.shared.u8 	[%r350+8], %rs369;
	st.shared.u64 	[%r350+16], %rd443;
$L__BB6_63:
	bar.sync 	0;
	setp.ne.s32 	%p263, %r10, 0;
	@%p263 bra 	$L__BB6_123;
	setp.lt.u32 	%p264, %r9, 33;
	@%p264 bra 	$L__BB6_66;
	ld.shared.u8 	%rs292, [_ZZN3cub18CUB_300001_SM_10006detail6reduce18DeviceReduceKernelINS2_10policy_hubIN4cuda3std3__45tupleIJblEEEjN6thrust24THRUST_300001_SM_1000_NS8cuda_cub9__find_if7functorIS9_EEE10Policy1000ENSB_12zip_iteratorINS8_IJNSD_26transform_input_iterator_tIbNSB_6detail15normal_iteratorINSB_10device_ptrIfEEEENS7_10__not_fn_tINSK_10functional5actorINSQ_9compositeIJNSQ_16operator_adaptorINS7_8equal_toIvEEEENSR_INSQ_8argumentILj0EEEEENSR_INSQ_5valueIiEEEEEEEEEEEEENSB_17counting_iteratorIlNSB_11use_defaultES18_S18_EEEEEEEjSF_S9_NS7_10__identityEEEvT0_PT3_T1_NS0_13GridEvenShareIS1G_EET2_T4_E12temp_storage+24];
	ld.shared.u64 	%rd383, [_ZZN3cub18CUB_300001_SM_10006detail6reduce18DeviceReduceKernelINS2_10policy_hubIN4cuda3std3__45tupleIJblEEEjN6thrust24THRUST_300001_SM_1000_NS8cuda_cub9__find_if7functorIS9_EEE10Policy1000ENSB_12zip_iteratorINS8_IJNSD_26transform_input_iterator_tIbNSB_6detail15normal_iteratorINSB_10device_ptrIfEEEENS7_10__not_fn_tINSK_10functional5actorINSQ_9compositeIJNSQ_16operator_adaptorINS7_8equal_toIvEEEENSR_INSQ_8argumentILj0EEEEENSR_INSQ_5valueIiEEEEEEEEEEEEENSB_17counting_iteratorIlNSB_11use_defaultES18_S18_EEEEEEEjSF_S9_NS7_10__identityEEEvT0_PT3_T1_NS0_13GridEvenShareIS1G_EET2_T4_E12temp_storage+32];
	and.b16  	%rs293, %rs369, 255;
	setp.eq.s16 	%p265, %rs293, 0;
	setp.eq.s16 	%p266, %rs292, 0;
	min.s64 	%rd384, %rd383, %rd443;
	selp.b16 	%rs294, %rs369, 1, %p266;
	selp.b16 	%rs369, %rs292, %rs294, %p265;
	selp.b64 	%rd385, %rd443, %rd384, %p266;
	selp.b64 	%rd443, %rd383, %rd385, %p265;
$L__BB6_66:
	setp.lt.u32 	%p267, %r9, 65;
	@%p267 bra 	$L__BB6_68;
	ld.shared.u8 	%rs295, [_ZZN3cub18CUB_300001_SM_10006detail6reduce18DeviceReduceKernelINS2_10policy_hubIN4cuda3std3__45tupleIJblEEEjN6thrust24THRUST_300001_SM_1000_NS8cuda_cub9__find_if7functorIS9_EEE10Policy1000ENSB_12zip_iteratorINS8_IJNSD_26transform_input_iterator_tIbNSB_6detail15normal_iteratorINSB_10device_ptrIfEEEENS7_10__not_fn_tINSK_10functional5actorINSQ_9compositeIJNSQ_16operator_adaptorINS7_8equal_toIvEEEENSR_INSQ_8argumentILj0EEEEENSR_INSQ_5valueIiEEEEEEEEEEEEENSB_17counting_iteratorIlNSB_11use_defaultES18_S18_EEEEEEEjSF_S9_NS7_10__identityEEEvT0_PT3_T1_NS0_13GridEvenShareIS1G_EET2_T4_E12temp_storage+40];
	ld.shared.u64 	%rd386, [_ZZN3cub18CUB_300001_SM_10006detail6reduce18DeviceReduceKernelINS2_10policy_hubIN4cuda3std3__45tupleIJblEEEjN6thrust24THRUST_300001_SM_1000_NS8cuda_cub9__find_if7functorIS9_EEE10Policy1000ENSB_12zip_iteratorINS8_IJNSD_26transform_input_iterator_tIbNSB_6detail15normal_iteratorINSB_10device_ptrIfEEEENS7_10__not_fn_tINSK_10functional5actorINSQ_9compositeIJNSQ_16operator_adaptorINS7_8equal_toIvEEEENSR_INSQ_8argumentILj0EEEEENSR_INSQ_5valueIiEEEEEEEEEEEEENSB_17counting_iteratorIlNSB_11use_defaultES18_S18_EEEEEEEjSF_S9_NS7_10__identityEEEvT0_PT3_T1_NS0_13GridEvenShareIS1G_EET2_T4_E12temp_storage+48];
	and.b16  	%rs296, %rs369, 255;
	setp.eq.s16 	%p268, %rs296, 0;
	setp.eq.s16 	%p269, %rs295, 0;
	min.s64 	%rd387, %rd386, %rd443;
	selp.b16 	%rs297, %rs369, 1, %p269;
	selp.b16 	%rs369, %rs295, %rs297, %p268;
	selp.b64 	%rd388, %rd443, %rd387, %p269;
	selp.b64 	%rd443, %rd386, %rd388, %p268;
$L__BB6_68:
	setp.lt.u32 	%p270, %r9, 97;
	@%p270 bra 	$L__BB6_70;
	ld.shared.u8 	%rs298, [_ZZN3cub18CUB_300001_SM_10006detail6reduce18DeviceReduceKernelINS2_10policy_hubIN4cuda3std3__45tupleIJblEEEjN6thrust24THRUST_300001_SM_1000_NS8cuda_cub9__find_if7functorIS9_EEE10Policy1000ENSB_12zip_iteratorINS8_IJNSD_26transform_input_iterator_tIbNSB_6detail15normal_iteratorINSB_10device_ptrIfEEEENS7_10__not_fn_tINSK_10functional5actorINSQ_9compositeIJNSQ_16operator_adaptorINS7_8equal_toIvEEEENSR_INSQ_8argumentILj0EEEEENSR_INSQ_5valueIiEEEEEEEEEEEEENSB_17counting_iteratorIlNSB_11use_defaultES18_S18_EEEEEEEjSF_S9_NS7_10__identityEEEvT0_PT3_T1_NS0_13GridEvenShareIS1G_EET2_T4_E12temp_storage+56];
	ld.shared.u64 	%rd389, [_ZZN3cub18CUB_300001_SM_10006detail6reduce18DeviceReduceKernelINS2_10policy_hubIN4cuda3std3__45tupleIJblEEEjN6thrust24THRUST_300001_SM_1000_NS8cuda_cub9__find_if7functorIS9_EEE10Policy1000ENSB_12zip_iteratorINS8_IJNSD_26transform_input_iterator_tIbNSB_6detail15normal_iteratorINSB_10device_ptrIfEEEENS7_10__not_fn_tINSK_10functional5actorINSQ_9compositeIJNSQ_16operator_adaptorINS7_8equal_toIvEEEENSR_INSQ_8argumentILj0EEEEENSR_INSQ_5valueIiEEEEEEEEEEEEENSB_17counting_iteratorIlNSB_11use_defaultES18_S18_EEEEEEEjSF_S9_NS7_10__identityEEEvT0_PT3_T1_NS0_13GridEvenShareIS1G_EET2_T4_E12temp_storage+64];
	and.b16  	%rs299, %rs369, 255;
	setp.eq.s16 	%p271, %rs299, 0;
	setp.eq.s16 	%p272, %rs298, 0;
	min.s64 	%rd390, %rd389, %rd443;
	selp.b16 	%rs300, %rs369, 1, %p272;
	selp.b16 	%rs369, %rs298, %rs300, %p271;
	selp.b64 	%rd391, %rd443, %rd390, %p272;
	selp.b64 	%rd443, %rd389, %rd391, %p271;
$L__BB6_70:
	setp.lt.u32 	%p273, %r9, 129;
	@%p273 bra 	$L__BB6_72;
	ld.shared.u8 	%rs301, [_ZZN3cub18CUB_300001_SM_10006detail6reduce18DeviceReduceKernelINS2_10policy_hubIN4cuda3std3__45tupleIJblEEEjN6thrust24THRUST_300001_SM_1000_NS8cuda_cub9__find_if7functorIS9_EEE10Policy1000ENSB_12zip_iteratorINS8_IJNSD_26transform_input_iterator_tIbNSB_6detail15normal_iteratorINSB_10device_ptrIfEEEENS7_10__not_fn_tINSK_10functional5actorINSQ_9compositeIJNSQ_16operator_adaptorINS7_8equal_toIvEEEENSR_INSQ_8argumentILj0EEEEENSR_INSQ_5valueIiEEEEEEEEEEEEENSB_17counting_iteratorIlNSB_11use_defaultES18_S18_EEEEEEEjSF_S9_NS7_10__identityEEEvT0_PT3_T1_NS0_13GridEvenShareIS1G_EET2_T4_E12temp_storage+72];
	ld.shared.u64 	%rd392, [_ZZN3cub18CUB_300001_SM_10006detail6reduce18DeviceReduceKernelINS2_10policy_hubIN4cuda3std3__45tupleIJblEEEjN6thrust24THRUST_300001_SM_1000_NS8cuda_cub9__find_if7functorIS9_EEE10Policy1000ENSB_12zip_iteratorINS8_IJNSD_26transform_input_iterator_tIbNSB_6detail15normal_iteratorINSB_10device_ptrIfEEEENS7_10__not_fn_tINSK_10functional5actorINSQ_9compositeIJNSQ_16operator_adaptorINS7_8equal_toIvEEEENSR_INSQ_8argumentILj0EEEEENSR_INSQ_5valueIiEEEEEEEEEEEEENSB_17counting_iteratorIlNSB_11use_defaultES18_S18_EEEEEEEjSF_S9_NS7_10__identityEEEvT0_PT3_T1_NS0_13GridEvenShareIS1G_EET2_T4_E12temp_storage+80];
	and.b16  	%rs302, %rs369, 255;
	setp.eq.s16 	%p274, %rs302, 0;
	setp.eq.s16 	%p275, %rs301, 0;
	min.s64 	%rd393, %rd392, %rd443;
	selp.b16 	%rs303, %rs369, 1, %p275;
	selp.b16 	%rs369, %rs301, %rs303, %p274;
	selp.b64 	%rd394, %rd443, %rd393, %p275;
	selp.b64 	%rd443, %rd392, %rd394, %p274;
$L__BB6_72:
	setp.lt.u32 	%p276, %r9, 161;
	@%p276 bra 	$L__BB6_74;
	ld.shared.u8 	%rs304, [_ZZN3cub18CUB_300001_SM_10006detail6reduce18DeviceReduceKernelINS2_10policy_hubIN4cuda3std3__45tupleIJblEEEjN6thrust24THRUST_300001_SM_1000_NS8cuda_cub9__find_if7functorIS9_EEE10Policy1000ENSB_12zip_iteratorINS8_IJNSD_26transform_input_iterator_tIbNSB_6detail15normal_iteratorINSB_10device_ptrIfEEEENS7_10__not_fn_tINSK_10functional5actorINSQ_9compositeIJNSQ_16operator_adaptorINS7_8equal_toIvEEEENSR_INSQ_8argumentILj0EEEEENSR_INSQ_5valueIiEEEEEEEEEEEEENSB_17counting_iteratorIlNSB_11use_defaultES18_S18_EEEEEEEjSF_S9_NS7_10__identityEEEvT0_PT3_T1_NS0_13GridEvenShareIS1G_EET2_T4_E12temp_storage+88];
	ld.shared.u64 	%rd395, [_ZZN3cub18CUB_300001_SM_10006detail6reduce18DeviceReduceKernelINS2_10policy_hubIN4cuda3std3__45tupleIJblEEEjN6thrust24THRUST_300001_SM_1000_NS8cuda_cub9__find_if7functorIS9_EEE10Policy1000ENSB_12zip_iteratorINS8_IJNSD_26transform_input_iterator_tIbNSB_6detail15normal_iteratorINSB_10device_ptrIfEEEENS7_10__not_fn_tINSK_10functional5actorINSQ_9compositeIJNSQ_16operator_adaptorINS7_8equal_toIvEEEENSR_INSQ_8argumentILj0EEEEENSR_INSQ_5valueIiEEEEEEEEEEEEENSB_17counting_iteratorIlNSB_11use_defaultES18_S18_EEEEEEEjSF_S9_NS7_10__identityEEEvT0_PT3_T1_NS0_13GridEvenShareIS1G_EET2_T4_E12temp_storage+96];
	and.b16  	%rs305, %rs369, 255;
	setp.eq.s16 	%p277, %rs305, 0;
	setp.eq.s16 	%p278, %rs304, 0;
	min.s64 	%rd396, %rd395, %rd443;
	selp.b16 	%rs306, %rs369, 1, %p278;
	selp.b16 	%rs369, %rs304, %rs306, %p277;
	selp.b64 	%rd397, %rd443, %rd396, %p278;
	selp.b64 	%rd443, %rd395, %rd397, %p277;
$L__BB6_74:
	setp.lt.u32 	%p279, %r9, 193;
	@%p279 bra 	$L__BB6_76;
	ld.shared.u8 	%rs307, [_ZZN3cub18CUB_300001_SM_10006detail6reduce18DeviceReduceKernelINS2_10policy_hubIN4cuda3std3__45tupleIJblEEEjN6thrust24THRUST_300001_SM_1000_NS8cuda_cub9__find_if7functorIS9_EEE10Policy1000ENSB_12zip_iteratorINS8_IJNSD_26transform_input_iterator_tIbNSB_6detail15normal_iteratorINSB_10device_ptrIfEEEENS7_10__not_fn_tINSK_10functional5actorINSQ_9compositeIJNSQ_16operator_adaptorINS7_8equal_toIvEEEENSR_INSQ_8argumentILj0EEEEENSR_INSQ_5valueIiEEEEEEEEEEEEENSB_17counting_iteratorIlNSB_11use_defaultES18_S18_EEEEEEEjSF_S9_NS7_10__identityEEEvT0_PT3_T1_NS0_13GridEvenShareIS1G_EET2_T4_E12temp_storage+104];
	ld.shared.u64 	%rd398, [_ZZN3cub18CUB_300001_SM_10006detail6reduce18DeviceReduceKernelINS2_10policy_hubIN4cuda3std3__45tupleIJblEEEjN6thrust24THRUST_300001_SM_1000_NS8cuda_cub9__find_if7functorIS9_EEE10Policy1000ENSB_12zip_iteratorINS8_IJNSD_26transform_input_iterator_tIbNSB_6detail15normal_iteratorINSB_10device_ptrIfEEEENS7_10__not_fn_tINSK_10functional5actorINSQ_9compositeIJNSQ_16operator_adaptorINS7_8equal_toIvEEEENSR_INSQ_8argumentILj0EEEEENSR_INSQ_5valueIiEEEEEEEEEEEEENSB_17counting_iteratorIlNSB_11use_defaultES18_S18_EEEEEEEjSF_S9_NS7_10__identityEEEvT0_PT3_T1_NS0_13GridEvenShareIS1G_EET2_T4_E12temp_storage+112];
	and.b16  	%rs308, %rs369, 255;
	setp.eq.s16 	%p280, %rs308, 0;
	setp.eq.s16 	%p281, %rs307, 0;
	min.s64 	%rd399, %rd398, %rd443;
	selp.b16 	%rs309, %rs369, 1, %p281;
	selp.b16 	%rs369, %rs307, %rs309, %p280;
	selp.b64 	%rd400, %rd443, %rd399, %p281;
	selp.b64 	%rd443, %rd398, %rd400, %p280;
$L__BB6_76:
	setp.lt.u32 	%p282, %r9, 225;
	@%p282 bra 	$L__BB6_123;
	ld.shared.u8 	%rs310, [_ZZN3cub18CUB_300001_SM_10006detail6reduce18DeviceReduceKernelINS2_10policy_hubIN4cuda3std3__45tupleIJblEEEjN6thrust24THRUST_300001_SM_1000_NS8cuda_cub9__find_if7functorIS9_EEE10Policy1000ENSB_12zip_iteratorINS8_IJNSD_26transform_input_iterator_tIbNSB_6detail15normal_iteratorINSB_10device_ptrIfEEEENS7_10__not_fn_tINSK_10functional5actorINSQ_9compositeIJNSQ_16operator_adaptorINS7_8equal_toIvEEEENSR_INSQ_8argumentILj0EEEEENSR_INSQ_5valueIiEEEEEEEEEEEEENSB_17counting_iteratorIlNSB_11use_defaultES18_S18_EEEEEEEjSF_S9_NS7_10__identityEEEvT0_PT3_T1_NS0_13GridEvenShareIS1G_EET2_T4_E12temp_storage+120];
	ld.shared.u64 	%rd401, [_ZZN3cub18CUB_300001_SM_10006detail6reduce18DeviceReduceKernelINS2_10policy_hubIN4cuda3std3__45tupleIJblEEEjN6thrust24THRUST_300001_SM_1000_NS8cuda_cub9__find_if7functorIS9_EEE10Policy1000ENSB_12zip_iteratorINS8_IJNSD_26transform_input_iterator_tIbNSB_6detail15normal_iteratorINSB_10device_ptrIfEEEENS7_10__not_fn_tINSK_10functional5actorINSQ_9compositeIJNSQ_16operator_adaptorINS7_8equal_toIvEEEENSR_INSQ_8argumentILj0EEEEENSR_INSQ_5valueIiEEEEEEEEEEEEENSB_17counting_iteratorIlNSB_11use_defaultES18_S18_EEEEEEEjSF_S9_NS7_10__identityEEEvT0_PT3_T1_NS0_13GridEvenShareIS1G_EET2_T4_E12temp_storage+128];
	and.b16  	%rs311, %rs369, 255;
	setp.eq.s16 	%p283, %rs311, 0;
	setp.eq.s16 	%p284, %rs310, 0;
	min.s64 	%rd402, %rd401, %rd443;
	selp.b16 	%rs312, %rs369, 1, %p284;
	selp.b16 	%rs369, %rs310, %rs312, %p283;
	selp.b64 	%rd403, %rd443, %rd402, %p284;
	selp.b64 	%rd443, %rd401, %rd403, %p283;
	bra.uni 	$L__BB6_123;
$L__BB6_78:
	mov.u32 	%r34, %tid.x;
	cvt.u64.u32 	%rd113, %r8;
	add.s64 	%rd114, %rd2, %rd113;
	cvt.rn.f32.s32 	%f7, %r5;
	cvt.u64.u32 	%rd115, %r34;
	add.s64 	%rd116, %rd115, %rd113;
	shl.b64 	%rd117, %rd116, 2;
	add.s64 	%rd118, %rd1, %rd117;
	ld.global.f32 	%f8, [%rd118];
	setp.eq.f32 	%p2, %f8, %f7;
	add.s32 	%r63, %r34, 256;
	cvt.u64.u32 	%rd119, %r63;
	ld.global.f32 	%f9, [%rd118+1024];
	setp.eq.f32 	%p3, %f9, %f7;
	add.s32 	%r64, %r34, 512;
	cvt.u64.u32 	%rd120, %r64;
	add.s64 	%rd121, %rd114, %rd120;
	ld.global.f32 	%f11, [%rd118+2048];
	setp.eq.f32 	%p4, %f11, %f7;
	add.s64 	%rd122, %rd121, 256;
	ld.global.f32 	%f12, [%rd118+3072];
	setp.neu.f32 	%p6, %f12, %f7;
	and.pred  	%p8, %p2, %p3;
	selp.b64 	%rd123, %rd119, %rd115, %p2;
	add.s64 	%rd124, %rd114, %rd123;
	min.s64 	%rd125, %rd121, %rd124;
	and.pred  	%p9, %p8, %p4;
	selp.b64 	%rd126, %rd124, %rd125, %p4;
	selp.b64 	%rd127, %rd121, %rd126, %p8;
	min.s64 	%rd128, %rd122, %rd127;
	not.pred 	%p10, %p9;
	or.pred  	%p11, %p10, %p6;
	selp.u16 	%rs369, 1, 0, %p11;
	selp.b64 	%rd129, %rd128, %rd127, %p6;
	selp.b64 	%rd443, %rd122, %rd129, %p9;
	setp.lt.u32 	%p12, %r9, %r7;
	@%p12 bra 	$L__BB6_99;
	add.s32 	%r66, %r34, %r7;
	add.s32 	%r67, %r66, %r8;
	add.s32 	%r470, %r67, 1024;
	not.b32 	%r68, %r34;
	add.s32 	%r69, %r68, %r1;
	sub.s32 	%r70, %r69, %r7;
	sub.s32 	%r469, %r70, %r8;
	mov.b32 	%r471, 0;
	mov.u32 	%r472, %r8;
$L__BB6_80:
	add.s32 	%r472, %r472, %r7;
	add.s32 	%r71, %r1, -1024;
	setp.gt.u32 	%p13, %r472, %r71;
	@%p13 bra 	$L__BB6_86;
	add.s32 	%r72, %r34, %r472;
	cvt.u64.u32 	%rd130, %r72;
	mul.wide.u32 	%rd131, %r72, 4;
	add.s64 	%rd132, %rd1, %rd131;
	add.s64 	%rd73, %rd2, %rd130;
	ld.global.f32 	%f3, [%rd132];
	ld.global.f32 	%f4, [%rd132+1024];
	ld.global.f32 	%f5, [%rd132+2048];
	ld.global.f32 	%f6, [%rd132+3072];
	and.b16  	%rs93, %rs369, 255;
	setp.eq.s16 	%p14, %rs93, 0;
	@%p14 bra 	$L__BB6_84;
	setp.eq.f32 	%p15, %f3, %f7;
	@%p15 bra 	$L__BB6_85;
	min.s64 	%rd443, %rd73, %rd443;
	mov.b16 	%rs369, 1;
	bra.uni 	$L__BB6_85;
$L__BB6_84:
	setp.neu.f32 	%p16, %f3, %f7;
	selp.u16 	%rs369, 1, 0, %p16;
	mov.u64 	%rd443, %rd73;
$L__BB6_85:
	add.s64 	%rd133, %rd73, 256;
	add.s64 	%rd134, %rd73, 512;
	add.s64 	%rd135, %rd73, 768;
	setp.neu.f32 	%p17, %f6, %f7;
	setp.neu.f32 	%p18, %f5, %f7;
	setp.neu.f32 	%p19, %f4, %f7;
	and.b16  	%rs95, %rs369, 255;
	setp.eq.s16 	%p20, %rs95, 0;
	min.s64 	%rd136, %rd133, %rd443;
	selp.b16 	%rs96, 1, %rs369, %p19;
	selp.u16 	%rs97, 1, 0, %p19;
	selp.b16 	%rs98, %rs97, %rs96, %p20;
	and.b16  	%rs99, %rs98, 255;
	selp.b64 	%rd137, %rd136, %rd443, %p19;
	selp.b64 	%rd138, %rd133, %rd137, %p20;
	setp.eq.s16 	%p21, %rs99, 0;
	min.s64 	%rd139, %rd134, %rd138;
	selp.b16 	%rs100, 1, %rs98, %p18;
	selp.u16 	%rs101, 1, 0, %p18;
	selp.b16 	%rs102, %rs101, %rs100, %p21;
	and.b16  	%rs103, %rs102, 255;
	selp.b64 	%rd140, %rd139, %rd138, %p18;
	selp.b64 	%rd141, %rd134, %rd140, %p21;
	setp.eq.s16 	%p22, %rs103, 0;
	min.s64 	%rd142, %rd135, %rd141;
	selp.b16 	%rs104, 1, %rs102, %p17;
	selp.u16 	%rs105, 1, 0, %p17;
	selp.b16 	%rs369, %rs105, %rs104, %p22;
	selp.b64 	%rd143, %rd142, %rd141, %p17;
	selp.b64 	%rd443, %rd135, %rd143, %p22;
	sub.s32 	%r73, %r1, %r472;
	setp.lt.u32 	%p23, %r73, %r7;
	add.s32 	%r471, %r471, 1;
	add.s32 	%r470, %r470, %r7;
	sub.s32 	%r469, %r469, %r7;
	@%p23 bra 	$L__BB6_99;
	bra.uni 	$L__BB6_80;
$L__BB6_86:
	setp.le.u32 	%p24, %r1, %r472;
	sub.s32 	%r74, %r1, %r472;
	setp.ge.s32 	%p25, %r34, %r74;
	or.pred  	%p26, %p24, %p25;
	@%p26 bra 	$L__BB6_99;
	add.s32 	%r45, %r1, %r68;
	add.s32 	%r77, %r7, %r8;
	sub.s32 	%r78, %r45, %r77;
	mul.lo.s32 	%r79, %r2, %r471;
	shl.b32 	%r80, %r79, 10;
	sub.s32 	%r81, %r78, %r80;
	shr.u32 	%r82, %r81, 8;
	add.s32 	%r46, %r82, 1;
	and.b32  	%r47, %r46, 7;
	setp.lt.u32 	%p27, %r81, 1792;
	mov.u32 	%r477, %r34;
	@%p27 bra 	$L__BB6_91;
	or.b32  	%r475, %r34, 1024;
	shr.u32 	%r83, %r469, 8;
	add.s32 	%r84, %r83, 1;
	and.b32  	%r85, %r84, 33554424;
	neg.s32 	%r473, %r85;
$L__BB6_89:
	.pragma "nounroll";
	add.s32 	%r86, %r470, -1024;
	cvt.u64.u32 	%rd145, %r86;
	mul.wide.u32 	%rd146, %r86, 4;
	add.s64 	%rd147, %rd1, %rd146;
	add.s64 	%rd148, %rd2, %rd145;
	ld.global.f32 	%f13, [%rd147];
	setp.neu.f32 	%p28, %f13, %f7;
	selp.u16 	%rs107, 1, 0, %p28;
	and.b16  	%rs108, %rs369, 255;
	setp.ne.s16 	%p30, %rs108, 0;
	and.pred  	%p31, %p30, %p28;
	min.s64 	%rd149, %rd148, %rd443;
	setp.eq.s16 	%p32, %rs108, 0;
	selp.b16 	%rs109, %rs107, %rs369, %p32;
	selp.b64 	%rd150, %rd148, %rd443, %p32;
	selp.b16 	%rs110, 1, %rs109, %p31;
	and.b16  	%rs111, %rs110, 255;
	selp.b64 	%rd151, %rd149, %rd150, %p31;
	add.s32 	%r87, %r470, -768;
	cvt.u64.u32 	%rd152, %r87;
	mul.wide.u32 	%rd153, %r87, 4;
	add.s64 	%rd154, %rd1, %rd153;
	add.s64 	%rd155, %rd2, %rd152;
	ld.global.f32 	%f14, [%rd154];
	setp.neu.f32 	%p33, %f14, %f7;
	selp.u16 	%rs112, 1, 0, %p33;
	setp.ne.s16 	%p35, %rs111, 0;
	and.pred  	%p36, %p35, %p33;
	min.s64 	%rd156, %rd155, %rd151;
	setp.eq.s16 	%p37, %rs111, 0;
	selp.b16 	%rs113, %rs112, %rs110, %p37;
	selp.b64 	%rd157, %rd155, %rd151, %p37;
	selp.b16 	%rs114, 1, %rs113, %p36;
	and.b16  	%rs115, %rs114, 255;
	selp.b64 	%rd158, %rd156, %rd157, %p36;
	add.s32 	%r88, %r470, -512;
	cvt.u64.u32 	%rd159, %r88;
	mul.wide.u32 	%rd160, %r88, 4;
	add.s64 	%rd161, %rd1, %rd160;
	add.s64 	%rd162, %rd2, %rd159;
	ld.global.f32 	%f15, [%rd161];
	setp.neu.f32 	%p38, %f15, %f7;
	selp.u16 	%rs116, 1, 0, %p38;
	setp.ne.s16 	%p40, %rs115, 0;
	and.pred  	%p41, %p40, %p38;
	min.s64 	%rd163, %rd162, %rd158;
	setp.eq.s16 	%p42, %rs115, 0;
	selp.b16 	%rs117, %rs116, %rs114, %p42;
	selp.b64 	%rd164, %rd162, %rd158, %p42;
	selp.b16 	%rs118, 1, %rs117, %p41;
	and.b16  	%rs119, %rs118, 255;
	selp.b64 	%rd165, %rd163, %rd164, %p41;
	add.s32 	%r89, %r470, 768;
	add.s32 	%r90, %r470, -256;
	cvt.u64.u32 	%rd166, %r90;
	mul.wide.u32 	%rd167, %r90, 4;
	add.s64 	%rd168, %rd1, %rd167;
	add.s64 	%rd169, %rd2, %rd166;
	ld.global.f32 	%f16, [%rd168];
	setp.neu.f32 	%p43, %f16, %f7;
	selp.u16 	%rs120, 1, 0, %p43;
	setp.ne.s16 	%p45, %rs119, 0;
	and.pred  	%p46, %p45, %p43;
	min.s64 	%rd170, %rd169, %rd165;
	setp.eq.s16 	%p47, %rs119, 0;
	selp.b16 	%rs121, %rs120, %rs118, %p47;
	selp.b64 	%rd171, %rd169, %rd165, %p47;
	selp.b16 	%rs122, 1, %rs121, %p46;
	and.b16  	%rs123, %rs122, 255;
	selp.b64 	%rd172, %rd170, %rd171, %p46;
	cvt.u64.u32 	%rd173, %r470;
	mul.wide.u32 	%rd174, %r470, 4;
	add.s64 	%rd175, %rd1, %rd174;
	add.s64 	%rd176, %rd2, %rd173;
	ld.global.f32 	%f17, [%rd175];
	setp.neu.f32 	%p48, %f17, %f7;
	selp.u16 	%rs124, 1, 0, %p48;
	setp.ne.s16 	%p50, %rs123, 0;
	and.pred  	%p51, %p50, %p48;
	min.s64 	%rd177, %rd176, %rd172;
	setp.eq.s16 	%p52, %rs123, 0;
	selp.b16 	%rs125, %rs124, %rs122, %p52;
	selp.b64 	%rd178, %rd176, %rd172, %p52;
	selp.b16 	%rs126, 1, %rs125, %p51;
	and.b16  	%rs127, %rs126, 255;
	selp.b64 	%rd179, %rd177, %rd178, %p51;
	add.s32 	%r91, %r470, 256;
	cvt.u64.u32 	%rd180, %r91;
	mul.wide.u32 	%rd181, %r91, 4;
	add.s64 	%rd182, %rd1, %rd181;
	add.s64 	%rd183, %rd2, %rd180;
	ld.global.f32 	%f18, [%rd182];
	setp.neu.f32 	%p53, %f18, %f7;
	selp.u16 	%rs128, 1, 0, %p53;
	setp.ne.s16 	%p55, %rs127, 0;
	and.pred  	%p56, %p55, %p53;
	min.s64 	%rd184, %rd183, %rd179;
	setp.eq.s16 	%p57, %rs127, 0;
	selp.b16 	%rs129, %rs128, %rs126, %p57;
	selp.b64 	%rd185, %rd183, %rd179, %p57;
	selp.b16 	%rs130, 1, %rs129, %p56;
	and.b16  	%rs131, %rs130, 255;
	selp.b64 	%rd186, %rd184, %rd185, %p56;
	add.s32 	%r92, %r470, 512;
	cvt.u64.u32 	%rd187, %r92;
	mul.wide.u32 	%rd188, %r92, 4;
	add.s64 	%rd189, %rd1, %rd188;
	add.s64 	%rd190, %rd2, %rd187;
	ld.global.f32 	%f19, [%rd189];
	setp.neu.f32 	%p58, %f19, %f7;
	selp.u16 	%rs132, 1, 0, %p58;
	setp.ne.s16 	%p60, %rs131, 0;
	and.pred  	%p61, %p60, %p58;
	min.s64 	%rd191, %rd190, %rd186;
	setp.eq.s16 	%p62, %rs131, 0;
	selp.b16 	%rs133, %rs132, %rs130, %p62;
	selp.b64 	%rd192, %rd190, %rd186, %p62;
	selp.b16 	%rs134, 1, %rs133, %p61;
	and.b16  	%rs135, %rs134, 255;
	selp.b64 	%rd193, %rd191, %rd192, %p61;
	cvt.u64.u32 	%rd194, %r89;
	mul.wide.u32 	%rd195, %r89, 4;
	add.s64 	%rd196, %rd1, %rd195;
	add.s64 	%rd197, %rd2, %rd194;
	ld.global.f32 	%f20, [%rd196];
	setp.neu.f32 	%p63, %f20, %f7;
	selp.u16 	%rs136, 1, 0, %p63;
	setp.ne.s16 	%p65, %rs135, 0;
	and.pred  	%p66, %p65, %p63;
	min.s64 	%rd198, %rd197, %rd193;
	setp.eq.s16 	%p67, %rs135, 0;
	selp.b16 	%rs137, %rs136, %rs134, %p67;
	selp.b64 	%rd199, %rd197, %rd193, %p67;
	selp.b16 	%rs369, 1, %rs137, %p66;
	selp.b64 	%rd443, %rd198, %rd199, %p66;
	add.s32 	%r475, %r475, 2048;
	add.s32 	%r470, %r470, 2048;
	add.s32 	%r473, %r473, 8;
	setp.ne.s32 	%p68, %r473, 0;
	@%p68 bra 	$L__BB6_89;
	add.s32 	%r477, %r475, -1024;
$L__BB6_91:
	setp.eq.s32 	%p69, %r47, 0;
	@%p69 bra 	$L__BB6_99;
	setp.lt.u32 	%p70, %r47, 4;
	@%p70 bra 	$L__BB6_94;
	add.s32 	%r93, %r477, %r472;
	cvt.u64.u32 	%rd201, %r93;
	mul.wide.u32 	%rd202, %r93, 4;
	add.s64 	%rd203, %rd1, %rd202;
	add.s64 	%rd204, %rd2, %rd201;
	ld.global.f32 	%f21, [%rd203];
	setp.neu.f32 	%p71, %f21, %f7;
	selp.u16 	%rs139, 1, 0, %p71;
	and.b16  	%rs140, %rs369, 255;
	setp.ne.s16 	%p73, %rs140, 0;
	and.pred  	%p74, %p73, %p71;
	min.s64 	%rd205, %rd204, %rd443;
	setp.eq.s16 	%p75, %rs140, 0;
	selp.b16 	%rs141, %rs139, %rs369, %p75;
	selp.b64 	%rd206, %rd204, %rd443, %p75;
	selp.b16 	%rs142, 1, %rs141, %p74;
	and.b16  	%rs143, %rs142, 255;
	selp.b64 	%rd207, %rd205, %rd206, %p74;
	add.s32 	%r94, %r93, 256;
	cvt.u64.u32 	%rd208, %r94;
	mul.wide.u32 	%rd209, %r94, 4;
	add.s64 	%rd210, %rd1, %rd209;
	add.s64 	%rd211, %rd2, %rd208;
	ld.global.f32 	%f22, [%rd210];
	setp.neu.f32 	%p76, %f22, %f7;
	selp.u16 	%rs144, 1, 0, %p76;
	setp.ne.s16 	%p78, %rs143, 0;
	and.pred  	%p79, %p78, %p76;
	min.s64 	%rd212, %rd211, %rd207;
	setp.eq.s16 	%p80, %rs143, 0;
	selp.b16 	%rs145, %rs144, %rs142, %p80;
	selp.b64 	%rd213, %rd211, %rd207, %p80;
	selp.b16 	%rs146, 1, %rs145, %p79;
	and.b16  	%rs147, %rs146, 255;
	selp.b64 	%rd214, %rd212, %rd213, %p79;
	add.s32 	%r95, %r93, 512;
	cvt.u64.u32 	%rd215, %r95;
	mul.wide.u32 	%rd216, %r95, 4;
	add.s64 	%rd217, %rd1, %rd216;
	add.s64 	%rd218, %rd2, %rd215;
	ld.global.f32 	%f23, [%rd217];
	setp.neu.f32 	%p81, %f23, %f7;
	selp.u16 	%rs148, 1, 0, %p81;
	setp.ne.s16 	%p83, %rs147, 0;
	and.pred  	%p84, %p83, %p81;
	min.s64 	%rd219, %rd218, %rd214;
	setp.eq.s16 	%p85, %rs147, 0;
	selp.b16 	%rs149, %rs148, %rs146, %p85;
	selp.b64 	%rd220, %rd218, %rd214, %p85;
	selp.b16 	%rs150, 1, %rs149, %p84;
	and.b16  	%rs151, %rs150, 255;
	selp.b64 	%rd221, %rd219, %rd220, %p84;
	add.s32 	%r96, %r93, 768;
	cvt.u64.u32 	%rd222, %r96;
	mul.wide.u32 	%rd223, %r96, 4;
	add.s64 	%rd224, %rd1, %rd223;
	add.s64 	%rd225, %rd2, %rd222;
	ld.global.f32 	%f24, [%rd224];
	setp.neu.f32 	%p86, %f24, %f7;
	selp.u16 	%rs152, 1, 0, %p86;
	setp.ne.s16 	%p88, %rs151, 0;
	and.pred  	%p89, %p88, %p86;
	min.s64 	%rd226, %rd225, %rd221;
	setp.eq.s16 	%p90, %rs151, 0;
	selp.b16 	%rs153, %rs152, %rs150, %p90;
	selp.b64 	%rd227, %rd225, %rd221, %p90;
	selp.b16 	%rs369, 1, %rs153, %p89;
	selp.b64 	%rd443, %rd226, %rd227, %p89;
	add.s32 	%r477, %r477, 1024;
$L__BB6_94:
	and.b32  	%r97, %r46, 3;
	setp.eq.s32 	%p91, %r97, 0;
	@%p91 bra 	$L__BB6_99;
	setp.eq.s32 	%p92, %r97, 1;
	@%p92 bra 	$L__BB6_97;
	add.s32 	%r98, %r477, %r472;
	cvt.u64.u32 	%rd229, %r98;
	mul.wide.u32 	%rd230, %r98, 4;
	add.s64 	%rd231, %rd1, %rd230;
	add.s64 	%rd232, %rd2, %rd229;
	ld.global.f32 	%f25, [%rd231];
	setp.neu.f32 	%p93, %f25, %f7;
	selp.u16 	%rs155, 1, 0, %p93;
	and.b16  	%rs156, %rs369, 255;
	setp.ne.s16 	%p95, %rs156, 0;
	and.pred  	%p96, %p95, %p93;
	min.s64 	%rd233, %rd232, %rd443;
	setp.eq.s16 	%p97, %rs156, 0;
	selp.b16 	%rs157, %rs155, %rs369, %p97;
	selp.b64 	%rd234, %rd232, %rd443, %p97;
	selp.b16 	%rs158, 1, %rs157, %p96;
	and.b16  	%rs159, %rs158, 255;
	selp.b64 	%rd235, %rd233, %rd234, %p96;
	add.s32 	%r99, %r98, 256;
	cvt.u64.u32 	%rd236, %r99;
	mul.wide.u32 	%rd237, %r99, 4;
	add.s64 	%rd238, %rd1, %rd237;
	add.s64 	%rd239, %rd2, %rd236;
	ld.global.f32 	%f26, [%rd238];
	setp.neu.f32 	%p98, %f26, %f7;
	selp.u16 	%rs160, 1, 0, %p98;
	setp.ne.s16 	%p100, %rs159, 0;
	and.pred  	%p101, %p100, %p98;
	min.s64 	%rd240, %rd239, %rd235;
	setp.eq.s16 	%p102, %rs159, 0;
	selp.b16 	%rs161, %rs160, %rs158, %p102;
	selp.b64 	%rd241, %rd239, %rd235, %p102;
	selp.b16 	%rs369, 1, %rs161, %p101;
	selp.b64 	%rd443, %rd240, %rd241, %p101;
	add.s32 	%r477, %r477, 512;
$L__BB6_97:
	and.b32  	%r100, %r45, 256;
	setp.ne.s32 	%p103, %r100, 0;
	@%p103 bra 	$L__BB6_99;
	add.s32 	%r101, %r477, %r472;
	cvt.u64.u32 	%rd242, %r101;
	mul.wide.u32 	%rd243, %r101, 4;
	add.s64 	%rd244, %rd1, %rd243;
	add.s64 	%rd245, %rd2, %rd242;
	ld.global.f32 	%f27, [%rd244];
	setp.neu.f32 	%p104, %f27, %f7;
	selp.u16 	%rs162, 1, 0, %p104;
	and.b16  	%rs163, %rs369, 255;
	setp.ne.s16 	%p106, %rs163, 0;
	and.pred  	%p107, %p106, %p104;
	min.s64 	%rd246, %rd245, %rd443;
	setp.eq.s16 	%p108, %rs163, 0;
	selp.b16 	%rs164, %rs162, %rs369, %p108;
	selp.b64 	%rd247, %rd245, %rd443, %p108;
	selp.b16 	%rs369, 1, %rs164, %p107;
	selp.b64 	%rd443, %rd246, %rd247, %p107;
$L__BB6_99:
	// begin inline asm
	mov.u32 %r102, %laneid;
	// end inline asm
	cvt.u32.u16 	%r123, %rs369;
	and.b32  	%r104, %r123, 255;
	mov.b32 	%r120, 1;
	mov.b32 	%r121, 31;
	mov.b32 	%r122, -1;
	// begin inline asm
	shfl.sync.down.b32 %r103, %r104, %r120, %r121, %r122;
	// end inline asm
	// begin inline asm
	shfl.sync.down.b32 %r108, %r109, %r120, %r121, %r122;
	// end inline asm
	mov.b64 	{%r114, %r119}, %rd443;
	// begin inline asm
	shfl.sync.down.b32 %r113, %r114, %r120, %r121, %r122;
	// end inline asm
	// begin inline asm
	shfl.sync.down.b32 %r118, %r119, %r120, %r121, %r122;
	// end inline asm
	mov.b64 	%rd89, {%r113, %r118};
	cvt.u16.u32 	%rs76, %r103;
	setp.gt.s32 	%p109, %r102, 30;
	@%p109 bra 	$L__BB6_103;
	and.b16  	%rs165, %rs369, 255;
	setp.eq.s16 	%p110, %rs165, 0;
	and.b16  	%rs166, %rs76, 255;
	setp.eq.s16 	%p111, %rs166, 0;
	or.pred  	%p112, %p110, %p111;
	@%p112 bra 	$L__BB6_102;
	min.s64 	%rd443, %rd89, %rd443;
	mov.b16 	%rs369, 1;
	bra.uni 	$L__BB6_103;
$L__BB6_102:
	setp.eq.s16 	%p113, %rs165, 0;
	selp.b16 	%rs369, %rs76, %rs369, %p113;
	selp.b64 	%rd443, %rd89, %rd443, %p113;
$L__BB6_103:
	cvt.u32.u16 	%r144, %rs369;
	and.b32  	%r125, %r144, 255;
	mov.b32 	%r141, 2;
	mov.b32 	%r142, 31;
	mov.b32 	%r143, -1;
	// begin inline asm
	shfl.sync.down.b32 %r124, %r125, %r141, %r142, %r143;
	// end inline asm
	// begin inline asm
	shfl.sync.down.b32 %r129, %r130, %r141, %r142, %r143;
	// end inline asm
	mov.b64 	{%r135, %r140}, %rd443;
	// begin inline asm
	shfl.sync.down.b32 %r134, %r135, %r141, %r142, %r143;
	// end inline asm
	// begin inline asm
	shfl.sync.down.b32 %r139, %r140, %r141, %r142, %r143;
	// end inline asm
	mov.b64 	%rd93, {%r134, %r139};
	cvt.u16.u32 	%rs79, %r124;
	setp.gt.s32 	%p114, %r102, 29;
	@%p114 bra 	$L__BB6_107;
	and.b16  	%rs169, %rs369, 255;
	setp.eq.s16 	%p115, %rs169, 0;
	and.b16  	%rs170, %rs79, 255;
	setp.eq.s16 	%p116, %rs170, 0;
	or.pred  	%p117, %p115, %p116;
	@%p117 bra 	$L__BB6_106;
	min.s64 	%rd443, %rd93, %rd443;
	mov.b16 	%rs369, 1;
	bra.uni 	$L__BB6_107;
$L__BB6_106:
	setp.eq.s16 	%p118, %rs169, 0;
	selp.b16 	%rs369, %rs79, %rs369, %p118;
	selp.b64 	%rd443, %rd93, %rd443, %p118;
$L__BB6_107:
	cvt.u32.u16 	%r165, %rs369;
	and.b32  	%r146, %r165, 255;
	mov.b32 	%r162, 4;
	mov.b32 	%r163, 31;
	mov.b32 	%r164, -1;
	// begin inline asm
	shfl.sync.down.b32 %r145, %r146, %r162, %r163, %r164;
	// end inline asm
	// begin inline asm
	shfl.sync.down.b32 %r150, %r151, %r162, %r163, %r164;
	// end inline asm
	mov.b64 	{%r156, %r161}, %rd443;
	// begin inline asm
	shfl.sync.down.b32 %r155, %r156, %r162, %r163, %r164;
	// end inline asm
	// begin inline asm
	shfl.sync.down.b32 %r160, %r161, %r162, %r163, %r164;
	// end inline asm
	mov.b64 	%rd97, {%r155, %r160};
	cvt.u16.u32 	%rs82, %r145;
	setp.gt.s32 	%p119, %r102, 27;
	@%p119 bra 	$L__BB6_111;
	and.b16  	%rs173, %rs369, 255;
	setp.eq.s16 	%p120, %rs173, 0;
	and.b16  	%rs174, %rs82, 255;
	setp.eq.s16 	%p121, %rs174, 0;
	or.pred  	%p122, %p120, %p121;
	@%p122 bra 	$L__BB6_110;
	min.s64 	%rd443, %rd97, %rd443;
	mov.b16 	%rs369, 1;
	bra.uni 	$L__BB6_111;
$L__BB6_110:
	setp.eq.s16 	%p123, %rs173, 0;
	selp.b16 	%rs369, %rs82, %rs369, %p123;
	selp.b64 	%rd443, %rd97, %rd443, %p123;
$L__BB6_111:
	cvt.u32.u16 	%r186, %rs369;
	and.b32  	%r167, %r186, 255;
	mov.b32 	%r183, 8;
	mov.b32 	%r184, 31;
	mov.b32 	%r185, -1;
	// begin inline asm
	shfl.sync.down.b32 %r166, %r167, %r183, %r184, %r185;
	// end inline asm
	// begin inline asm
	shfl.sync.down.b32 %r171, %r172, %r183, %r184, %r185;
	// end inline asm
	mov.b64 	{%r177, %r182}, %rd443;
	// begin inline asm
	shfl.sync.down.b32 %r176, %r177, %r183, %r184, %r185;
	// end inline asm
	// begin inline asm
	shfl.sync.down.b32 %r181, %r182, %r183, %r184, %r185;
	// end inline asm
	mov.b64 	%rd101, {%r176, %r181};
	cvt.u16.u32 	%rs85, %r166;
	setp.gt.s32 	%p124, %r102, 23;
	@%p124 bra 	$L__BB6_115;
	and.b16  	%rs177, %rs369, 255;
	setp.eq.s16 	%p125, %rs177, 0;
	and.b16  	%rs178, %rs85, 255;
	setp.eq.s16 	%p126, %rs178, 0;
	or.pred  	%p127, %p125, %p126;
	@%p127 bra 	$L__BB6_114;
	min.s64 	%rd443, %rd101, %rd443;
	mov.b16 	%rs369, 1;
	bra.uni 	$L__BB6_115;
$L__BB6_114:
	setp.eq.s16 	%p128, %rs177, 0;
	selp.b16 	%rs369, %rs85, %rs369, %p128;
	selp.b64 	%rd443, %rd101, %rd443, %p128;
$L__BB6_115:
	cvt.u32.u16 	%r207, %rs369;
	and.b32  	%r188, %r207, 255;
	mov.b32 	%r204, 16;
	mov.b32 	%r205, 31;
	mov.b32 	%r206, -1;
	// begin inline asm
	shfl.sync.down.b32 %r187, %r188, %r204, %r205, %r206;
	// end inline asm
	// begin inline asm
	shfl.sync.down.b32 %r192, %r193, %r204, %r205, %r206;
	// end inline asm
	mov.b64 	{%r198, %r203}, %rd443;
	// begin inline asm
	shfl.sync.down.b32 %r197, %r198, %r204, %r205, %r206;
	// end inline asm
	// begin inline asm
	shfl.sync.down.b32 %r202, %r203, %r204, %r205, %r206;
	// end inline asm
	mov.b64 	%rd105, {%r197, %r202};
	cvt.u16.u32 	%rs88, %r187;
	setp.gt.s32 	%p129, %r102, 15;
	@%p129 bra 	$L__BB6_119;
	and.b16  	%rs181, %rs369, 255;
	setp.eq.s16 	%p130, %rs181, 0;
	and.b16  	%rs182, %rs88, 255;
	setp.eq.s16 	%p131, %rs182, 0;
	or.pred  	%p132, %p130, %p131;
	@%p132 bra 	$L__BB6_118;
	min.s64 	%rd443, %rd105, %rd443;
	mov.b16 	%rs369, 1;
	bra.uni 	$L__BB6_119;
$L__BB6_118:
	setp.eq.s16 	%p133, %rs181, 0;
	selp.b16 	%rs369, %rs88, %rs369, %p133;
	selp.b64 	%rd443, %rd105, %rd443, %p133;
$L__BB6_119:
	setp.ne.s32 	%p134, %r102, 0;
	@%p134 bra 	$L__BB6_121;
	shr.u32 	%r208, %r34, 1;
	and.b32  	%r209, %r208, 496;
	mov.u32 	%r210, _ZZN3cub18CUB_300001_SM_10006detail6reduce18DeviceReduceKernelINS2_10policy_hubIN4cuda3std3__45tupleIJblEEEjN6thrust24THRUST_300001_SM_1000_NS8cuda_cub9__find_if7functorIS9_EEE10Policy1000ENSB_12zip_iteratorINS8_IJNSD_26transform_input_iterator_tIbNSB_6detail15normal_iteratorINSB_10device_ptrIfEEEENS7_10__not_fn_tINSK_10functional5actorINSQ_9compositeIJNSQ_16operator_adaptorINS7_8equal_toIvEEEENSR_INSQ_8argumentILj0EEEEENSR_INSQ_5valueIiEEEEEEEEEEEEENSB_17counting_iteratorIlNSB_11use_defaultES18_S18_EEEEEEEjSF_S9_NS7_10__identityEEEvT0_PT3_T1_NS0_13GridEvenShareIS1G_EET2_T4_E12temp_storage;
	add.s32 	%r211, %r210, %r209;
	st.shared.u8 	[%r211+8], %rs369;
	st.shared.u64 	[%r211+16], %rd443;
$L__BB6_121:
	bar.sync 	0;
	setp.ne.s32 	%p135, %r34, 0;
	@%p135 bra 	$L__BB6_123;
	ld.shared.u8 	%rs185, [_ZZN3cub18CUB_300001_SM_10006detail6reduce18DeviceReduceKernelINS2_10policy_hubIN4cuda3std3__45tupleIJblEEEjN6thrust24THRUST_300001_SM_1000_NS8cuda_cub9__find_if7functorIS9_EEE10Policy1000ENSB_12zip_iteratorINS8_IJNSD_26transform_input_iterator_tIbNSB_6detail15normal_iteratorINSB_10device_ptrIfEEEENS7_10__not_fn_tINSK_10functional5actorINSQ_9compositeIJNSQ_16operator_adaptorINS7_8equal_toIvEEEENSR_INSQ_8argumentILj0EEEEENSR_INSQ_5valueIiEEEEEEEEEEEEENSB_17counting_iteratorIlNSB_11use_defaultES18_S18_EEEEEEEjSF_S9_NS7_10__identityEEEvT0_PT3_T1_NS0_13GridEvenShareIS1G_EET2_T4_E12temp_storage+24];
	ld.shared.u64 	%rd248, [_ZZN3cub18CUB_300001_SM_10006detail6reduce18DeviceReduceKernelINS2_10policy_hubIN4cuda3std3__45tupleIJblEEEjN6thrust24THRUST_300001_SM_1000_NS8cuda_cub9__find_if7functorIS9_EEE10Policy1000ENSB_12zip_iteratorINS8_IJNSD_26transform_input_iterator_tIbNSB_6detail15normal_iteratorINSB_10device_ptrIfEEEENS7_10__not_fn_tINSK_10functional5actorINSQ_9compositeIJNSQ_16operator_adaptorINS7_8equal_toIvEEEENSR_INSQ_8argumentILj0EEEEENSR_INSQ_5valueIiEEEEEEEEEEEEENSB_17counting_iteratorIlNSB_11use_defaultES18_S18_EEEEEEEjSF_S9_NS7_10__identityEEEvT0_PT3_T1_NS0_13GridEvenShareIS1G_EET2_T4_E12temp_storage+32];
	and.b16  	%rs186, %rs369, 255;
	setp.eq.s16 	%p136, %rs186, 0;
	setp.eq.s16 	%p137, %rs185, 0;
	min.s64 	%rd249, %rd248, %rd443;
	selp.b16 	%rs187, %rs369, 1, %p137;
	selp.b16 	%rs188, %rs185, %rs187, %p136;
	and.b16  	%rs189, %rs188, 255;
	selp.b64 	%rd250, %rd443, %rd249, %p137;
	selp.b64 	%rd251, %rd248, %rd250, %p136;
	ld.shared.u8 	%rs190, [_ZZN3cub18CUB_300001_SM_10006detail6reduce18DeviceReduceKernelINS2_10policy_hubIN4cuda3std3__45tupleIJblEEEjN6thrust24THRUST_300001_SM_1000_NS8cuda_cub9__find_if7functorIS9_EEE10Policy1000ENSB_12zip_iteratorINS8_IJNSD_26transform_input_iterator_tIbNSB_6detail15normal_iteratorINSB_10device_ptrIfEEEENS7_10__not_fn_tINSK_10functional5actorINSQ_9compositeIJNSQ_16operator_adaptorINS7_8equal_toIvEEEENSR_INSQ_8argumentILj0EEEEENSR_INSQ_5valueIiEEEEEEEEEEEEENSB_17counting_iteratorIlNSB_11use_defaultES18_S18_EEEEEEEjSF_S9_NS7_10__identityEEEvT0_PT3_T1_NS0_13GridEvenShareIS1G_EET2_T4_E12temp_storage+40];
	ld.shared.u64 	%rd252, [_ZZN3cub18CUB_300001_SM_10006detail6reduce18DeviceReduceKernelINS2_10policy_hubIN4cuda3std3__45tupleIJblEEEjN6thrust24THRUST_300001_SM_1000_NS8cuda_cub9__find_if7functorIS9_EEE10Policy1000ENSB_12zip_iteratorINS8_IJNSD_26transform_input_iterator_tIbNSB_6detail15normal_iteratorINSB_10device_ptrIfEEEENS7_10__not_fn_tINSK_10functional5actorINSQ_9compositeIJNSQ_16operator_adaptorINS7_8equal_toIvEEEENSR_INSQ_8argumentILj0EEEEENSR_INSQ_5valueIiEEEEEEEEEEEEENSB_17counting_iteratorIlNSB_11use_defaultES18_S18_EEEEEEEjSF_S9_NS7_10__identityEEEvT0_PT3_T1_NS0_13GridEvenShareIS1G_EET2_T4_E12temp_storage+48];
	setp.eq.s16 	%p138, %rs189, 0;
	setp.eq.s16 	%p139, %rs190, 0;
	min.s64 	%rd253, %rd252, %rd251;
	selp.b16 	%rs191, %rs188, 1, %p139;
	selp.b16 	%rs192, %rs190, %rs191, %p138;
	and.b16  	%rs193, %rs192, 255;
	selp.b64 	%rd254, %rd251, %rd253, %p139;
	selp.b64 	%rd255, %rd252, %rd254, %p138;
	ld.shared.u8 	%rs194, [_ZZN3cub18CUB_300001_SM_10006detail6reduce18DeviceReduceKernelINS2_10policy_hubIN4cuda3std3__45tupleIJblEEEjN6thrust24THRUST_300001_SM_1000_NS8cuda_cub9__find_if7functorIS9_EEE10Policy1000ENSB_12zip_iteratorINS8_IJNSD_26transform_input_iterator_tIbNSB_6detail15normal_iteratorINSB_10device_ptrIfEEEENS7_10__not_fn_tINSK_10functional5actorINSQ_9compositeIJNSQ_16operator_adaptorINS7_8equal_toIvEEEENSR_INSQ_8argumentILj0EEEEENSR_INSQ_5valueIiEEEEEEEEEEEEENSB_17counting_iteratorIlNSB_11use_defaultES18_S18_EEEEEEEjSF_S9_NS7_10__identityEEEvT0_PT3_T1_NS0_13GridEvenShareIS1G_EET2_T4_E12temp_storage+56];
	ld.shared.u64 	%rd256, [_ZZN3cub18CUB_300001_SM_10006detail6reduce18DeviceReduceKernelINS2_10policy_hubIN4cuda3std3__45tupleIJblEEEjN6thrust24THRUST_300001_SM_1000_NS8cuda_cub9__find_if7functorIS9_EEE10Policy1000ENSB_12zip_iteratorINS8_IJNSD_26transform_input_iterator_tIbNSB_6detail15normal_iteratorINSB_10device_ptrIfEEEENS7_10__not_fn_tINSK_10functional5actorINSQ_9compositeIJNSQ_16operator_adaptorINS7_8equal_toIvEEEENSR_INSQ_8argumentILj0EEEEENSR_INSQ_5valueIiEEEEEEEEEEEEENSB_17counting_iteratorIlNSB_11use_defaultES18_S18_EEEEEEEjSF_S9_NS7_10__identityEEEvT0_PT3_T1_NS0_13GridEvenShareIS1G_EET2_T4_E12temp_storage+64];
	setp.eq.s16 	%p140, %rs193, 0;
	setp.eq.s16 	%p141, %rs194, 0;
	min.s64 	%rd257, %rd256, %rd255;
	selp.b16 	%rs195, %rs192, 1, %p141;
	selp.b16 	%rs196, %rs194, %rs195, %p140;
	and.b16  	%rs197, %rs196, 255;
	selp.b64 	%rd258, %rd255, %rd257, %p141;
	selp.b64 	%rd259, %rd256, %rd258, %p140;
	ld.shared.u8 	%rs198, [_ZZN3cub18CUB_300001_SM_10006detail6reduce18DeviceReduceKernelINS2_10policy_hubIN4cuda3std3__45tupleIJblEEEjN6thrust24THRUST_300001_SM_1000_NS8cuda_cub9__find_if7functorIS9_EEE10Policy1000ENSB_12zip_iteratorINS8_IJNSD_26transform_input_iterator_tIbNSB_6detail15normal_iteratorINSB_10device_ptrIfEEEENS7_10__not_fn_tINSK_10functional5actorINSQ_9compositeIJNSQ_16operator_adaptorINS7_8equal_toIvEEEENSR_INSQ_8argumentILj0EEEEENSR_INSQ_5valueIiEEEEEEEEEEEEENSB_17counting_iteratorIlNSB_11use_defaultES18_S18_EEEEEEEjSF_S9_NS7_10__identityEEEvT0_PT3_T1_NS0_13GridEvenShareIS1G_EET2_T4_E12temp_storage+72];
	ld.shared.u64 	%rd260, [_ZZN3cub18CUB_300001_SM_10006detail6reduce18DeviceReduceKernelINS2_10policy_hubIN4cuda3std3__45tupleIJblEEEjN6thrust24THRUST_300001_SM_1000_NS8cuda_cub9__find_if7functorIS9_EEE10Policy1000ENSB_12zip_iteratorINS8_IJNSD_26transform_input_iterator_tIbNSB_6detail15normal_iteratorINSB_10device_ptrIfEEEENS7_10__not_fn_tINSK_10functional5actorINSQ_9compositeIJNSQ_16operator_adaptorINS7_8equal_toIvEEEENSR_INSQ_8argumentILj0EEEEENSR_INSQ_5valueIiEEEEEEEEEEEEENSB_17counting_iteratorIlNSB_11use_defaultES18_S18_EEEEEEEjSF_S9_NS7_10__identityEEEvT0_PT3_T1_NS0_13GridEvenShareIS1G_EET2_T4_E12temp_storage+80];
	setp.eq.s16 	%p142, %rs197, 0;
	setp.eq.s16 	%p143, %rs198, 0;
	min.s64 	%rd261, %rd260, %rd259;
	selp.b16 	%rs199, %rs196, 1, %p143;
	selp.b16 	%rs200, %rs198, %rs199, %p142;
	and.b16  	%rs201, %rs200, 255;
	selp.b64 	%rd262, %rd259, %rd261, %p143;
	selp.b64 	%rd263, %rd260, %rd262, %p142;
	ld.shared.u8 	%rs202, [_ZZN3cub18CUB_300001_SM_10006detail6reduce18DeviceReduceKernelINS2_10policy_hubIN4cuda3std3__45tupleIJblEEEjN6thrust24THRUST_300001_SM_1000_NS8cuda_cub9__find_if7functorIS9_EEE10Policy1000ENSB_12zip_iteratorINS8_IJNSD_26transform_input_iterator_tIbNSB_6detail15normal_iteratorINSB_10device_ptrIfEEEENS7_10__not_fn_tINSK_10functional5actorINSQ_9compositeIJNSQ_16operator_adaptorINS7_8equal_toIvEEEENSR_INSQ_8argumentILj0EEEEENSR_INSQ_5valueIiEEEEEEEEEEEEENSB_17counting_iteratorIlNSB_11use_defaultES18_S18_EEEEEEEjSF_S9_NS7_10__identityEEEvT0_PT3_T1_NS0_13GridEvenShareIS1G_EET2_T4_E12temp_storage+88];
	ld.shared.u64 	%rd264, [_ZZN3cub18CUB_300001_SM_10006detail6reduce18DeviceReduceKernelINS2_10policy_hubIN4cuda3std3__45tupleIJblEEEjN6thrust24THRUST_300001_SM_1000_NS8cuda_cub9__find_if7functorIS9_EEE10Policy1000ENSB_12zip_iteratorINS8_IJNSD_26transform_input_iterator_tIbNSB_6detail15normal_iteratorINSB_10device_ptrIfEEEENS7_10__not_fn_tINSK_10functional5actorINSQ_9compositeIJNSQ_16operator_adaptorINS7_8equal_toIvEEEENSR_INSQ_8argumentILj0EEEEENSR_INSQ_5valueIiEEEEEEEEEEEEENSB_17counting_iteratorIlNSB_11use_defaultES18_S18_EEEEEEEjSF_S9_NS7_10__identityEEEvT0_PT3_T1_NS0_13GridEvenShareIS1G_EET2_T4_E12temp_storage+96];
	setp.eq.s16 	%p144, %rs201, 0;
	setp.eq.s16 	%p145, %rs202, 0;
	min.s64 	%rd265, %rd264, %rd263;
	selp.b16 	%rs203, %rs200, 1, %p145;
	selp.b16 	%rs204, %rs202, %rs203, %p144;
	and.b16  	%rs205, %rs204, 255;
	selp.b64 	%rd266, %rd263, %rd265, %p145;
	selp.b64 	%rd267, %rd264, %rd266, %p144;
	ld.shared.u8 	%rs206, [_ZZN3cub18CUB_300001_SM_10006detail6reduce18DeviceReduceKernelINS2_10policy_hubIN4cuda3std3__45tupleIJblEEEjN6thrust24THRUST_300001_SM_1000_NS8cuda_cub9__find_if7functorIS9_EEE10Policy1000ENSB_12zip_iteratorINS8_IJNSD_26transform_input_iterator_tIbNSB_6detail15normal_iteratorINSB_10device_ptrIfEEEENS7_10__not_fn_tINSK_10functional5actorINSQ_9compositeIJNSQ_16operator_adaptorINS7_8equal_toIvEEEENSR_INSQ_8argumentILj0EEEEENSR_INSQ_5valueIiEEEEEEEEEEEEENSB_17counting_iteratorIlNSB_11use_defaultES18_S18_EEEEEEEjSF_S9_NS7_10__identityEEEvT0_PT3_T1_NS0_13GridEvenShareIS1G_EET2_T4_E12temp_storage+104];
	ld.shared.u64 	%rd268, [_ZZN3cub18CUB_300001_SM_10006detail6reduce18DeviceReduceKernelINS2_10policy_hubIN4cuda3std3__45tupleIJblEEEjN6thrust24THRUST_300001_SM_1000_NS8cuda_cub9__find_if7functorIS9_EEE10Policy1000ENSB_12zip_iteratorINS8_IJNSD_26transform_input_iterator_tIbNSB_6detail15normal_iteratorINSB_10device_ptrIfEEEENS7_10__not_fn_tINSK_10functional5actorINSQ_9compositeIJNSQ_16operator_adaptorINS7_8equal_toIvEEEENSR_INSQ_8argumentILj0EEEEENSR_INSQ_5valueIiEEEEEEEEEEEEENSB_17counting_iteratorIlNSB_11use_defaultES18_S18_EEEEEEEjSF_S9_NS7_10__identityEEEvT0_PT3_T1_NS0_13GridEvenShareIS1G_EET2_T4_E12temp_storage+112];
	setp.eq.s16 	%p146, %rs205, 0;
	setp.eq.s16 	%p147, %rs206, 0;
	min.s64 	%rd269, %rd268, %rd267;
	selp.b16 	%rs207, %rs204, 1, %p147;
	selp.b16 	%rs208, %rs206, %rs207, %p146;
	and.b16  	%rs209, %rs208, 255;
	selp.b64 	%rd270, %rd267, %rd269, %p147;
	selp.b64 	%rd271, %rd268, %rd270, %p146;
	ld.shared.u8 	%rs210, [_ZZN3cub18CUB_300001_SM_10006detail6reduce18DeviceReduceKernelINS2_10policy_hubIN4cuda3std3__45tupleIJblEEEjN6thrust24THRUST_300001_SM_1000_NS8cuda_cub9__find_if7functorIS9_EEE10Policy1000ENSB_12zip_iteratorINS8_IJNSD_26transform_input_iterator_tIbNSB_6detail15normal_iteratorINSB_10device_ptrIfEEEENS7_10__not_fn_tINSK_10functional5actorINSQ_9compositeIJNSQ_16operator_adaptorINS7_8equal_toIvEEEENSR_INSQ_8argumentILj0EEEEENSR_INSQ_5valueIiEEEEEEEEEEEEENSB_17counting_iteratorIlNSB_11use_defaultES18_S18_EEEEEEEjSF_S9_NS7_10__identityEEEvT0_PT3_T1_NS0_13GridEvenShareIS1G_EET2_T4_E12temp_storage+120];
	ld.shared.u64 	%rd272, [_ZZN3cub18CUB_300001_SM_10006detail6reduce18DeviceReduceKernelINS2_10policy_hubIN4cuda3std3__45tupleIJblEEEjN6thrust24THRUST_300001_SM_1000_NS8cuda_cub9__find_if7functorIS9_EEE10Policy1000ENSB_12zip_iteratorINS8_IJNSD_26transform_input_iterator_tIbNSB_6detail15normal_iteratorINSB_10device_ptrIfEEEENS7_10__not_fn_tINSK_10functional5actorINSQ_9compositeIJNSQ_16operator_adaptorINS7_8equal_toIvEEEENSR_INSQ_8argumentILj0EEEEENSR_INSQ_5valueIiEEEEEEEEEEEEENSB_17counting_iteratorIlNSB_11use_defaultES18_S18_EEEEEEEjSF_S9_NS7_10__identityEEEvT0_PT3_T1_NS0_13GridEvenShareIS1G_EET2_T4_E12temp_storage+128];
	setp.eq.s16 	%p148, %rs209, 0;
	setp.eq.s16 	%p149, %rs210, 0;
	min.s64 	%rd273, %rd272, %rd271;
	selp.b16 	%rs211, %rs208, 1, %p149;
	selp.b16 	%rs369, %rs210, %rs211, %p148;
	selp.b64 	%rd274, %rd271, %rd273, %p149;
	selp.b64 	%rd443, %rd272, %rd274, %p148;
$L__BB6_123:
	mov.u32 	%r461, %tid.x;
	setp.ne.s32 	%p326, %r461, 0;
	@%p326 bra 	$L__BB6_125;
	cvta.to.global.u64 	%rd431, %rd111;
	mul.wide.u32 	%rd432, %r6, 16;
	add.s64 	%rd433, %rd431, %rd432;
	st.global.u8 	[%rd433], %rs369;
	st.global.u64 	[%rd433+8], %rd443;
$L__BB6_125:
	ret;

}
	// .globl	_ZN3cub18CUB_300001_SM_10006detail6reduce28DeviceReduceSingleTileKernelINS2_10policy_hubIN4cuda3std3__45tupleIJblEEEjN6thrust24THRUST_300001_SM_1000_NS8cuda_cub9__find_if7functorIS9_EEE10Policy1000EPS9_SI_iSF_S9_S9_NS7_10__identityEEEvT0_T1_T2_T3_T4_T6_
.visible .entry _ZN3cub18CUB_300001_SM_10006detail6reduce28DeviceReduceSingleTileKernelINS2_10policy_hubIN4cuda3std3__45tupleIJblEEEjN6thrust24THRUST_300001_SM_1000_NS8cuda_cub9__find_if7functorIS9_EEE10Policy1000EPS9_SI_iSF_S9_S9_NS7_10__identityEEEvT0_T1_T2_T3_T4_T6_(
	.param .u64 .ptr .align 1 _ZN3cub18CUB_300001_SM_10006detail6reduce28DeviceReduceSingleTileKernelINS2_10policy_hubIN4cuda3std3__45tupleIJblEEEjN6thrust24THRUST_300001_SM_1000_NS8cuda_cub9__find_if7functorIS9_EEE10Policy1000EPS9_SI_iSF_S9_S9_NS7_10__identityEEEvT0_T1_T2_T3_T4_T6__param_0,
	.param .u64 .ptr .align 1 _ZN3cub18CUB_300001_SM_10006detail6reduce28DeviceReduceSingleTileKernelINS2_10policy_hubIN4cuda3std3__45tupleIJblEEEjN6thrust24THRUST_300001_SM_1000_NS8cuda_cub9__find_if7functorIS9_EEE10Policy1000EPS9_SI_iSF_S9_S9_NS7_10__identityEEEvT0_T1_T2_T3_T4_T6__param_1,
	.param .u32 _ZN3cub18CUB_300001_SM_10006detail6reduce28DeviceReduceSingleTileKernelINS2_10policy_hubIN4cuda3std3__45tupleIJblEEEjN6thrust24THRUST_300001_SM_1000_NS8cuda_cub9__find_if7functorIS9_EEE10Policy1000EPS9_SI_iSF_S9_S9_NS7_10__identityEEEvT0_T1_T2_T3_T4_T6__param_2,
	.param .align 1 .b8 _ZN3cub18CUB_300001_SM_10006detail6reduce28DeviceReduceSingleTileKernelINS2_10policy_hubIN4cuda3std3__45tupleIJblEEEjN6thrust24THRUST_300001_SM_1000_NS8cuda_cub9__find_if7functorIS9_EEE10Policy1000EPS9_SI_iSF_S9_S9_NS7_10__identityEEEvT0_T1_T2_T3_T4_T6__param_3[1],
	.param .align 8 .b8 _ZN3cub18CUB_300001_SM_10006detail6reduce28DeviceReduceSingleTileKernelINS2_10policy_hubIN4cuda3std3__45tupleIJblEEEjN6thrust24THRUST_300001_SM_1000_NS8cuda_cub9__find_if7functorIS9_EEE10Policy1000EPS9_SI_iSF_S9_S9_NS7_10__identityEEEvT0_T1_T2_T3_T4_T6__param_4[16],
	.param .align 1 .b8 _ZN3cub18CUB_300001_SM_10006detail6reduce28DeviceReduceSingleTileKernelINS2_10policy_hubIN4cuda3std3__45tupleIJblEEEjN6thrust24THRUST_300001_SM_1000_NS8cuda_cub9__find_if7functorIS9_EEE10Policy1000EPS9_SI_iSF_S9_S9_NS7_10__identityEEEvT0_T1_T2_T3_T4_T6__param_5[1]
)
.maxntid 256
.minnctapersm 1
{
	.reg .pred 	%p<188>;
	.reg .b16 	%rs<340>;
	.reg .b32 	%r<406>;
	.reg .b64 	%rd<359>;
	// demoted variable
	.shared .align 8 .b8 _ZZN3cub18CUB_300001_SM_10006detail6reduce28DeviceReduceSingleTileKernelINS2_10policy_hubIN4cuda3std3__45tupleIJblEEEjN6thrust24THRUST_300001_SM_1000_NS8cuda_cub9__find_if7functorIS9_EEE10Policy1000EPS9_SI_iSF_S9_S9_NS7_10__identityEEEvT0_T1_T2_T3_T4_T6_E12temp_storage[152];
	ld.param.u64 	%rd106, [_ZN3cub18CUB_300001_SM_10006detail6reduce28DeviceReduceSingleTileKernelINS2_10policy_hubIN4cuda3std3__45tupleIJblEEEjN6thrust24THRUST_300001_SM_1000_NS8cuda_cub9__find_if7functorIS9_EEE10Policy1000EPS9_SI_iSF_S9_S9_NS7_10__identityEEEvT0_T1_T2_T3_T4_T6__param_4+8];
	ld.param.u64 	%rd105, [_ZN3cub18CUB_300001_SM_10006detail6reduce28DeviceReduceSingleTileKernelINS2_10policy_hubIN4cuda3std3__45tupleIJblEEEjN6thrust24THRUST_300001_SM_1000_NS8cuda_cub9__find_if7functorIS9_EEE10Policy1000EPS9_SI_iSF_S9_S9_NS7_10__identityEEEvT0_T1_T2_T3_T4_T6__param_0];
	ld.param.u64 	%rd107, [_ZN3cub18CUB_300001_SM_10006detail6reduce28DeviceReduceSingleTileKernelINS2_10policy_hubIN4cuda3std3__45tupleIJblEEEjN6thrust24THRUST_300001_SM_1000_NS8cuda_cub9__find_if7functorIS9_EEE10Policy1000EPS9_SI_iSF_S9_S9_NS7_10__identityEEEvT0_T1_T2_T3_T4_T6__param_1];
	ld.param.u32 	%r38, [_ZN3cub18CUB_300001_SM_10006detail6reduce28DeviceReduceSingleTileKernelINS2_10policy_hubIN4cuda3std3__45tupleIJblEEEjN6thrust24THRUST_300001_SM_1000_NS8cuda_cub9__find_if7functorIS9_EEE10Policy1000EPS9_SI_iSF_S9_S9_NS7_10__identityEEEvT0_T1_T2_T3_T4_T6__param_2];
	ld.param.u8 	%rs82, [_ZN3cub18CUB_300001_SM_10006detail6reduce28DeviceReduceSingleTileKernelINS2_10policy_hubIN4cuda3std3__45tupleIJblEEEjN6thrust24THRUST_300001_SM_1000_NS8cuda_cub9__find_if7functorIS9_EEE10Policy1000EPS9_SI_iSF_S9_S9_NS7_10__identityEEEvT0_T1_T2_T3_T4_T6__param_4];
	cvta.to.global.u64 	%rd1, %rd107;
	setp.ne.s32 	%p1, %r38, 0;
	@%p1 bra 	$L__BB7_3;
	mov.u32 	%r392, %tid.x;
	setp.ne.s32 	%p187, %r392, 0;
	@%p187 bra 	$L__BB7_112;
	st.global.u8 	[%rd1], %rs82;
	st.global.u64 	[%rd1+8], %rd106;
	bra.uni 	$L__BB7_112;
$L__BB7_3:
	setp.gt.s32 	%p2, %r38, 1023;
	@%p2 bra 	$L__BB7_74;
	mov.u32 	%r1, %tid.x;
	setp.ge.s32 	%p77, %r1, %r38;
	mov.b16 	%rs311, 0;
	mov.b64 	%rd329, 0;
	mov.u32 	%r396, %r1;
	@%p77 bra 	$L__BB7_6;
	mul.wide.u32 	%rd234, %r1, 16;
	add.s64 	%rd231, %rd105, %rd234;
	// begin inline asm
	ld.global.nc.u64 %rd230, [%rd231];
	// end inline asm
	add.s64 	%rd233, %rd231, 8;
	// begin inline asm
	ld.global.nc.u64 %rd329, [%rd233];
	// end inline asm
	cvt.u16.u64 	%rs311, %rd230;
	add.s32 	%r396, %r1, 256;
$L__BB7_6:
	setp.ge.s32 	%p78, %r396, %r38;
	@%p78 bra 	$L__BB7_12;
	not.b32 	%r158, %r396;
	add.s32 	%r4, %r38, %r158;
	and.b32  	%r159, %r4, 768;
	setp.eq.s32 	%p79, %r159, 768;
	@%p79 bra 	$L__BB7_10;
	mul.wide.u32 	%rd236, %r396, 16;
	add.s64 	%rd323, %rd105, %rd236;
	shr.u32 	%r160, %r4, 8;
	add.s32 	%r161, %r160, 1;
	and.b32  	%r162, %r161, 3;
	neg.s32 	%r394, %r162;
$L__BB7_9:
	.pragma "nounroll";
	// begin inline asm
	ld.global.nc.u64 %rd237, [%rd323];
	// end inline asm
	add.s64 	%rd240, %rd323, 8;
	// begin inline asm
	ld.global.nc.u64 %rd239, [%rd240];
	// end inline asm
	cvt.u16.u64 	%rs190, %rd237;
	and.b16  	%rs191, %rs190, 255;
	and.b16  	%rs192, %rs311, 255;
	setp.eq.s16 	%p80, %rs192, 0;
	setp.eq.s16 	%p81, %rs191, 0;
	min.s64 	%rd241, %rd239, %rd329;
	selp.b64 	%rd242, %rd329, %rd241, %p81;
	selp.b64 	%rd329, %rd239, %rd242, %p80;
	selp.b16 	%rs193, %rs311, 1, %p81;
	selp.b16 	%rs311, %rs190, %rs193, %p80;
	add.s32 	%r396, %r396, 256;
	add.s64 	%rd323, %rd323, 4096;
	add.s32 	%r394, %r394, 1;
	setp.ne.s32 	%p82, %r394, 0;
	@%p82 bra 	$L__BB7_9;
$L__BB7_10:
	setp.lt.u32 	%p83, %r4, 768;
	@%p83 bra 	$L__BB7_12;
$L__BB7_11:
	mul.wide.s32 	%rd259, %r396, 16;
	add.s64 	%rd244, %rd105, %rd259;
	// begin inline asm
	ld.global.nc.u64 %rd243, [%rd244];
	// end inline asm
	add.s64 	%rd246, %rd244, 8;
	// begin inline asm
	ld.global.nc.u64 %rd245, [%rd246];
	// end inline asm
	cvt.u16.u64 	%rs194, %rd243;
	and.b16  	%rs195, %rs194, 255;
	and.b16  	%rs196, %rs311, 255;
	setp.eq.s16 	%p84, %rs196, 0;
	setp.eq.s16 	%p85, %rs195, 0;
	min.s64 	%rd260, %rd245, %rd329;
	selp.b64 	%rd261, %rd329, %rd260, %p85;
	selp.b64 	%rd262, %rd245, %rd261, %p84;
	selp.b16 	%rs197, %rs311, 1, %p85;
	selp.b16 	%rs198, %rs194, %rs197, %p84;
	and.b16  	%rs199, %rs198, 255;
	add.s64 	%rd248, %rd244, 4096;
	// begin inline asm
	ld.global.nc.u64 %rd247, [%rd248];
	// end inline asm
	add.s64 	%rd250, %rd244, 4104;
	// begin inline asm
	ld.global.nc.u64 %rd249, [%rd250];
	// end inline asm
	cvt.u16.u64 	%rs200, %rd247;
	and.b16  	%rs201, %rs200, 255;
	setp.eq.s16 	%p86, %rs199, 0;
	setp.eq.s16 	%p87, %rs201, 0;
	min.s64 	%rd263, %rd249, %rd262;
	selp.b64 	%rd264, %rd262, %rd263, %p87;
	selp.b64 	%rd265, %rd249, %rd264, %p86;
	selp.b16 	%rs202, %rs198, 1, %p87;
	selp.b16 	%rs203, %rs200, %rs202, %p86;
	and.b16  	%rs204, %rs203, 255;
	add.s64 	%rd252, %rd244, 8192;
	// begin inline asm
	ld.global.nc.u64 %rd251, [%rd252];
	// end inline asm
	add.s64 	%rd254, %rd244, 8200;
	// begin inline asm
	ld.global.nc.u64 %rd253, [%rd254];
	// end inline asm
	cvt.u16.u64 	%rs205, %rd251;
	and.b16  	%rs206, %rs205, 255;
	setp.eq.s16 	%p88, %rs204, 0;
	setp.eq.s16 	%p89, %rs206, 0;
	min.s64 	%rd266, %rd253, %rd265;
	selp.b64 	%rd267, %rd265, %rd266, %p89;
	selp.b64 	%rd268, %rd253, %rd267, %p88;
	selp.b16 	%rs207, %rs203, 1, %p89;
	selp.b16 	%rs208, %rs205, %rs207, %p88;
	and.b16  	%rs209, %rs208, 255;
	add.s64 	%rd256, %rd244, 12288;
	// begin inline asm
	ld.global.nc.u64 %rd255, [%rd256];
	// end inline asm
	add.s64 	%rd258, %rd244, 12296;
	// begin inline asm
	ld.global.nc.u64 %rd257, [%rd258];
	// end inline asm
	cvt.u16.u64 	%rs210, %rd255;
	and.b16  	%rs211, %rs210, 255;
	setp.eq.s16 	%p90, %rs209, 0;
	setp.eq.s16 	%p91, %rs211, 0;
	min.s64 	%rd269, %rd257, %rd268;
	selp.b64 	%rd270, %rd268, %rd269, %p91;
	selp.b64 	%rd329, %rd257, %rd270, %p90;
	selp.b16 	%rs212, %rs208, 1, %p91;
	selp.b16 	%rs311, %rs210, %rs212, %p90;
	add.s32 	%r396, %r396, 1024;
	setp.lt.s32 	%p92, %r396, %r38;
	@%p92 bra 	$L__BB7_11;
$L__BB7_12:
	setp.lt.s32 	%p93, %r38, 256;
	@%p93 bra 	$L__BB7_37;
	// begin inline asm
	mov.u32 %r281, %laneid;
	// end inline asm
	cvt.u32.u16 	%r302, %rs311;
	and.b32  	%r283, %r302, 255;
	mov.b32 	%r299, 1;
	mov.b32 	%r300, 31;
	mov.b32 	%r301, -1;
	// begin inline asm
	shfl.sync.down.b32 %r282, %r283, %r299, %r300, %r301;
	// end inline asm
	// begin inline asm
	shfl.sync.down.b32 %r287, %r288, %r299, %r300, %r301;
	// end inline asm
	mov.b64 	{%r293, %r298}, %rd329;
	// begin inline asm
	shfl.sync.down.b32 %r292, %r293, %r299, %r300, %r301;
	// end inline asm
	// begin inline asm
	shfl.sync.down.b32 %r297, %r298, %r299, %r300, %r301;
	// end inline asm
	mov.b64 	%rd14, {%r292, %r297};
	cvt.u16.u32 	%rs10, %r282;
	setp.gt.s32 	%p143, %r281, 30;
	@%p143 bra 	$L__BB7_17;
	and.b16  	%rs254, %rs311, 255;
	setp.eq.s16 	%p144, %rs254, 0;
	and.b16  	%rs255, %rs10, 255;
	setp.eq.s16 	%p145, %rs255, 0;
	or.pred  	%p146, %p144, %p145;
	@%p146 bra 	$L__BB7_16;
	min.s64 	%rd329, %rd14, %rd329;
	mov.b16 	%rs311, 1;
	bra.uni 	$L__BB7_17;
$L__BB7_16:
	setp.eq.s16 	%p147, %rs254, 0;
	selp.b64 	%rd329, %rd14, %rd329, %p147;
	selp.b16 	%rs311, %rs10, %rs311, %p147;
$L__BB7_17:
	cvt.u32.u16 	%r323, %rs311;
	and.b32  	%r304, %r323, 255;
	mov.b32 	%r320, 2;
	mov.b32 	%r321, 31;
	mov.b32 	%r322, -1;
	// begin inline asm
	shfl.sync.down.b32 %r303, %r304, %r320, %r321, %r322;
	// end inline asm
	// begin inline asm
	shfl.sync.down.b32 %r308, %r309, %r320, %r321, %r322;
	// end inline asm
	mov.b64 	{%r314, %r319}, %rd329;
	// begin inline asm
	shfl.sync.down.b32 %r313, %r314, %r320, %r321, %r322;
	// end inline asm
	// begin inline asm
	shfl.sync.down.b32 %r318, %r319, %r320, %r321, %r322;
	// end inline asm
	mov.b64 	%rd18, {%r313, %r318};
	cvt.u16.u32 	%rs13, %r303;
	setp.gt.s32 	%p148, %r281, 29;
	@%p148 bra 	$L__BB7_21;
	and.b16  	%rs258, %rs311, 255;
	setp.eq.s16 	%p149, %rs258, 0;
	and.b16  	%rs259, %rs13, 255;
	setp.eq.s16 	%p150, %rs259, 0;
	or.pred  	%p151, %p149, %p150;
	@%p151 bra 	$L__BB7_20;
	min.s64 	%rd329, %rd18, %rd329;
	mov.b16 	%rs311, 1;
	bra.uni 	$L__BB7_21;
$L__BB7_20:
	setp.eq.s16 	%p152, %rs258, 0;
	selp.b64 	%rd329, %rd18, %rd329, %p152;
	selp.b16 	%rs311, %rs13, %rs311, %p152;
$L__BB7_21:
	cvt.u32.u16 	%r344, %rs311;
	and.b32  	%r325, %r344, 255;
	mov.b32 	%r341, 4;
	mov.b32 	%r342, 31;
	mov.b32 	%r343, -1;
	// begin inline asm
	shfl.sync.down.b32 %r324, %r325, %r341, %r342, %r343;
	// end inline asm
	// begin inline asm
	shfl.sync.down.b32 %r329, %r330, %r341, %r342, %r343;
	// end inline asm
	mov.b64 	{%r335, %r340}, %rd329;
	// begin inline asm
	shfl.sync.down.b32 %r334, %r335, %r341, %r342, %r343;
	// end inline asm
	// begin inline asm
	shfl.sync.down.b32 %r339, %r340, %r341, %r342, %r343;
	// end inline asm
	mov.b64 	%rd22, {%r334, %r339};
	cvt.u16.u32 	%rs16, %r324;
	setp.gt.s32 	%p153, %r281, 27;
	@%p153 bra 	$L__BB7_25;
	and.b16  	%rs262, %rs311, 255;
	setp.eq.s16 	%p154, %rs262, 0;
	and.b16  	%rs263, %rs16, 255;
	setp.eq.s16 	%p155, %rs263, 0;
	or.pred  	%p156, %p154, %p155;
	@%p156 bra 	$L__BB7_24;
	min.s64 	%rd329, %rd22, %rd329;
	mov.b16 	%rs311, 1;
	bra.uni 	$L__BB7_25;
$L__BB7_24:
	setp.eq.s16 	%p157, %rs262, 0;
	selp.b64 	%rd329, %rd22, %rd329, %p157;
	selp.b16 	%rs311, %rs16, %rs311, %p157;
$L__BB7_25:
	cvt.u32.u16 	%r365, %rs311;
	and.b32  	%r346, %r365, 255;
	mov.b32 	%r362, 8;
	mov.b32 	%r363, 31;
	mov.b32 	%r364, -1;
	// begin inline asm
	shfl.sync.down.b32 %r345, %r346, %r362, %r363, %r364;
	// end inline asm
	// begin inline asm
	shfl.sync.down.b32 %r350, %r351, %r362, %r363, %r364;
	// end inline asm
	mov.b64 	{%r356, %r361}, %rd329;
	// begin inline asm
	shfl.sync.down.b32 %r355, %r356, %r362, %r363, %r364;
	// end inline asm
	// begin inline asm
	shfl.sync.down.b32 %r360, %r361, %r362, %r363, %r364;
	// end inline asm
	mov.b64 	%rd26, {%r355, %r360};
	cvt.u16.u32 	%rs19, %r345;
	setp.gt.s32 	%p158, %r281, 23;
	@%p158 bra 	$L__BB7_29;
	and.b16  	%rs266, %rs311, 255;
	setp.eq.s16 	%p159, %rs266, 0;
	and.b16  	%rs267, %rs19, 255;
	setp.eq.s16 	%p160, %rs267, 0;
	or.pred  	%p161, %p159, %p160;
	@%p161 bra 	$L__BB7_28;
	min.s64 	%rd329, %rd26, %rd329;
	mov.b16 	%rs311, 1;
	bra.uni 	$L__BB7_29;
$L__BB7_28:
	setp.eq.s16 	%p162, %rs266, 0;
	selp.b64 	%rd329, %rd26, %rd329, %p162;
	selp.b16 	%rs311, %rs19, %rs311, %p162;
$L__BB7_29:
	cvt.u32.u16 	%r386, %rs311;
	and.b32  	%r367, %r386, 255;
	mov.b32 	%r383, 16;
	mov.b32 	%r384, 31;
	mov.b32 	%r385, -1;
	// begin inline asm
	shfl.sync.down.b32 %r366, %r367, %r383, %r384, %r385;
	// end inline asm
	// begin inline asm
	shfl.sync.down.b32 %r371, %r372, %r383, %r384, %r385;
	// end inline asm
	mov.b64 	{%r377, %r382}, %rd329;
	// begin inline asm
	shfl.sync.down.b32 %r376, %r377, %r383, %r384, %r385;
	// end inline asm
	// begin inline asm
	shfl.sync.down.b32 %r381, %r382, %r383, %r384, %r385;
	// end inline asm
	mov.b64 	%rd30, {%r376, %r381};
	cvt.u16.u32 	%rs22, %r366;
	setp.gt.s32 	%p163, %r281, 15;
	@%p163 bra 	$L__BB7_33;
	and.b16  	%rs270, %rs311, 255;
	setp.eq.s16 	%p164, %rs270, 0;
	and.b16  	%rs271, %rs22, 255;
	setp.eq.s16 	%p165, %rs271, 0;
	or.pred  	%p166, %p164, %p165;
	@%p166 bra 	$L__BB7_32;
	min.s64 	%rd329, %rd30, %rd329;
	mov.b16 	%rs311, 1;
	bra.uni 	$L__BB7_33;
$L__BB7_32:
	setp.eq.s16 	%p167, %rs270, 0;
	selp.b64 	%rd329, %rd30, %rd329, %p167;
	selp.b16 	%rs311, %rs22, %rs311, %p167;
$L__BB7_33:
	setp.ne.s32 	%p168, %r281, 0;
	@%p168 bra 	$L__BB7_35;
	shr.u32 	%r387, %r1, 1;
	and.b32  	%r388, %r387, 496;
	mov.u32 	%r389, _ZZN3cub18CUB_300001_SM_10006detail6reduce28DeviceReduceSingleTileKernelINS2_10policy_hubIN4cuda3std3__45tupleIJblEEEjN6thrust24THRUST_300001_SM_1000_NS8cuda_cub9__find_if7functorIS9_EEE10Policy1000EPS9_SI_iSF_S9_S9_NS7_10__identityEEEvT0_T1_T2_T3_T4_T6_E12temp_storage;
	add.s32 	%r390, %r389, %r388;
	st.shared.u8 	[%r390+8], %rs311;
	st.shared.u64 	[%r390+16], %rd329;
$L__BB7_35:
	bar.sync 	0;
	setp.ne.s32 	%p169, %r1, 0;
	@%p169 bra 	$L__BB7_110;
	ld.shared.u8 	%rs274, [_ZZN3cub18CUB_300001_SM_10006detail6reduce28DeviceReduceSingleTileKernelINS2_10policy_hubIN4cuda3std3__45tupleIJblEEEjN6thrust24THRUST_300001_SM_1000_NS8cuda_cub9__find_if7functorIS9_EEE10Policy1000EPS9_SI_iSF_S9_S9_NS7_10__identityEEEvT0_T1_T2_T3_T4_T6_E12temp_storage+24];
	ld.shared.u64 	%rd292, [_ZZN3cub18CUB_300001_SM_10006detail6reduce28DeviceReduceSingleTileKernelINS2_10policy_hubIN4cuda3std3__45tupleIJblEEEjN6thrust24THRUST_300001_SM_1000_NS8cuda_cub9__find_if7functorIS9_EEE10Policy1000EPS9_SI_iSF_S9_S9_NS7_10__identityEEEvT0_T1_T2_T3_T4_T6_E12temp_storage+32];
	and.b16  	%rs275, %rs311, 255;
	setp.eq.s16 	%p170, %rs275, 0;
	setp.eq.s16 	%p171, %rs274, 0;
	min.s64 	%rd293, %rd292, %rd329;
	selp.b64 	%rd294, %rd329, %rd293, %p171;
	selp.b64 	%rd295, %rd292, %rd294, %p170;
	selp.b16 	%rs276, %rs311, 1, %p171;
	selp.b16 	%rs277, %rs274, %rs276, %p170;
	and.b16  	%rs278, %rs277, 255;
	ld.shared.u8 	%rs279, [_ZZN3cub18CUB_300001_SM_10006detail6reduce28DeviceReduceSingleTileKernelINS2_10policy_hubIN4cuda3std3__45tupleIJblEEEjN6thrust24THRUST_300001_SM_1000_NS8cuda_cub9__find_if7functorIS9_EEE10Policy1000EPS9_SI_iSF_S9_S9_NS7_10__identityEEEvT0_T1_T2_T3_T4_T6_E12temp_storage+40];
	ld.shared.u64 	%rd296, [_ZZN3cub18CUB_300001_SM_10006detail6reduce28DeviceReduceSingleTileKernelINS2_10policy_hubIN4cuda3std3__45tupleIJblEEEjN6thrust24THRUST_300001_SM_1000_NS8cuda_cub9__find_if7functorIS9_EEE10Policy1000EPS9_SI_iSF_S9_S9_NS7_10__identityEEEvT0_T1_T2_T3_T4_T6_E12temp_storage+48];
	setp.eq.s16 	%p172, %rs278, 0;
	setp.eq.s16 	%p173, %rs279, 0;
	min.s64 	%rd297, %rd296, %rd295;
	selp.b64 	%rd298, %rd295, %rd297, %p173;
	selp.b64 	%rd299, %rd296, %rd298, %p172;
	selp.b16 	%rs280, %rs277, 1, %p173;
	selp.b16 	%rs281, %rs279, %rs280, %p172;
	and.b16  	%rs282, %rs281, 255;
	ld.shared.u8 	%rs283, [_ZZN3cub18CUB_300001_SM_10006detail6reduce28DeviceReduceSingleTileKernelINS2_10policy_hubIN4cuda3std3__45tupleIJblEEEjN6thrust24THRUST_300001_SM_1000_NS8cuda_cub9__find_if7functorIS9_EEE10Policy1000EPS9_SI_iSF_S9_S9_NS7_10__identityEEEvT0_T1_T2_T3_T4_T6_E12temp_storage+56];
	ld.shared.u64 	%rd300, [_ZZN3cub18CUB_300001_SM_10006detail6reduce28DeviceReduceSingleTileKernelINS2_10policy_hubIN4cuda3std3__45tupleIJblEEEjN6thrust24THRUST_300001_SM_1000_NS8cuda_cub9__find_if7functorIS9_EEE10Policy1000EPS9_SI_iSF_S9_S9_NS7_10__identityEEEvT0_T1_T2_T3_T4_T6_E12temp_storage+64];
	setp.eq.s16 	%p174, %rs282, 0;
	setp.eq.s16 	%p175, %rs283, 0;
	min.s64 	%rd301, %rd300, %rd299;
	selp.b16 	%rs284, %rs281, 1, %p175;
	selp.b16 	%rs285, %rs283, %rs284, %p174;
	and.b16  	%rs286, %rs285, 255;
	selp.b64 	%rd302, %rd299, %rd301, %p175;
	selp.b64 	%rd303, %rd300, %rd302, %p174;
	ld.shared.u8 	%rs287, [_ZZN3cub18CUB_300001_SM_10006detail6reduce28DeviceReduceSingleTileKernelINS2_10policy_hubIN4cuda3std3__45tupleIJblEEEjN6thrust24THRUST_300001_SM_1000_NS8cuda_cub9__find_if7functorIS9_EEE10Policy1000EPS9_SI_iSF_S9_S9_NS7_10__identityEEEvT0_T1_T2_T3_T4_T6_E12temp_storage+72];
	ld.shared.u64 	%rd304, [_ZZN3cub18CUB_300001_SM_10006detail6reduce28DeviceReduceSingleTileKernelINS2_10policy_hubIN4cuda3std3__45tupleIJblEEEjN6thrust24THRUST_300001_SM_1000_NS8cuda_cub9__find_if7functorIS9_EEE10Policy1000EPS9_SI_iSF_S9_S9_NS7_10__identityEEEvT0_T1_T2_T3_T4_T6_E12temp_storage+80];
	setp.eq.s16 	%p176, %rs286, 0;
	setp.eq.s16 	%p177, %rs287, 0;
	min.s64 	%rd305, %rd304, %rd303;
	selp.b16 	%rs288, %rs285, 1, %p177;
	selp.b16 	%rs289, %rs287, %rs288, %p176;
	and.b16  	%rs290, %rs289, 255;
	selp.b64 	%rd306, %rd303, %rd305, %p177;
	selp.b64 	%rd307, %rd304, %rd306, %p176;
	ld.shared.u8 	%rs291, [_ZZN3cub18CUB_300001_SM_10006detail6reduce28DeviceReduceSingleTileKernelINS2_10policy_hubIN4cuda3std3__45tupleIJblEEEjN6thrust24THRUST_300001_SM_1000_NS8cuda_cub9__find_if7functorIS9_EEE10Policy1000EPS9_SI_iSF_S9_S9_NS7_10__identityEEEvT0_T1_T2_T3_T4_T6_E12temp_storage+88];
	ld.shared.u64 	%rd308, [_ZZN3cub18CUB_300001_SM_10006detail6reduce28DeviceReduceSingleTileKernelINS2_10policy_hubIN4cuda3std3__45tupleIJblEEEjN6thrust24THRUST_300001_SM_1000_NS8cuda_cub9__find_if7functorIS9_EEE10Policy1000EPS9_SI_iSF_S9_S9_NS7_10__identityEEEvT0_T1_T2_T3_T4_T6_E12temp_storage+96];
	setp.eq.s16 	%p178, %rs290, 0;
	setp.eq.s16 	%p179, %rs291, 0;
	min.s64 	%rd309, %rd308, %rd307;
	selp.b16 	%rs292, %rs289, 1, %p179;
	selp.b16 	%rs293, %rs291, %rs292, %p178;
	and.b16  	%rs294, %rs293, 255;
	selp.b64 	%rd310, %rd307, %rd309, %p179;
	selp.b64 	%rd311, %rd308, %rd310, %p178;
	ld.shared.u8 	%rs295, [_ZZN3cub18CUB_300001_SM_10006detail6reduce28DeviceReduceSingleTileKernelINS2_10policy_hubIN4cuda3std3__45tupleIJblEEEjN6thrust24THRUST_300001_SM_1000_NS8cuda_cub9__find_if7functorIS9_EEE10Policy1000EPS9_SI_iSF_S9_S9_NS7_10__identityEEEvT0_T1_T2_T3_T4_T6_E12temp_storage+104];
	ld.shared.u64 	%rd312, [_ZZN3cub18CUB_300001_SM_10006detail6reduce28DeviceReduceSingleTileKernelINS2_10policy_hubIN4cuda3std3__45tupleIJblEEEjN6thrust24THRUST_300001_SM_1000_NS8cuda_cub9__find_if7functorIS9_EEE10Policy1000EPS9_SI_iSF_S9_S9_NS7_10__identityEEEvT0_T1_T2_T3_T4_T6_E12temp_storage+112];
	setp.eq.s16 	%p180, %rs294, 0;
	setp.eq.s16 	%p181, %rs295, 0;
	min.s64 	%rd313, %rd312, %rd311;
	selp.b16 	%rs296, %rs293, 1, %p181;
	selp.b16 	%rs297, %rs295, %rs296, %p180;
	and.b16  	%rs298, %rs297, 255;
	selp.b64 	%rd314, %rd311, %rd313, %p181;
	selp.b64 	%rd315, %rd312, %rd314, %p180;
	ld.shared.u8 	%rs299, [_ZZN3cub18CUB_300001_SM_10006detail6reduce28DeviceReduceSingleTileKernelINS2_10policy_hubIN4cuda3std3__45tupleIJblEEEjN6thrust24THRUST_300001_SM_1000_NS8cuda_cub9__find_if7functorIS9_EEE10Policy1000EPS9_SI_iSF_S9_S9_NS7_10__identityEEEvT0_T1_T2_T3_T4_T6_E12temp_storage+120];
	ld.shared.u64 	%rd316, [_ZZN3cub18CUB_300001_SM_10006detail6reduce28DeviceReduceSingleTileKernelINS2_10policy_hubIN4cuda3std3__45tupleIJblEEEjN6thrust24THRUST_300001_SM_1000_NS8cuda_cub9__find_if7functorIS9_EEE10Policy1000EPS9_SI_iSF_S9_S9_NS7_10__identityEEEvT0_T1_T2_T3_T4_T6_E12temp_storage+128];
	setp.eq.s16 	%p182, %rs298, 0;
	setp.eq.s16 	%p183, %rs299, 0;
	min.s64 	%rd317, %rd316, %rd315;
	selp.b16 	%rs300, %rs297, 1, %p183;
	selp.b16 	%rs311, %rs299, %rs300, %p182;
	selp.b64 	%rd318, %rd315, %rd317, %p183;
	selp.b64 	%rd329, %rd316, %rd318, %p182;
	bra.uni 	$L__BB7_110;
$L__BB7_37:
	// begin inline asm
	mov.u32 %r163, %laneid;
	// end inline asm
	and.b32  	%r184, %r1, 992;
	add.s32 	%r185, %r184, 32;
	setp.gt.s32 	%p94, %r185, %r38;
	not.b32 	%r186, %r184;
	add.s32 	%r187, %r38, %r186;
	selp.b32 	%r182, %r187, 31, %p94;
	cvt.u32.u16 	%r188, %rs311;
	and.b32  	%r165, %r188, 255;
	mov.b32 	%r181, 1;
	mov.b32 	%r183, -1;
	// begin inline asm
	shfl.sync.down.b32 %r164, %r165, %r181, %r182, %r183;
	// end inline asm
	// begin inline asm
	shfl.sync.down.b32 %r169, %r170, %r181, %r182, %r183;
	// end inline asm
	mov.b64 	{%r175, %r180}, %rd329;
	// begin inline asm
	shfl.sync.down.b32 %r174, %r175, %r181, %r182, %r183;
	// end inline asm
	// begin inline asm
	shfl.sync.down.b32 %r179, %r180, %r181, %r182, %r183;
	// end inline asm
	mov.b64 	%rd35, {%r174, %r179};
	cvt.u16.u32 	%rs26, %r164;
	setp.ge.s32 	%p95, %r163, %r182;
	@%p95 bra 	$L__BB7_41;
	and.b16  	%rs213, %rs311, 255;
	setp.eq.s16 	%p96, %rs213, 0;
	and.b16  	%rs214, %rs26, 255;
	setp.eq.s16 	%p97, %rs214, 0;
	or.pred  	%p98, %p96, %p97;
	@%p98 bra 	$L__BB7_40;
	min.s64 	%rd329, %rd35, %rd329;
	mov.b16 	%rs311, 1;
	bra.uni 	$L__BB7_41;
$L__BB7_40:
	setp.eq.s16 	%p99, %rs213, 0;
	selp.b16 	%rs311, %rs26, %rs311, %p99;
	selp.b64 	%rd329, %rd35, %rd329, %p99;
$L__BB7_41:
	cvt.u32.u16 	%r209, %rs311;
	and.b32  	%r190, %r209, 255;
	mov.b32 	%r206, 2;
	mov.b32 	%r208, -1;
	// begin inline asm
	shfl.sync.down.b32 %r189, %r190, %r206, %r182, %r208;
	// end inline asm
	// begin inline asm
	shfl.sync.down.b32 %r194, %r195, %r206, %r182, %r208;
	// end inline asm
	mov.b64 	{%r200, %r205}, %rd329;
	// begin inline asm
	shfl.sync.down.b32 %r199, %r200, %r206, %r182, %r208;
	// end inline asm
	// begin inline asm
	shfl.sync.down.b32 %r204, %r205, %r206, %r182, %r208;
	// end inline asm
	mov.b64 	%rd39, {%r199, %r204};
	cvt.u16.u32 	%rs29, %r189;
	add.s32 	%r210, %r163, 2;
	setp.gt.s32 	%p100, %r210, %r182;
	@%p100 bra 	$L__BB7_45;
	and.b16  	%rs217, %rs311, 255;
	setp.eq.s16 	%p101, %rs217, 0;
	and.b16  	%rs218, %rs29, 255;
	setp.eq.s16 	%p102, %rs218, 0;
	or.pred  	%p103, %p101, %p102;
	@%p103 bra 	$L__BB7_44;
	min.s64 	%rd329, %rd39, %rd329;
	mov.b16 	%rs311, 1;
	bra.uni 	$L__BB7_45;
$L__BB7_44:
	setp.eq.s16 	%p104, %rs217, 0;
	selp.b16 	%rs311, %rs29, %rs311, %p104;
	selp.b64 	%rd329, %rd39, %rd329, %p104;
$L__BB7_45:
	cvt.u32.u16 	%r231, %rs311;
	and.b32  	%r212, %r231, 255;
	mov.b32 	%r228, 4;
	mov.b32 	%r230, -1;
	// begin inline asm
	shfl.sync.down.b32 %r211, %r212, %r228, %r182, %r230;
	// end inline asm
	// begin inline asm
	shfl.sync.down.b32 %r216, %r217, %r228, %r182, %r230;
	// end inline asm
	mov.b64 	{%r222, %r227}, %rd329;
	// begin inline asm
	shfl.sync.down.b32 %r221, %r222, %r228, %r182, %r230;
	// end inline asm
	// begin inline asm
	shfl.sync.down.b32 %r226, %r227, %r228, %r182, %r230;
	// end inline asm
	mov.b64 	%rd43, {%r221, %r226};
	cvt.u16.u32 	%rs32, %r211;
	add.s32 	%r232, %r163, 4;
	setp.gt.s32 	%p105, %r232, %r182;
	@%p105 bra 	$L__BB7_49;
	and.b16  	%rs221, %rs311, 255;
	setp.eq.s16 	%p106, %rs221, 0;
	and.b16  	%rs222, %rs32, 255;
	setp.eq.s16 	%p107, %rs222, 0;
	or.pred  	%p108, %p106, %p107;
	@%p108 bra 	$L__BB7_48;
	min.s64 	%rd329, %rd43, %rd329;
	mov.b16 	%rs311, 1;
	bra.uni 	$L__BB7_49;
$L__BB7_48:
	setp.eq.s16 	%p109, %rs221, 0;
	selp.b16 	%rs311, %rs32, %rs311, %p109;
	selp.b64 	%rd329, %rd43, %rd329, %p109;
$L__BB7_49:
	cvt.u32.u16 	%r253, %rs311;
	and.b32  	%r234, %r253, 255;
	mov.b32 	%r250, 8;
	mov.b32 	%r252, -1;
	// begin inline asm
	shfl.sync.down.b32 %r233, %r234, %r250, %r182, %r252;
	// end inline asm
	// begin inline asm
	shfl.sync.down.b32 %r238, %r239, %r250, %r182, %r252;
	// end inline asm
	mov.b64 	{%r244, %r249}, %rd329;
	// begin inline asm
	shfl.sync.down.b32 %r243, %r244, %r250, %r182, %r252;
	// end inline asm
	// begin inline asm
	shfl.sync.down.b32 %r248, %r249, %r250, %r182, %r252;
	// end inline asm
	mov.b64 	%rd47, {%r243, %r248};
	cvt.u16.u32 	%rs35, %r233;
	add.s32 	%r254, %r163, 8;
	setp.gt.s32 	%p110, %r254, %r182;
	@%p110 bra 	$L__BB7_53;
	and.b16  	%rs225, %rs311, 255;
	setp.eq.s16 	%p111, %rs225, 0;
	and.b16  	%rs226, %rs35, 255;
	setp.eq.s16 	%p112, %rs226, 0;
	or.pred  	%p113, %p111, %p112;
	@%p113 bra 	$L__BB7_52;
	min.s64 	%rd329, %rd47, %rd329;
	mov.b16 	%rs311, 1;
	bra.uni 	$L__BB7_53;
$L__BB7_52:
	setp.eq.s16 	%p114, %rs225, 0;
	selp.b16 	%rs311, %rs35, %rs311, %p114;
	selp.b64 	%rd329, %rd47, %rd329, %p114;
$L__BB7_53:
	cvt.u32.u16 	%r275, %rs311;
	and.b32  	%r256, %r275, 255;
	mov.b32 	%r272, 16;
	mov.b32 	%r274, -1;
	// begin inline asm
	shfl.sync.down.b32 %r255, %r256, %r272, %r182, %r274;
	// end inline asm
	// begin inline asm
	shfl.sync.down.b32 %r260, %r261, %r272, %r182, %r274;
	// end inline asm
	mov.b64 	{%r266, %r271}, %rd329;
	// begin inline asm
	shfl.sync.down.b32 %r265, %r266, %r272, %r182, %r274;
	// end inline asm
	// begin inline asm
	shfl.sync.down.b32 %r270, %r271, %r272, %r182, %r274;
	// end inline asm
	mov.b64 	%rd51, {%r265, %r270};
	cvt.u16.u32 	%rs38, %r255;
	add.s32 	%r276, %r163, 16;
	setp.gt.s32 	%p115, %r276, %r182;
	@%p115 bra 	$L__BB7_57;
	and.b16  	%rs229, %rs311, 255;
	setp.eq.s16 	%p116, %rs229, 0;
	and.b16  	%rs230, %rs38, 255;
	setp.eq.s16 	%p117, %rs230, 0;
	or.pred  	%p118, %p116, %p117;
	@%p118 bra 	$L__BB7_56;
	min.s64 	%rd329, %rd51, %rd329;
	mov.b16 	%rs311, 1;
	bra.uni 	$L__BB7_57;
$L__BB7_56:
	setp.eq.s16 	%p119, %rs229, 0;
	selp.b16 	%rs311, %rs38, %rs311, %p119;
	selp.b64 	%rd329, %rd51, %rd329, %p119;
$L__BB7_57:
	setp.ne.s32 	%p120, %r163, 0;
	@%p120 bra 	$L__BB7_59;
	shr.u32 	%r277, %r1, 1;
	and.b32  	%r278, %r277, 496;
	mov.u32 	%r279, _ZZN3cub18CUB_300001_SM_10006detail6reduce28DeviceReduceSingleTileKernelINS2_10policy_hubIN4cuda3std3__45tupleIJblEEEjN6thrust24THRUST_300001_SM_1000_NS8cuda_cub9__find_if7functorIS9_EEE10Policy1000EPS9_SI_iSF_S9_S9_NS7_10__identityEEEvT0_T1_T2_T3_T4_T6_E12temp_storage;
	add.s32 	%r280, %r279, %r278;
	st.shared.u8 	[%r280+8], %rs311;
	st.shared.u64 	[%r280+16], %rd329;
$L__BB7_59:
	bar.sync 	0;
	setp.ne.s32 	%p121, %r1, 0;
	@%p121 bra 	$L__BB7_110;
	setp.lt.s32 	%p122, %r38, 33;
	@%p122 bra 	$L__BB7_62;
	ld.shared.u8 	%rs233, [_ZZN3cub18CUB_300001_SM_10006detail6reduce28DeviceReduceSingleTileKernelINS2_10policy_hubIN4cuda3std3__45tupleIJblEEEjN6thrust24THRUST_300001_SM_1000_NS8cuda_cub9__find_if7functorIS9_EEE10Policy1000EPS9_SI_iSF_S9_S9_NS7_10__identityEEEvT0_T1_T2_T3_T4_T6_E12temp_storage+24];
	ld.shared.u64 	%rd271, [_ZZN3cub18CUB_300001_SM_10006detail6reduce28DeviceReduceSingleTileKernelINS2_10policy_hubIN4cuda3std3__45tupleIJblEEEjN6thrust24THRUST_300001_SM_1000_NS8cuda_cub9__find_if7functorIS9_EEE10Policy1000EPS9_SI_iSF_S9_S9_NS7_10__identityEEEvT0_T1_T2_T3_T4_T6_E12temp_storage+32];
	and.b16  	%rs234, %rs311, 255;
	setp.eq.s16 	%p123, %rs234, 0;
	setp.eq.s16 	%p124, %rs233, 0;
	min.s64 	%rd272, %rd271, %rd329;
	selp.b16 	%rs235, %rs311, 1, %p124;
	selp.b16 	%rs311, %rs233, %rs235, %p123;
	selp.b64 	%rd273, %rd329, %rd272, %p124;
	selp.b64 	%rd329, %rd271, %rd273, %p123;
$L__BB7_62:
	setp.lt.s32 	%p125, %r38, 65;
	@%p125 bra 	$L__BB7_64;
	ld.shared.u8 	%rs236, [_ZZN3cub18CUB_300001_SM_10006detail6reduce28DeviceReduceSingleTileKernelINS2_10policy_hubIN4cuda3std3__45tupleIJblEEEjN6thrust24THRUST_300001_SM_1000_NS8cuda_cub9__find_if7functorIS9_EEE10Policy1000EPS9_SI_iSF_S9_S9_NS7_10__identityEEEvT0_T1_T2_T3_T4_T6_E12temp_storage+40];
	ld.shared.u64 	%rd274, [_ZZN3cub18CUB_300001_SM_10006detail6reduce28DeviceReduceSingleTileKernelINS2_10policy_hubIN4cuda3std3__45tupleIJblEEEjN6thrust24THRUST_300001_SM_1000_NS8cuda_cub9__find_if7functorIS9_EEE10Policy1000EPS9_SI_iSF_S9_S9_NS7_10__identityEEEvT0_T1_T2_T3_T4_T6_E12temp_storage+48];
	and.b16  	%rs237, %rs311, 255;
	setp.eq.s16 	%p126, %rs237, 0;
	setp.eq.s16 	%p127, %rs236, 0;
	min.s64 	%rd275, %rd274, %rd329;
	selp.b16 	%rs238, %rs311, 1, %p127;
	selp.b16 	%rs311, %rs236, %rs238, %p126;
	selp.b64 	%rd276, %rd329, %rd275, %p127;
	selp.b64 	%rd329, %rd274, %rd276, %p126;
$L__BB7_64:
	setp.lt.s32 	%p128, %r38, 97;
	@%p128 bra 	$L__BB7_66;
	ld.shared.u8 	%rs239, [_ZZN3cub18CUB_300001_SM_10006detail6reduce28DeviceReduceSingleTileKernelINS2_10policy_hubIN4cuda3std3__45tupleIJblEEEjN6thrust24THRUST_300001_SM_1000_NS8cuda_cub9__find_if7functorIS9_EEE10Policy1000EPS9_SI_iSF_S9_S9_NS7_10__identityEEEvT0_T1_T2_T3_T4_T6_E12temp_storage+56];
	ld.shared.u64 	%rd277, [_ZZN3cub18CUB_300001_SM_10006detail6reduce28DeviceReduceSingleTileKernelINS2_10policy_hubIN4cuda3std3__45tupleIJblEEEjN6thrust24THRUST_300001_SM_1000_NS8cuda_cub9__find_if7functorIS9_EEE10Policy1000EPS9_SI_iSF_S9_S9_NS7_10__identityEEEvT0_T1_T2_T3_T4_T6_E12temp_storage+64];
	and.b16  	%rs240, %rs311, 255;
	setp.eq.s16 	%p129, %rs240, 0;
	setp.eq.s16 	%p130, %rs239, 0;
	min.s64 	%rd278, %rd277, %rd329;
	selp.b16 	%rs241, %rs311, 1, %p130;
	selp.b16 	%rs311, %rs239, %rs241, %p129;
	selp.b64 	%rd279, %rd329, %rd278, %p130;
	selp.b64 	%rd329, %rd277, %rd279, %p129;
$L__BB7_66:
	setp.lt.s32 	%p131, %r38, 129;
	@%p131 bra 	$L__BB7_68;
	ld.shared.u8 	%rs242, [_ZZN3cub18CUB_300001_SM_10006detail6reduce28DeviceReduceSingleTileKernelINS2_10policy_hubIN4cuda3std3__45tupleIJblEEEjN6thrust24THRUST_300001_SM_1000_NS8cuda_cub9__find_if7functorIS9_EEE10Policy1000EPS9_SI_iSF_S9_S9_NS7_10__identityEEEvT0_T1_T2_T3_T4_T6_E12temp_storage+72];
	ld.shared.u64 	%rd280, [_ZZN3cub18CUB_300001_SM_10006detail6reduce28DeviceReduceSingleTileKernelINS2_10policy_hubIN4cuda3std3__45tupleIJblEEEjN6thrust24THRUST_300001_SM_1000_NS8cuda_cub9__find_if7functorIS9_EEE10Policy1000EPS9_SI_iSF_S9_S9_NS7_10__identityEEEvT0_T1_T2_T3_T4_T6_E12temp_storage+80];
	and.b16  	%rs243, %rs311, 255;
	setp.eq.s16 	%p132, %rs243, 0;
	setp.eq.s16 	%p133, %rs242, 0;
	min.s64 	%rd281, %rd280, %rd329;
	selp.b16 	%rs244, %rs311, 1, %p133;
	selp.b16 	%rs311, %rs242, %rs244, %p132;
	selp.b64 	%rd282, %rd329, %rd281, %p133;
	selp.b64 	%rd329, %rd280, %rd282, %p132;
$L__BB7_68:
	setp.lt.s32 	%p134, %r38, 161;
	@%p134 bra 	$L__BB7_70;
	ld.shared.u8 	%rs245, [_ZZN3cub18CUB_300001_SM_10006detail6reduce28DeviceReduceSingleTileKernelINS2_10policy_hubIN4cuda3std3__45tupleIJblEEEjN6thrust24THRUST_300001_SM_1000_NS8cuda_cub9__find_if7functorIS9_EEE10Policy1000EPS9_SI_iSF_S9_S9_NS7_10__identityEEEvT0_T1_T2_T3_T4_T6_E12temp_storage+88];
	ld.shared.u64 	%rd283, [_ZZN3cub18CUB_300001_SM_10006detail6reduce28DeviceReduceSingleTileKernelINS2_10policy_hubIN4cuda3std3__45tupleIJblEEEjN6thrust24THRUST_300001_SM_1000_NS8cuda_cub9__find_if7functorIS9_EEE10Policy1000EPS9_SI_iSF_S9_S9_NS7_10__identityEEEvT0_T1_T2_T3_T4_T6_E12temp_storage+96];
	and.b16  	%rs246, %rs311, 255;
	setp.eq.s16 	%p135, %rs246, 0;
	setp.eq.s16 	%p136, %rs245, 0;
	min.s64 	%rd284, %rd283, %rd329;
	selp.b16 	%rs247, %rs311, 1, %p136;
	selp.b16 	%rs311, %rs245, %rs247, %p135;
	selp.b64 	%rd285, %rd329, %rd284, %p136;
	selp.b64 	%rd329, %rd283, %rd285, %p135;
$L__BB7_70:
	setp.lt.s32 	%p137, %r38, 193;
	@%p137 bra 	$L__BB7_72;
	ld.shared.u8 	%rs248, [_ZZN3cub18CUB_300001_SM_10006detail6reduce28DeviceReduceSingleTileKernelINS2_10policy_hubIN4cuda3std3__45tupleIJblEEEjN6thrust24THRUST_300001_SM_1000_NS8cuda_cub9__find_if7functorIS9_EEE10Policy1000EPS9_SI_iSF_S9_S9_NS7_10__identityEEEvT0_T1_T2_T3_T4_T6_E12temp_storage+104];
	ld.shared.u64 	%rd286, [_ZZN3cub18CUB_300001_SM_10006detail6reduce28DeviceReduceSingleTileKernelINS2_10policy_hubIN4cuda3std3__45tupleIJblEEEjN6thrust24THRUST_300001_SM_1000_NS8cuda_cub9__find_if7functorIS9_EEE10Policy1000EPS9_SI_iSF_S9_S9_NS7_10__identityEEEvT0_T1_T2_T3_T4_T6_E12temp_storage+112];
	and.b16  	%rs249, %rs311, 255;
	setp.eq.s16 	%p138, %rs249, 0;
	setp.eq.s16 	%p139, %rs248, 0;
	min.s64 	%rd287, %rd286, %rd329;
	selp.b16 	%rs250, %rs311, 1, %p139;
	selp.b16 	%rs311, %rs248, %rs250, %p138;
	selp.b64 	%rd288, %rd329, %rd287, %p139;
	selp.b64 	%rd329, %rd286, %rd288, %p138;
$L__BB7_72:
	setp.lt.s32 	%p140, %r38, 225;
	@%p140 bra 	$L__BB7_110;
	ld.shared.u8 	%rs251, [_ZZN3cub18CUB_300001_SM_10006detail6reduce28DeviceReduceSingleTileKernelINS2_10policy_hubIN4cuda3std3__45tupleIJblEEEjN6thrust24THRUST_300001_SM_1000_NS8cuda_cub9__find_if7functorIS9_EEE10Policy1000EPS9_SI_iSF_S9_S9_NS7_10__identityEEEvT0_T1_T2_T3_T4_T6_E12temp_storage+120];
	ld.shared.u64 	%rd289, [_ZZN3cub18CUB_300001_SM_10006detail6reduce28DeviceReduceSingleTileKernelINS2_10policy_hubIN4cuda3std3__45tupleIJblEEEjN6thrust24THRUST_300001_SM_1000_NS8cuda_cub9__find_if7functorIS9_EEE10Policy1000EPS9_SI_iSF_S9_S9_NS7_10__identityEEEvT0_T1_T2_T3_T4_T6_E12temp_storage+128];
	and.b16  	%rs252, %rs311, 255;
	setp.eq.s16 	%p141, %rs252, 0;
	setp.eq.s16 	%p142, %rs251, 0;
	min.s64 	%rd290, %rd289, %rd329;
	selp.b16 	%rs253, %rs311, 1, %p142;
	selp.b16 	%rs311, %rs251, %rs253, %p141;
	selp.b64 	%rd291, %rd329, %rd290, %p142;
	selp.b64 	%rd329, %rd289, %rd291, %p141;
	bra.uni 	$L__BB7_110;
$L__BB7_74:
	mov.u32 	%r16, %tid.x;
	mul.wide.u32 	%rd124, %r16, 16;
	add.s64 	%rd109, %rd105, %rd124;
	// begin inline asm
	ld.global.nc.u64 %rd108, [%rd109];
	// end inline asm
	add.s64 	%rd111, %rd109, 8;
	// begin inline asm
	ld.global.nc.u64 %rd110, [%rd111];
	// end inline asm
	cvt.u16.u64 	%rs83, %rd108;
	and.b16  	%rs84, %rs83, 255;
	add.s64 	%rd113, %rd109, 4096;
	// begin inline asm
	ld.global.nc.u64 %rd112, [%rd113];
	// end inline asm
	add.s64 	%rd115, %rd109, 4104;
	// begin inline asm
	ld.global.nc.u64 %rd114, [%rd115];
	// end inline asm
	cvt.u16.u64 	%rs85, %rd112;
	and.b16  	%rs86, %rs85, 255;
	add.s64 	%rd117, %rd109, 8192;
	// begin inline asm
	ld.global.nc.u64 %rd116, [%rd117];
	// end inline asm
	add.s64 	%rd119, %rd109, 8200;
	// begin inline asm
	ld.global.nc.u64 %rd118, [%rd119];
	// end inline asm
	cvt.u16.u64 	%rs87, %rd116;
	and.b16  	%rs88, %rs87, 255;
	add.s64 	%rd121, %rd109, 12288;
	// begin inline asm
	ld.global.nc.u64 %rd120, [%rd121];
	// end inline asm
	add.s64 	%rd123, %rd109, 12296;
	// begin inline asm
	ld.global.nc.u64 %rd122, [%rd123];
	// end inline asm
	cvt.u16.u64 	%rs89, %rd120;
	and.b16  	%rs90, %rs89, 255;
	setp.eq.s16 	%p3, %rs84, 0;
	setp.eq.s16 	%p4, %rs86, 0;
	min.s64 	%rd125, %rd114, %rd110;
	selp.b16 	%rs91, %rs83, 1, %p4;
	selp.b64 	%rd126, %rd110, %rd125, %p4;
	selp.b16 	%rs92, %rs85, %rs91, %p3;
	and.b16  	%rs93, %rs92, 255;
	selp.b64 	%rd127, %rd114, %rd126, %p3;
	setp.eq.s16 	%p5, %rs93, 0;
	setp.eq.s16 	%p6, %rs88, 0;
	min.s64 	%rd128, %rd118, %rd127;
	selp.b16 	%rs94, %rs92, 1, %p6;
	selp.b64 	%rd129, %rd127, %rd128, %p6;
	selp.b16 	%rs95, %rs87, %rs94, %p5;
	and.b16  	%rs96, %rs95, 255;
	selp.b64 	%rd130, %rd118, %rd129, %p5;
	setp.eq.s16 	%p7, %rs96, 0;
	setp.eq.s16 	%p8, %rs90, 0;
	min.s64 	%rd131, %rd122, %rd130;
	selp.b16 	%rs97, %rs95, 1, %p8;
	selp.b64 	%rd132, %rd130, %rd131, %p8;
	selp.b16 	%rs311, %rs89, %rs97, %p7;
	selp.b64 	%rd329, %rd122, %rd132, %p7;
	setp.lt.u32 	%p9, %r38, 2048;
	mov.b32 	%r399, 1024;
	@%p9 bra 	$L__BB7_78;
	add.s32 	%r17, %r38, -1024;
	mov.b32 	%r399, 1024;
$L__BB7_76:
	mul.wide.s32 	%rd149, %r399, 16;
	add.s64 	%rd134, %rd109, %rd149;
	// begin inline asm
	ld.global.nc.u64 %rd133, [%rd134];
	// end inline asm
	add.s64 	%rd136, %rd134, 8;
	// begin inline asm
	ld.global.nc.u64 %rd135, [%rd136];
	// end inline asm
	cvt.u16.u64 	%rs98, %rd133;
	and.b16  	%rs99, %rs98, 255;
	add.s64 	%rd138, %rd134, 4096;
	// begin inline asm
	ld.global.nc.u64 %rd137, [%rd138];
	// end inline asm
	add.s64 	%rd140, %rd134, 4104;
	// begin inline asm
	ld.global.nc.u64 %rd139, [%rd140];
	// end inline asm
	cvt.u16.u64 	%rs100, %rd137;
	and.b16  	%rs101, %rs100, 255;
	add.s64 	%rd142, %rd134, 8192;
	// begin inline asm
	ld.global.nc.u64 %rd141, [%rd142];
	// end inline asm
	add.s64 	%rd144, %rd134, 8200;
	// begin inline asm
	ld.global.nc.u64 %rd143, [%rd144];
	// end inline asm
	cvt.u16.u64 	%rs102, %rd141;
	and.b16  	%rs103, %rs102, 255;
	add.s64 	%rd146, %rd134, 12288;
	// begin inline asm
	ld.global.nc.u64 %rd145, [%rd146];
	// end inline asm
	add.s64 	%rd148, %rd134, 12296;
	// begin inline asm
	ld.global.nc.u64 %rd147, [%rd148];
	// end inline asm
	cvt.u16.u64 	%rs104, %rd145;
	and.b16  	%rs105, %rs104, 255;
	and.b16  	%rs106, %rs311, 255;
	setp.eq.s16 	%p10, %rs106, 0;
	setp.eq.s16 	%p11, %rs99, 0;
	min.s64 	%rd150, %rd135, %rd329;
	selp.b16 	%rs107, %rs311, 1, %p11;
	selp.b64 	%rd151, %rd329, %rd150, %p11;
	selp.b16 	%rs108, %rs98, %rs107, %p10;
	and.b16  	%rs109, %rs108, 255;
	selp.b64 	%rd152, %rd135, %rd151, %p10;
	setp.eq.s16 	%p12, %rs109, 0;
	setp.eq.s16 	%p13, %rs101, 0;
	min.s64 	%rd153, %rd139, %rd152;
	selp.b16 	%rs110, %rs108, 1, %p13;
	selp.b64 	%rd154, %rd152, %rd153, %p13;
	selp.b16 	%rs111, %rs100, %rs110, %p12;
	and.b16  	%rs112, %rs111, 255;
	selp.b64 	%rd155, %rd139, %rd154, %p12;
	setp.eq.s16 	%p14, %rs112, 0;
	setp.eq.s16 	%p15, %rs103, 0;
	min.s64 	%rd156, %rd143, %rd155;
	selp.b16 	%rs113, %rs111, 1, %p15;
	selp.b64 	%rd157, %rd155, %rd156, %p15;
	selp.b16 	%rs114, %rs102, %rs113, %p14;
	and.b16  	%rs115, %rs114, 255;
	selp.b64 	%rd158, %rd143, %rd157, %p14;
	setp.eq.s16 	%p16, %rs115, 0;
	setp.eq.s16 	%p17, %rs105, 0;
	min.s64 	%rd159, %rd147, %rd158;
	selp.b16 	%rs116, %rs114, 1, %p17;
	selp.b64 	%rd160, %rd158, %rd159, %p17;
	selp.b16 	%rs311, %rs104, %rs116, %p16;
	selp.b64 	%rd329, %rd147, %rd160, %p16;
	sub.s32 	%r41, %r38, %r399;
	setp.lt.s32 	%p18, %r41, 1024;
	@%p18 bra 	$L__BB7_86;
	add.s32 	%r399, %r399, 1024;
	setp.le.s32 	%p19, %r399, %r17;
	@%p19 bra 	$L__BB7_76;
$L__BB7_78:
	setp.le.s32 	%p20, %r38, %r399;
	@%p20 bra 	$L__BB7_86;
	sub.s32 	%r21, %r38, %r399;
	setp.ge.s32 	%p21, %r16, %r21;
	@%p21 bra 	$L__BB7_86;
	not.b32 	%r42, %r16;
	add.s32 	%r43, %r38, %r42;
	sub.s32 	%r22, %r43, %r399;
	and.b32  	%r44, %r22, 768;
	setp.eq.s32 	%p22, %r44, 768;
	mov.u32 	%r403, %r16;
	@%p22 bra 	$L__BB7_83;
	add.s32 	%r401, %r16, %r399;
	shr.u32 	%r45, %r22, 8;
	add.s32 	%r46, %r45, 1;
	and.b32  	%r47, %r46, 3;
	neg.s32 	%r400, %r47;
	mov.u32 	%r403, %r16;
$L__BB7_82:
	.pragma "nounroll";
	mul.wide.u32 	%rd166, %r401, 16;
	add.s64 	%rd163, %rd105, %rd166;
	// begin inline asm
	ld.global.nc.u64 %rd162, [%rd163];
	// end inline asm
	add.s64 	%rd165, %rd163, 8;
	// begin inline asm
	ld.global.nc.u64 %rd164, [%rd165];
	// end inline asm
	cvt.u16.u64 	%rs118, %rd162;
	and.b16  	%rs119, %rs118, 255;
	and.b16  	%rs120, %rs311, 255;
	setp.eq.s16 	%p23, %rs120, 0;
	setp.eq.s16 	%p24, %rs119, 0;
	min.s64 	%rd167, %rd164, %rd329;
	selp.b16 	%rs121, %rs311, 1, %p24;
	selp.b16 	%rs311, %rs118, %rs121, %p23;
	selp.b64 	%rd168, %rd329, %rd167, %p24;
	selp.b64 	%rd329, %rd164, %rd168, %p23;
	add.s32 	%r403, %r403, 256;
	add.s32 	%r401, %r401, 256;
	add.s32 	%r400, %r400, 1;
	setp.ne.s32 	%p25, %r400, 0;
	@%p25 bra 	$L__BB7_82;
$L__BB7_83:
	setp.lt.u32 	%p26, %r22, 768;
	@%p26 bra 	$L__BB7_86;
	cvt.u64.u32 	%rd169, %r403;
	cvt.u64.u32 	%rd170, %r399;
	add.s64 	%rd171, %rd169, %rd170;
	shl.b64 	%rd172, %rd171, 4;
	add.s64 	%rd173, %rd172, %rd105;
	add.s64 	%rd350, %rd173, 12296;
	add.s32 	%r404, %r403, %r399;
$L__BB7_85:
	mul.wide.u32 	%rd190, %r404, 16;
	add.s64 	%rd175, %rd105, %rd190;
	// begin inline asm
	ld.global.nc.u64 %rd174, [%rd175];
	// end inline asm
	add.s64 	%rd177, %rd175, 8;
	// begin inline asm
	ld.global.nc.u64 %rd176, [%rd177];
	// end inline asm
	cvt.u16.u64 	%rs122, %rd174;
	and.b16  	%rs123, %rs122, 255;
	and.b16  	%rs124, %rs311, 255;
	setp.eq.s16 	%p27, %rs124, 0;
	setp.eq.s16 	%p28, %rs123, 0;
	min.s64 	%rd191, %rd176, %rd329;
	selp.b16 	%rs125, %rs311, 1, %p28;
	selp.b16 	%rs126, %rs122, %rs125, %p27;
	and.b16  	%rs127, %rs126, 255;
	selp.b64 	%rd192, %rd329, %rd191, %p28;
	selp.b64 	%rd193, %rd176, %rd192, %p27;
	add.s64 	%rd179, %rd350, -8200;
	// begin inline asm
	ld.global.nc.u64 %rd178, [%rd179];
	// end inline asm
	add.s64 	%rd181, %rd350, -8192;
	// begin inline asm
	ld.global.nc.u64 %rd180, [%rd181];
	// end inline asm
	cvt.u16.u64 	%rs128, %rd178;
	and.b16  	%rs129, %rs128, 255;
	setp.eq.s16 	%p29, %rs127, 0;
	setp.eq.s16 	%p30, %rs129, 0;
	min.s64 	%rd194, %rd180, %rd193;
	selp.b16 	%rs130, %rs126, 1, %p30;
	selp.b16 	%rs131, %rs128, %rs130, %p29;
	and.b16  	%rs132, %rs131, 255;
	selp.b64 	%rd195, %rd193, %rd194, %p30;
	selp.b64 	%rd196, %rd180, %rd195, %p29;
	add.s64 	%rd183, %rd350, -4104;
	// begin inline asm
	ld.global.nc.u64 %rd182, [%rd183];
	// end inline asm
	add.s64 	%rd185, %rd350, -4096;
	// begin inline asm
	ld.global.nc.u64 %rd184, [%rd185];
	// end inline asm
	cvt.u16.u64 	%rs133, %rd182;
	and.b16  	%rs134, %rs133, 255;
	setp.eq.s16 	%p31, %rs132, 0;
	setp.eq.s16 	%p32, %rs134, 0;
	min.s64 	%rd197, %rd184, %rd196;
	selp.b16 	%rs135, %rs131, 1, %p32;
	selp.b16 	%rs136, %rs133, %rs135, %p31;
	and.b16  	%rs137, %rs136, 255;
	selp.b64 	%rd198, %rd196, %rd197, %p32;
	selp.b64 	%rd199, %rd184, %rd198, %p31;
	add.s64 	%rd187, %rd350, -8;
	// begin inline asm
	ld.global.nc.u64 %rd186, [%rd187];
	// end inline asm
	// begin inline asm
	ld.global.nc.u64 %rd188, [%rd350];
	// end inline asm
	cvt.u16.u64 	%rs138, %rd186;
	and.b16  	%rs139, %rs138, 255;
	setp.eq.s16 	%p33, %rs137, 0;
	setp.eq.s16 	%p34, %rs139, 0;
	min.s64 	%rd200, %rd188, %rd199;
	selp.b16 	%rs140, %rs136, 1, %p34;
	selp.b16 	%rs311, %rs138, %rs140, %p33;
	selp.b64 	%rd201, %rd199, %rd200, %p34;
	selp.b64 	%rd329, %rd188, %rd201, %p33;
	add.s32 	%r403, %r403, 1024;
	add.s64 	%rd350, %rd350, 16384;
	add.s32 	%r404, %r404, 1024;
	setp.lt.s32 	%p35, %r403, %r21;
	@%p35 bra 	$L__BB7_85;
$L__BB7_86:
	// begin inline asm
	mov.u32 %r48, %laneid;
	// end inline asm
	cvt.u32.u16 	%r69, %rs311;
	and.b32  	%r50, %r69, 255;
	mov.b32 	%r66, 1;
	mov.b32 	%r67, 31;
	mov.b32 	%r68, -1;
	// begin inline asm
	shfl.sync.down.b32 %r49, %r50, %r66, %r67, %r68;
	// end inline asm
	// begin inline asm
	shfl.sync.down.b32 %r54, %r55, %r66, %r67, %r68;
	// end inline asm
	mov.b64 	{%r60, %r65}, %rd329;
	// begin inline asm
	shfl.sync.down.b32 %r59, %r60, %r66, %r67, %r68;
	// end inline asm
	// begin inline asm
	shfl.sync.down.b32 %r64, %r65, %r66, %r67, %r68;
	// end inline asm
	mov.b64 	%rd83, {%r59, %r64};
	cvt.u16.u32 	%rs65, %r49;
	setp.gt.s32 	%p36, %r48, 30;
	@%p36 bra 	$L__BB7_90;
	and.b16  	%rs141, %rs311, 255;
	setp.eq.s16 	%p37, %rs141, 0;
	and.b16  	%rs142, %rs65, 255;
	setp.eq.s16 	%p38, %rs142, 0;
	or.pred  	%p39, %p37, %p38;
	@%p39 bra 	$L__BB7_89;
	min.s64 	%rd329, %rd83, %rd329;
	mov.b16 	%rs311, 1;
	bra.uni 	$L__BB7_90;
$L__BB7_89:
	setp.eq.s16 	%p40, %rs141, 0;
	selp.b16 	%rs311, %rs65, %rs311, %p40;
	selp.b64 	%rd329, %rd83, %rd329, %p40;
$L__BB7_90:
	cvt.u32.u16 	%r90, %rs311;
	and.b32  	%r71, %r90, 255;
	mov.b32 	%r87, 2;
	mov.b32 	%r88, 31;
	mov.b32 	%r89, -1;
	// begin inline asm
	shfl.sync.down.b32 %r70, %r71, %r87, %r88, %r89;
	// end inline asm
	// begin inline asm
	shfl.sync.down.b32 %r75, %r76, %r87, %r88, %r89;
	// end inline asm
	mov.b64 	{%r81, %r86}, %rd329;
	// begin inline asm
	shfl.sync.down.b32 %r80, %r81, %r87, %r88, %r89;
	// end inline asm
	// begin inline asm
	shfl.sync.down.b32 %r85, %r86, %r87, %r88, %r89;
	// end inline asm
	mov.b64 	%rd87, {%r80, %r85};
	cvt.u16.u32 	%rs68, %r70;
	setp.gt.s32 	%p41, %r48, 29;
	@%p41 bra 	$L__BB7_94;
	and.b16  	%rs145, %rs311, 255;
	setp.eq.s16 	%p42, %rs145, 0;
	and.b16  	%rs146, %rs68, 255;
	setp.eq.s16 	%p43, %rs146, 0;
	or.pred  	%p44, %p42, %p43;
	@%p44 bra 	$L__BB7_93;
	min.s64 	%rd329, %rd87, %rd329;
	mov.b16 	%rs311, 1;
	bra.uni 	$L__BB7_94;
$L__BB7_93:
	setp.eq.s16 	%p45, %rs145, 0;
	selp.b16 	%rs311, %rs68, %rs311, %p45;
	selp.b64 	%rd329, %rd87, %rd329, %p45;
$L__BB7_94:
	cvt.u32.u16 	%r111, %rs311;
	and.b32  	%r92, %r111, 255;
	mov.b32 	%r108, 4;
	mov.b32 	%r109, 31;
	mov.b32 	%r110, -1;
	// begin inline asm
	shfl.sync.down.b32 %r91, %r92, %r108, %r109, %r110;
	// end inline asm
	// begin inline asm
	shfl.sync.down.b32 %r96, %r97, %r108, %r109, %r110;
	// end inline asm
	mov.b64 	{%r102, %r107}, %rd329;
	// begin inline asm
	shfl.sync.down.b32 %r101, %r102, %r108, %r109, %r110;
	// end inline asm
	// begin inline asm
	shfl.sync.down.b32 %r106, %r107, %r108, %r109, %r110;
	// end inline asm
	mov.b64 	%rd91, {%r101, %r106};
	cvt.u16.u32 	%rs71, %r91;
	setp.gt.s32 	%p46, %r48, 27;
	@%p46 bra 	$L__BB7_98;
	and.b16  	%rs149, %rs311, 255;
	setp.eq.s16 	%p47, %rs149, 0;
	and.b16  	%rs150, %rs71, 255;
	setp.eq.s16 	%p48, %rs150, 0;
	or.pred  	%p49, %p47, %p48;
	@%p49 bra 	$L__BB7_97;
	min.s64 	%rd329, %rd91, %rd329;
	mov.b16 	%rs311, 1;
	bra.uni 	$L__BB7_98;
$L__BB7_97:
	setp.eq.s16 	%p50, %rs149, 0;
	selp.b16 	%rs311, %rs71, %rs311, %p50;
	selp.b64 	%rd329, %rd91, %rd329, %p50;
$L__BB7_98:
	cvt.u32.u16 	%r132, %rs311;
	and.b32  	%r113, %r132, 255;
	mov.b32 	%r129, 8;
	mov.b32 	%r130, 31;
	mov.b32 	%r131, -1;
	// begin inline asm
	shfl.sync.down.b32 %r112, %r113, %r129, %r130, %r131;
	// end inline asm
	// begin inline asm
	shfl.sync.down.b32 %r117, %r118, %r129, %r130, %r131;
	// end inline asm
	mov.b64 	{%r123, %r128}, %rd329;
	// begin inline asm
	shfl.sync.down.b32 %r122, %r123, %r129, %r130, %r131;
	// end inline asm
	// begin inline asm
	shfl.sync.down.b32 %r127, %r128, %r129, %r130, %r131;
	// end inline asm
	mov.b64 	%rd95, {%r122, %r127};
	cvt.u16.u32 	%rs74, %r112;
	setp.gt.s32 	%p51, %r48, 23;
	@%p51 bra 	$L__BB7_102;
	and.b16  	%rs153, %rs311, 255;
	setp.eq.s16 	%p52, %rs153, 0;
	and.b16  	%rs154, %rs74, 255;
	setp.eq.s16 	%p53, %rs154, 0;
	or.pred  	%p54, %p52, %p53;
	@%p54 bra 	$L__BB7_101;
	min.s64 	%rd329, %rd95, %rd329;
	mov.b16 	%rs311, 1;
	bra.uni 	$L__BB7_102;
$L__BB7_101:
	setp.eq.s16 	%p55, %rs153, 0;
	selp.b16 	%rs311, %rs74, %rs311, %p55;
	selp.b64 	%rd329, %rd95, %rd329, %p55;
$L__BB7_102:
	cvt.u32.u16 	%r153, %rs311;
	and.b32  	%r134, %r153, 255;
	mov.b32 	%r150, 16;
	mov.b32 	%r151, 31;
	mov.b32 	%r152, -1;
	// begin inline asm
	shfl.sync.down.b32 %r133, %r134, %r150, %r151, %r152;
	// end inline asm
	// begin inline asm
	shfl.sync.down.b32 %r138, %r139, %r150, %r151, %r152;
	// end inline asm
	mov.b64 	{%r144, %r149}, %rd329;
	// begin inline asm
	shfl.sync.down.b32 %r143, %r144, %r150, %r151, %r152;
	// end inline asm
	// begin inline asm
	shfl.sync.down.b32 %r148, %r149, %r150, %r151, %r152;
	// end inline asm
	mov.b64 	%rd99, {%r143, %r148};
	cvt.u16.u32 	%rs77, %r133;
	setp.gt.s32 	%p56, %r48, 15;
	@%p56 bra 	$L__BB7_106;
	and.b16  	%rs157, %rs311, 255;
	setp.eq.s16 	%p57, %rs157, 0;
	and.b16  	%rs158, %rs77, 255;
	setp.eq.s16 	%p58, %rs158, 0;
	or.pred  	%p59, %p57, %p58;
	@%p59 bra 	$L__BB7_105;
	min.s64 	%rd329, %rd99, %rd329;
	mov.b16 	%rs311, 1;
	bra.uni 	$L__BB7_106;
$L__BB7_105:
	setp.eq.s16 	%p60, %rs157, 0;
	selp.b16 	%rs311, %rs77, %rs311, %p60;
	selp.b64 	%rd329, %rd99, %rd329, %p60;
$L__BB7_106:
	setp.ne.s32 	%p61, %r48, 0;
	@%p61 bra 	$L__BB7_108;
	shr.u32 	%r154, %r16, 1;
	and.b32  	%r155, %r154, 496;
	mov.u32 	%r156, _ZZN3cub18CUB_300001_SM_10006detail6reduce28DeviceReduceSingleTileKernelINS2_10policy_hubIN4cuda3std3__45tupleIJblEEEjN6thrust24THRUST_300001_SM_1000_NS8cuda_cub9__find_if7functorIS9_EEE10Policy1000EPS9_SI_iSF_S9_S9_NS7_10__identityEEEvT0_T1_T2_T3_T4_T6_E12temp_storage;
	add.s32 	%r157, %r156, %r155;
	st.shared.u8 	[%r157+8], %rs311;
	st.shared.u64 	[%r157+16], %rd329;
$L__BB7_108:
	bar.sync 	0;
	setp.ne.s32 	%p62, %r16, 0;
	@%p62 bra 	$L__BB7_110;
	ld.shared.u8 	%rs161, [_ZZN3cub18CUB_300001_SM_10006detail6reduce28DeviceReduceSingleTileKernelINS2_10policy_hubIN4cuda3std3__45tupleIJblEEEjN6thrust24THRUST_300001_SM_1000_NS8cuda_cub9__find_if7functorIS9_EEE10Policy1000EPS9_SI_iSF_S9_S9_NS7_10__identityEEEvT0_T1_T2_T3_T4_T6_E12temp_storage+24];
	ld.shared.u64 	%rd202, [_ZZN3cub18CUB_300001_SM_10006detail6reduce28DeviceReduceSingleTileKernelINS2_10policy_hubIN4cuda3std3__45tupleIJblEEEjN6thrust24THRUST_300001_SM_1000_NS8cuda_cub9__find_if7functorIS9_EEE10Policy1000EPS9_SI_iSF_S9_S9_NS7_10__identityEEEvT0_T1_T2_T3_T4_T6_E12temp_storage+32];
	and.b16  	%rs162, %rs311, 255;
	setp.eq.s16 	%p63, %rs162, 0;
	setp.eq.s16 	%p64, %rs161, 0;
	min.s64 	%rd203, %rd202, %rd329;
	selp.b16 	%rs163, %rs311, 1, %p64;
	selp.b16 	%rs164, %rs161, %rs163, %p63;
	and.b16  	%rs165, %rs164, 255;
	selp.b64 	%rd204, %rd329, %rd203, %p64;
	selp.b64 	%rd205, %rd202, %rd204, %p63;
	ld.shared.u8 	%rs166, [_ZZN3cub18CUB_300001_SM_10006detail6reduce28DeviceReduceSingleTileKernelINS2_10policy_hubIN4cuda3std3__45tupleIJblEEEjN6thrust24THRUST_300001_SM_1000_NS8cuda_cub9__find_if7functorIS9_EEE10Policy1000EPS9_SI_iSF_S9_S9_NS7_10__identityEEEvT0_T1_T2_T3_T4_T6_E12temp_storage+40];
	ld.shared.u64 	%rd206, [_ZZN3cub18CUB_300001_SM_10006detail6reduce28DeviceReduceSingleTileKernelINS2_10policy_hubIN4cuda3std3__45tupleIJblEEEjN6thrust24THRUST_300001_SM_1000_NS8cuda_cub9__find_if7functorIS9_EEE10Policy1000EPS9_SI_iSF_S9_S9_NS7_10__identityEEEvT0_T1_T2_T3_T4_T6_E12temp_storage+48];
	setp.eq.s16 	%p65, %rs165, 0;
	setp.eq.s16 	%p66, %rs166, 0;
	min.s64 	%rd207, %rd206, %rd205;
	selp.b16 	%rs167, %rs164, 1, %p66;
	selp.b16 	%rs168, %rs166, %rs167, %p65;
	and.b16  	%rs169, %rs168, 255;
	selp.b64 	%rd208, %rd205, %rd207, %p66;
	selp.b64 	%rd209, %rd206, %rd208, %p65;
	ld.shared.u8 	%rs170, [_ZZN3cub18CUB_300001_SM_10006detail6reduce28DeviceReduceSingleTileKernelINS2_10policy_hubIN4cuda3std3__45tupleIJblEEEjN6thrust24THRUST_300001_SM_1000_NS8cuda_cub9__find_if7functorIS9_EEE10Policy1000EPS9_SI_iSF_S9_S9_NS7_10__identityEEEvT0_T1_T2_T3_T4_T6_E12temp_storage+56];
	ld.shared.u64 	%rd210, [_ZZN3cub18CUB_300001_SM_10006detail6reduce28DeviceReduceSingleTileKernelINS2_10policy_hubIN4cuda3std3__45tupleIJblEEEjN6thrust24THRUST_300001_SM_1000_NS8cuda_cub9__find_if7functorIS9_EEE10Policy1000EPS9_SI_iSF_S9_S9_NS7_10__identityEEEvT0_T1_T2_T3_T4_T6_E12temp_storage+64];
	setp.eq.s16 	%p67, %rs169, 0;
	setp.eq.s16 	%p68, %rs170, 0;
	min.s64 	%rd211, %rd210, %rd209;
	selp.b16 	%rs171, %rs168, 1, %p68;
	selp.b16 	%rs172, %rs170, %rs171, %p67;
	and.b16  	%rs173, %rs172, 255;
	selp.b64 	%rd212, %rd209, %rd211, %p68;
	selp.b64 	%rd213, %rd210, %rd212, %p67;
	ld.shared.u8 	%rs174, [_ZZN3cub18CUB_300001_SM_10006detail6reduce28DeviceReduceSingleTileKernelINS2_10policy_hubIN4cuda3std3__45tupleIJblEEEjN6thrust24THRUST_300001_SM_1000_NS8cuda_cub9__find_if7functorIS9_EEE10Policy1000EPS9_SI_iSF_S9_S9_NS7_10__identityEEEvT0_T1_T2_T3_T4_T6_E12temp_storage+72];
	ld.shared.u64 	%rd214, [_ZZN3cub18CUB_300001_SM_10006detail6reduce28DeviceReduceSingleTileKernelINS2_10policy_hubIN4cuda3std3__45tupleIJblEEEjN6thrust24THRUST_300001_SM_1000_NS8cuda_cub9__find_if7functorIS9_EEE10Policy1000EPS9_SI_iSF_S9_S9_NS7_10__identityEEEvT0_T1_T2_T3_T4_T6_E12temp_storage+80];
	setp.eq.s16 	%p69, %rs173, 0;
	setp.eq.s16 	%p70, %rs174, 0;
	min.s64 	%rd215, %rd214, %rd213;
	selp.b16 	%rs175, %rs172, 1, %p70;
	selp.b16 	%rs176, %rs174, %rs175, %p69;
	and.b16  	%rs177, %rs176, 255;
	selp.b64 	%rd216, %rd213, %rd215, %p70;
	selp.b64 	%rd217, %rd214, %rd216, %p69;
	ld.shared.u8 	%rs178, [_ZZN3cub18CUB_300001_SM_10006detail6reduce28DeviceReduceSingleTileKernelINS2_10policy_hubIN4cuda3std3__45tupleIJblEEEjN6thrust24THRUST_300001_SM_1000_NS8cuda_cub9__find_if7functorIS9_EEE10Policy1000EPS9_SI_iSF_S9_S9_NS7_10__identityEEEvT0_T1_T2_T3_T4_T6_E12temp_storage+88];
	ld.shared.u64 	%rd218, [_ZZN3cub18CUB_300001_SM_10006detail6reduce28DeviceReduceSingleTileKernelINS2_10policy_hubIN4cuda3std3__45tupleIJblEEEjN6thrust24THRUST_300001_SM_1000_NS8cuda_cub9__find_if7functorIS9_EEE10Policy1000EPS9_SI_iSF_S9_S9_NS7_10__identityEEEvT0_T1_T2_T3_T4_T6_E12temp_storage+96];
	setp.eq.s16 	%p71, %rs177, 0;
	setp.eq.s16 	%p72, %rs178, 0;
	min.s64 	%rd219, %rd218, %rd217;
	selp.b16 	%rs179, %rs176, 1, %p72;
	selp.b16 	%rs180, %rs178, %rs179, %p71;
	and.b16  	%rs181, %rs180, 255;
	selp.b64 	%rd220, %rd217, %rd219, %p72;
	selp.b64 	%rd221, %rd218, %rd220, %p71;
	ld.shared.u8 	%rs182, [_ZZN3cub18CUB_300001_SM_10006detail6reduce28DeviceReduceSingleTileKernelINS2_10policy_hubIN4cuda3std3__45tupleIJblEEEjN6thrust24THRUST_300001_SM_1000_NS8cuda_cub9__find_if7functorIS9_EEE10Policy1000EPS9_SI_iSF_S9_S9_NS7_10__identityEEEvT0_T1_T2_T3_T4_T6_E12temp_storage+104];
	ld.shared.u64 	%rd222, [_ZZN3cub18CUB_300001_SM_10006detail6reduce28DeviceReduceSingleTileKernelINS2_10policy_hubIN4cuda3std3__45tupleIJblEEEjN6thrust24THRUST_300001_SM_1000_NS8cuda_cub9__find_if7functorIS9_EEE10Policy1000EPS9_SI_iSF_S9_S9_NS7_10__identityEEEvT0_T1_T2_T3_T4_T6_E12temp_storage+112];
	setp.eq.s16 	%p73, %rs181, 0;
	setp.eq.s16 	%p74, %rs182, 0;
	min.s64 	%rd223, %rd222, %rd221;
	selp.b16 	%rs183, %rs180, 1, %p74;
	selp.b16 	%rs184, %rs182, %rs183, %p73;
	and.b16  	%rs185, %rs184, 255;
	selp.b64 	%rd224, %rd221, %rd223, %p74;
	selp.b64 	%rd225, %rd222, %rd224, %p73;
	ld.shared.u8 	%rs186, [_ZZN3cub18CUB_300001_SM_10006detail6reduce28DeviceReduceSingleTileKernelINS2_10policy_hubIN4cuda3std3__45tupleIJblEEEjN6thrust24THRUST_300001_SM_1000_NS8cuda_cub9__find_if7functorIS9_EEE10Policy1000EPS9_SI_iSF_S9_S9_NS7_10__identityEEEvT0_T1_T2_T3_T4_T6_E12temp_storage+120];
	ld.shared.u64 	%rd226, [_ZZN3cub18CUB_300001_SM_10006detail6reduce28DeviceReduceSingleTileKernelINS2_10policy_hubIN4cuda3std3__45tupleIJblEEEjN6thrust24THRUST_300001_SM_1000_NS8cuda_cub9__find_if7functorIS9_EEE10Policy1000EPS9_SI_iSF_S9_S9_NS7_10__identityEEEvT0_T1_T2_T3_T4_T6_E12temp_storage+128];
	setp.eq.s16 	%p75, %rs185, 0;
	setp.eq.s16 	%p76, %rs186, 0;
	min.s64 	%rd227, %rd226, %rd225;
	selp.b16 	%rs187, %rs184, 1, %p76;
	selp.b16 	%rs311, %rs186, %rs187, %p75;
	selp.b64 	%rd228, %rd225, %rd227, %p76;
	selp.b64 	%rd329, %rd226, %rd228, %p75;
$L__BB7_110:
	mov.u32 	%r391, %tid.x;
	setp.ne.s32 	%p184, %r391, 0;
	@%p184 bra 	$L__BB7_112;
	setp.eq.s16 	%p185, %rs82, 0;
	and.b16  	%rs302, %rs311, 255;
	setp.eq.s16 	%p186, %rs302, 0;
	min.s64 	%rd319, %rd329, %rd106;
	selp.b16 	%rs303, %rs82, 1, %p186;
	selp.b16 	%rs304, %rs311, %rs303, %p185;
	selp.b64 	%rd320, %rd106, %rd319, %p186;
	selp.b64 	%rd321, %rd329, %rd320, %p185;
	st.global.u8 	[%rd1], %rs304;
	st.global.u64 	[%rd1+8], %rd321;
$L__BB7_112:
	ret;

}
	// .globl	_ZN3cub18CUB_300001_SM_10006detail6reduce28DeviceReduceSingleTileKernelINS2_10policy_hubIN4cuda3std3__45tupleIJblEEEyN6thrust24THRUST_300001_SM_1000_NS8cuda_cub9__find_if7functorIS9_EEE10Policy1000ENSB_12zip_iteratorINS8_IJNSD_26transform_input_iterator_tIbNSB_6detail15normal_iteratorINSB_10device_ptrIfEEEENS7_10__not_fn_tINSK_10functional5actorINSQ_9compositeIJNSQ_16operator_adaptorINS7_8equal_toIvEEEENSR_INSQ_8argumentILj0EEEEENSR_INSQ_5valueIiEEEEEEEEEEEEENSB_17counting_iteratorIlNSB_11use_defaultES18_S18_EEEEEEEPS9_ySF_S9_S9_NS7_10__identityEEEvT0_T1_T2_T3_T4_T6_
.visible .entry _ZN3cub18CUB_300001_SM_10006detail6reduce28DeviceReduceSingleTileKernelINS2_10policy_hubIN4cuda3std3__45tupleIJblEEEyN6thrust24THRUST_300001_SM_1000_NS8cuda_cub9__find_if7functorIS9_EEE10Policy1000ENSB_12zip_iteratorINS8_IJNSD_26transform_input_iterator_tIbNSB_6detail15normal_iteratorINSB_10device_ptrIfEEEENS7_10__not_fn_tINSK_10functional5actorINSQ_9compositeIJNSQ_16operator_adaptorINS7_8equal_toIvEEEENSR_INSQ_8argumentILj0EEEEENSR_INSQ_5valueIiEEEEEEEEEEEEENSB_17counting_iteratorIlNSB_11use_defaultES18_S18_EEEEEEEPS9_ySF_S9_S9_NS7_10__identityEEEvT0_T1_T2_T3_T4_T6_(
	.param .align 8 .b8 _ZN3cub18CUB_300001_SM_10006detail6reduce28DeviceReduceSingleTileKernelINS2_10policy_hubIN4cuda3std3__45tupleIJblEEEyN6thrust24THRUST_300001_SM_1000_NS8cuda_cub9__find_if7functorIS9_EEE10Policy1000ENSB_12zip_iteratorINS8_IJNSD_26transform_input_iterator_tIbNSB_6detail15normal_iteratorINSB_10device_ptrIfEEEENS7_10__not_fn_tINSK_10functional5actorINSQ_9compositeIJNSQ_16operator_adaptorINS7_8equal_toIvEEEENSR_INSQ_8argumentILj0EEEEENSR_INSQ_5valueIiEEEEEEEEEEEEENSB_17counting_iteratorIlNSB_11use_defaultES18_S18_EEEEEEEPS9_ySF_S9_S9_NS7_10__identityEEEvT0_T1_T2_T3_T4_T6__param_0[24],
	.param .u64 .ptr .align 1 _ZN3cub18CUB_300001_SM_10006detail6reduce28DeviceReduceSingleTileKernelINS2_10policy_hubIN4cuda3std3__45tupleIJblEEEyN6thrust24THRUST_300001_SM_1000_NS8cuda_cub9__find_if7functorIS9_EEE10Policy1000ENSB_12zip_iteratorINS8_IJNSD_26transform_input_iterator_tIbNSB_6detail15normal_iteratorINSB_10device_ptrIfEEEENS7_10__not_fn_tINSK_10functional5actorINSQ_9compositeIJNSQ_16operator_adaptorINS7_8equal_toIvEEEENSR_INSQ_8argumentILj0EEEEENSR_INSQ_5valueIiEEEEEEEEEEEEENSB_17counting_iteratorIlNSB_11use_defaultES18_S18_EEEEEEEPS9_ySF_S9_S9_NS7_10__identityEEEvT0_T1_T2_T3_T4_T6__param_1,
	.param .u64 _ZN3cub18CUB_300001_SM_10006detail6reduce28DeviceReduceSingleTileKernelINS2_10policy_hubIN4cuda3std3__45tupleIJblEEEyN6thrust24THRUST_300001_SM_1000_NS8cuda_cub9__find_if7functorIS9_EEE10Policy1000ENSB_12zip_iteratorINS8_IJNSD_26transform_input_iterator_tIbNSB_6detail15normal_iteratorINSB_10device_ptrIfEEEENS7_10__not_fn_tINSK_10functional5actorINSQ_9compositeIJNSQ_16operator_adaptorINS7_8equal_toIvEEEENSR_INSQ_8argumentILj0EEEEENSR_INSQ_5valueIiEEEEEEEEEEEEENSB_17counting_iteratorIlNSB_11use_defaultES18_S18_EEEEEEEPS9_ySF_S9_S9_NS7_10__identityEEEvT0_T1_T2_T3_T4_T6__param_2,
	.param .align 1 .b8 _ZN3cub18CUB_300001_SM_10006detail6reduce28DeviceReduceSingleTileKernelINS2_10policy_hubIN4cuda3std3__45tupleIJblEEEyN6thrust24THRUST_300001_SM_1000_NS8cuda_cub9__find_if7functorIS9_EEE10Policy1000ENSB_12zip_iteratorINS8_IJNSD_26transform_input_iterator_tIbNSB_6detail15normal_iteratorINSB_10device_ptrIfEEEENS7_10__not_fn_tINSK_10functional5actorINSQ_9compositeIJNSQ_16operator_adaptorINS7_8equal_toIvEEEENSR_INSQ_8argumentILj0EEEEENSR_INSQ_5valueIiEEEEEEEEEEEEENSB_17counting_iteratorIlNSB_11use_defaultES18_S18_EEEEEEEPS9_ySF_S9_S9_NS7_10__identityEEEvT0_T1_T2_T3_T4_T6__param_3[1],
	.param .align 8 .b8 _ZN3cub18CUB_300001_SM_10006detail6reduce28DeviceReduceSingleTileKernelINS2_10policy_hubIN4cuda3std3__45tupleIJblEEEyN6thrust24THRUST_300001_SM_1000_NS8cuda_cub9__find_if7functorIS9_EEE10Policy1000ENSB_12zip_iteratorINS8_IJNSD_26transform_input_iterator_tIbNSB_6detail15normal_iteratorINSB_10device_ptrIfEEEENS7_10__not_fn_tINSK_10functional5actorINSQ_9compositeIJNSQ_16operator_adaptorINS7_8equal_toIvEEEENSR_INSQ_8argumentILj0EEEEENSR_INSQ_5valueIiEEEEEEEEEEEEENSB_17counting_iteratorIlNSB_11use_defaultES18_S18_EEEEEEEPS9_ySF_S9_S9_NS7_10__identityEEEvT0_T1_T2_T3_T4_T6__param_4[16],
	.param .align 1 .b8 _ZN3cub18CUB_300001_SM_10006detail6reduce28DeviceReduceSingleTileKernelINS2_10policy_hubIN4cuda3std3__45tupleIJblEEEyN6thrust24THRUST_300001_SM_1000_NS8cuda_cub9__find_if7functorIS9_EEE10Policy1000ENSB_12zip_iteratorINS8_IJNSD_26transform_input_iterator_tIbNSB_6detail15normal_iteratorINSB_10device_ptrIfEEEENS7_10__not_fn_tINSK_10functional5actorINSQ_9compositeIJNSQ_16operator_adaptorINS7_8equal_toIvEEEENSR_INSQ_8argumentILj0EEEEENSR_INSQ_5valueIiEEEEEEEEEEEEENSB_17counting_iteratorIlNSB_11use_defaultES18_S18_EEEEEEEPS9_ySF_S9_S9_NS7_10__identityEEEvT0_T1_T2_T3_T4_T6__param_5[1]
)
.maxntid 256
.minnctapersm 1
{
	.reg .pred 	%p<331>;
	.reg .b16 	%rs<410>;
	.reg .b32 	%r<418>;
	.reg .b32 	%f<45>;
	.reg .b64 	%rd<437>;
	// demoted variable
	.shared .align 8 .b8 _ZZN3cub18CUB_300001_SM_10006detail6reduce28DeviceReduceSingleTileKernelINS2_10policy_hubIN4cuda3std3__45tupleIJblEEEyN6thrust24THRUST_300001_SM_1000_NS8cuda_cub9__find_if7functorIS9_EEE10Policy1000ENSB_12zip_iteratorINS8_IJNSD_26transform_input_iterator_tIbNSB_6detail15normal_iteratorINSB_10device_ptrIfEEEENS7_10__not_fn_tINSK_10functional5actorINSQ_9compositeIJNSQ_16operator_adaptorINS7_8equal_toIvEEEENSR_INSQ_8argumentILj0EEEEENSR_INSQ_5valueIiEEEEEEEEEEEEENSB_17counting_iteratorIlNSB_11use_defaultES18_S18_EEEEEEEPS9_ySF_S9_S9_NS7_10__identityEEEvT0_T1_T2_T3_T4_T6_E12temp_storage[152];
	ld.param.u64 	%rd122, [_ZN3cub18CUB_300001_SM_10006detail6reduce28DeviceReduceSingleTileKernelINS2_10policy_hubIN4cuda3std3__45tupleIJblEEEyN6thrust24THRUST_300001_SM_1000_NS8cuda_cub9__find_if7functorIS9_EEE10Policy1000ENSB_12zip_iteratorINS8_IJNSD_26transform_input_iterator_tIbNSB_6detail15normal_iteratorINSB_10device_ptrIfEEEENS7_10__not_fn_tINSK_10functional5actorINSQ_9compositeIJNSQ_16operator_adaptorINS7_8equal_toIvEEEENSR_INSQ_8argumentILj0EEEEENSR_INSQ_5valueIiEEEEEEEEEEEEENSB_17counting_iteratorIlNSB_11use_defaultES18_S18_EEEEEEEPS9_ySF_S9_S9_NS7_10__identityEEEvT0_T1_T2_T3_T4_T6__param_4+8];
	ld.param.u64 	%rd120, [_ZN3cub18CUB_300001_SM_10006detail6reduce28DeviceReduceSingleTileKernelINS2_10policy_hubIN4cuda3std3__45tupleIJblEEEyN6thrust24THRUST_300001_SM_1000_NS8cuda_cub9__find_if7functorIS9_EEE10Policy1000ENSB_12zip_iteratorINS8_IJNSD_26transform_input_iterator_tIbNSB_6detail15normal_iteratorINSB_10device_ptrIfEEEENS7_10__not_fn_tINSK_10functional5actorINSQ_9compositeIJNSQ_16operator_adaptorINS7_8equal_toIvEEEENSR_INSQ_8argumentILj0EEEEENSR_INSQ_5valueIiEEEEEEEEEEEEENSB_17counting_iteratorIlNSB_11use_defaultES18_S18_EEEEEEEPS9_ySF_S9_S9_NS7_10__identityEEEvT0_T1_T2_T3_T4_T6__param_0+16];
	ld.param.u32 	%r39, [_ZN3cub18CUB_300001_SM_10006detail6reduce28DeviceReduceSingleTileKernelINS2_10policy_hubIN4cuda3std3__45tupleIJblEEEyN6thrust24THRUST_300001_SM_1000_NS8cuda_cub9__find_if7functorIS9_EEE10Policy1000ENSB_12zip_iteratorINS8_IJNSD_26transform_input_iterator_tIbNSB_6detail15normal_iteratorINSB_10device_ptrIfEEEENS7_10__not_fn_tINSK_10functional5actorINSQ_9compositeIJNSQ_16operator_adaptorINS7_8equal_toIvEEEENSR_INSQ_8argumentILj0EEEEENSR_INSQ_5valueIiEEEEEEEEEEEEENSB_17counting_iteratorIlNSB_11use_defaultES18_S18_EEEEEEEPS9_ySF_S9_S9_NS7_10__identityEEEvT0_T1_T2_T3_T4_T6__param_0+12];
	ld.param.u64 	%rd119, [_ZN3cub18CUB_300001_SM_10006detail6reduce28DeviceReduceSingleTileKernelINS2_10policy_hubIN4cuda3std3__45tupleIJblEEEyN6thrust24THRUST_300001_SM_1000_NS8cuda_cub9__find_if7functorIS9_EEE10Policy1000ENSB_12zip_iteratorINS8_IJNSD_26transform_input_iterator_tIbNSB_6detail15normal_iteratorINSB_10device_ptrIfEEEENS7_10__not_fn_tINSK_10functional5actorINSQ_9compositeIJNSQ_16operator_adaptorINS7_8equal_toIvEEEENSR_INSQ_8argumentILj0EEEEENSR_INSQ_5valueIiEEEEEEEEEEEEENSB_17counting_iteratorIlNSB_11use_defaultES18_S18_EEEEEEEPS9_ySF_S9_S9_NS7_10__identityEEEvT0_T1_T2_T3_T4_T6__param_0];
	ld.param.u64 	%rd123, [_ZN3cub18CUB_300001_SM_10006detail6reduce28DeviceReduceSingleTileKernelINS2_10policy_hubIN4cuda3std3__45tupleIJblEEEyN6thrust24THRUST_300001_SM_1000_NS8cuda_cub9__find_if7functorIS9_EEE10Policy1000ENSB_12zip_iteratorINS8_IJNSD_26transform_input_iterator_tIbNSB_6detail15normal_iteratorINSB_10device_ptrIfEEEENS7_10__not_fn_tINSK_10functional5actorINSQ_9compositeIJNSQ_16operator_adaptorINS7_8equal_toIvEEEENSR_INSQ_8argumentILj0EEEEENSR_INSQ_5valueIiEEEEEEEEEEEEENSB_17counting_iteratorIlNSB_11use_defaultES18_S18_EEEEEEEPS9_ySF_S9_S9_NS7_10__identityEEEvT0_T1_T2_T3_T4_T6__param_1];
	ld.param.u64 	%rd121, [_ZN3cub18CUB_300001_SM_10006detail6reduce28DeviceReduceSingleTileKernelINS2_10policy_hubIN4cuda3std3__45tupleIJblEEEyN6thrust24THRUST_300001_SM_1000_NS8cuda_cub9__find_if7functorIS9_EEE10Policy1000ENSB_12zip_iteratorINS8_IJNSD_26transform_input_iterator_tIbNSB_6detail15normal_iteratorINSB_10device_ptrIfEEEENS7_10__not_fn_tINSK_10functional5actorINSQ_9compositeIJNSQ_16operator_adaptorINS7_8equal_toIvEEEENSR_INSQ_8argumentILj0EEEEENSR_INSQ_5valueIiEEEEEEEEEEEEENSB_17counting_iteratorIlNSB_11use_defaultES18_S18_EEEEEEEPS9_ySF_S9_S9_NS7_10__identityEEEvT0_T1_T2_T3_T4_T6__param_2];
	ld.param.u8 	%rs96, [_ZN3cub18CUB_300001_SM_10006detail6reduce28DeviceReduceSingleTileKernelINS2_10policy_hubIN4cuda3std3__45tupleIJblEEEyN6thrust24THRUST_300001_SM_1000_NS8cuda_cub9__find_if7functorIS9_EEE10Policy1000ENSB_12zip_iteratorINS8_IJNSD_26transform_input_iterator_tIbNSB_6detail15normal_iteratorINSB_10device_ptrIfEEEENS7_10__not_fn_tINSK_10functional5actorINSQ_9compositeIJNSQ_16operator_adaptorINS7_8equal_toIvEEEENSR_INSQ_8argumentILj0EEEEENSR_INSQ_5valueIiEEEEEEEEEEEEENSB_17counting_iteratorIlNSB_11use_defaultES18_S18_EEEEEEEPS9_ySF_S9_S9_NS7_10__identityEEEvT0_T1_T2_T3_T4_T6__param_4];
	cvta.to.global.u64 	%rd1, %rd123;
	setp.ne.s64 	%p1, %rd121, 0;
	@%p1 bra 	$L__BB8_3;
	mov.u32 	%r406, %tid.x;
	setp.ne.s32 	%p330, %r406, 0;
	@%p330 bra 	$L__BB8_126;
	st.global.u8 	[%rd1], %rs96;
	st.global.u64 	[%rd1+8], %rd122;
	bra.uni 	$L__BB8_126;
$L__BB8_3:
	cvta.to.global.u64 	%rd2, %rd119;
	setp.gt.u64 	%p2, %rd121, 1023;
	@%p2 bra 	$L__BB8_80;
	cvt.u32.u64 	%r4, %rd121;
	mov.u32 	%r5, %tid.x;
	setp.ge.u32 	%p151, %r5, %r4;
	mov.b16 	%rs377, 0;
	mov.b64 	%rd402, 0;
	mov.u32 	%r410, %r5;
	@%p151 bra 	$L__BB8_6;
	cvt.u64.u32 	%rd264, %r5;
	mul.wide.u32 	%rd265, %r5, 4;
	add.s64 	%rd266, %rd2, %rd265;
	add.s64 	%rd402, %rd120, %rd264;
	ld.global.f32 	%f28, [%rd266];
	cvt.rn.f32.s32 	%f29, %r39;
	setp.neu.f32 	%p152, %f28, %f29;
	selp.u16 	%rs377, 1, 0, %p152;
	add.s32 	%r410, %r5, 256;
$L__BB8_6:
	setp.ge.u32 	%p153, %r410, %r4;
	@%p153 bra 	$L__BB8_18;
	cvt.rn.f32.s32 	%f1, %r39;
	not.b32 	%r168, %r410;
	add.s32 	%r8, %r168, %r4;
	shr.u32 	%r169, %r8, 8;
	add.s32 	%r9, %r169, 1;
	and.b32  	%r10, %r9, 7;
	setp.lt.u32 	%p154, %r8, 1792;
	@%p154 bra 	$L__BB8_10;
	and.b32  	%r170, %r9, 33554424;
	neg.s32 	%r408, %r170;
$L__BB8_9:
	.pragma "nounroll";
	cvt.u64.u32 	%rd268, %r410;
	mul.wide.u32 	%rd269, %r410, 4;
	add.s64 	%rd270, %rd2, %rd269;
	add.s64 	%rd271, %rd120, %rd268;
	ld.global.f32 	%f30, [%rd270];
	setp.neu.f32 	%p155, %f30, %f1;
	selp.u16 	%rs218, 1, 0, %p155;
	and.b16  	%rs219, %rs377, 255;
	setp.ne.s16 	%p157, %rs219, 0;
	and.pred  	%p158, %p157, %p155;
	min.s64 	%rd272, %rd271, %rd402;
	setp.eq.s16 	%p159, %rs219, 0;
	selp.b64 	%rd273, %rd271, %rd402, %p159;
	selp.b16 	%rs220, %rs218, %rs377, %p159;
	selp.b64 	%rd274, %rd272, %rd273, %p158;
	selp.b16 	%rs221, 1, %rs220, %p158;
	and.b16  	%rs222, %rs221, 255;
	add.s64 	%rd275, %rd271, 256;
	ld.global.f32 	%f31, [%rd270+1024];
	setp.neu.f32 	%p160, %f31, %f1;
	selp.u16 	%rs223, 1, 0, %p160;
	setp.ne.s16 	%p162, %rs222, 0;
	and.pred  	%p163, %p162, %p160;
	min.s64 	%rd276, %rd275, %rd274;
	setp.eq.s16 	%p164, %rs222, 0;
	selp.b64 	%rd277, %rd275, %rd274, %p164;
	selp.b16 	%rs224, %rs223, %rs221, %p164;
	selp.b64 	%rd278, %rd276, %rd277, %p163;
	selp.b16 	%rs225, 1, %rs224, %p163;
	and.b16  	%rs226, %rs225, 255;
	add.s64 	%rd279, %rd271, 512;
	ld.global.f32 	%f32, [%rd270+2048];
	setp.neu.f32 	%p165, %f32, %f1;
	selp.u16 	%rs227, 1, 0, %p165;
	setp.ne.s16 	%p167, %rs226, 0;
	and.pred  	%p168, %p167, %p165;
	min.s64 	%rd280, %rd279, %rd278;
	setp.eq.s16 	%p169, %rs226, 0;
	selp.b64 	%rd281, %rd279, %rd278, %p169;
	selp.b16 	%rs228, %rs227, %rs225, %p169;
	selp.b64 	%rd282, %rd280, %rd281, %p168;
	selp.b16 	%rs229, 1, %rs228, %p168;
	and.b16  	%rs230, %rs229, 255;
	add.s64 	%rd283, %rd271, 768;
	ld.global.f32 	%f33, [%rd270+3072];
	setp.neu.f32 	%p170, %f33, %f1;
	selp.u16 	%rs231, 1, 0, %p170;
	setp.ne.s16 	%p172, %rs230, 0;
	and.pred  	%p173, %p172, %p170;
	min.s64 	%rd284, %rd283, %rd282;
	setp.eq.s16 	%p174, %rs230, 0;
	selp.b64 	%rd285, %rd283, %rd282, %p174;
	selp.b16 	%rs232, %rs231, %rs229, %p174;
	selp.b64 	%rd286, %rd284, %rd285, %p173;
	selp.b16 	%rs233, 1, %rs232, %p173;
	and.b16  	%rs234, %rs233, 255;
	add.s64 	%rd287, %rd271, 1024;
	ld.global.f32 	%f34, [%rd270+4096];
	setp.neu.f32 	%p175, %f34, %f1;
	selp.u16 	%rs235, 1, 0, %p175;
	setp.ne.s16 	%p177, %rs234, 0;
	and.pred  	%p178, %p177, %p175;
	min.s64 	%rd288, %rd287, %rd286;
	setp.eq.s16 	%p179, %rs234, 0;
	selp.b64 	%rd289, %rd287, %rd286, %p179;
	selp.b16 	%rs236, %rs235, %rs233, %p179;
	selp.b64 	%rd290, %rd288, %rd289, %p178;
	selp.b16 	%rs237, 1, %rs236, %p178;
	and.b16  	%rs238, %rs237, 255;
	add.s64 	%rd291, %rd271, 1280;
	ld.global.f32 	%f35, [%rd270+5120];
	setp.neu.f32 	%p180, %f35, %f1;
	selp.u16 	%rs239, 1, 0, %p180;
	setp.ne.s16 	%p182, %rs238, 0;
	and.pred  	%p183, %p182, %p180;
	min.s64 	%rd292, %rd291, %rd290;
	setp.eq.s16 	%p184, %rs238, 0;
	selp.b64 	%rd293, %rd291, %rd290, %p184;
	selp.b16 	%rs240, %rs239, %rs237, %p184;
	selp.b64 	%rd294, %rd292, %rd293, %p183;
	selp.b16 	%rs241, 1, %rs240, %p183;
	and.b16  	%rs242, %rs241, 255;
	add.s64 	%rd295, %rd271, 1536;
	ld.global.f32 	%f36, [%rd270+6144];
	setp.neu.f32 	%p185, %f36, %f1;
	selp.u16 	%rs243, 1, 0, %p185;
	setp.ne.s16 	%p187, %rs242, 0;
	and.pred  	%p188, %p187, %p185;
	min.s64 	%rd296, %rd295, %rd294;
	setp.eq.s16 	%p189, %rs242, 0;
	selp.b64 	%rd297, %rd295, %rd294, %p189;
	selp.b16 	%rs244, %rs243, %rs241, %p189;
	selp.b64 	%rd298, %rd296, %rd297, %p188;
	selp.b16 	%rs245, 1, %rs244, %p188;
	and.b16  	%rs246, %rs245, 255;
	add.s64 	%rd299, %rd271, 1792;
	ld.global.f32 	%f37, [%rd270+7168];
	setp.neu.f32 	%p190, %f37, %f1;
	selp.u16 	%rs247, 1, 0, %p190;
	setp.ne.s16 	%p192, %rs246, 0;
	and.pred  	%p193, %p192, %p190;
	min.s64 	%rd300, %rd299, %rd298;
	setp.eq.s16 	%p194, %rs246, 0;
	selp.b64 	%rd301, %rd299, %rd298, %p194;
	selp.b16 	%rs248, %rs247, %rs245, %p194;
	selp.b64 	%rd402, %rd300, %rd301, %p193;
	selp.b16 	%rs377, 1, %rs248, %p193;
	add.s32 	%r410, %r410, 2048;
	add.s32 	%r408, %r408, 8;
	setp.ne.s32 	%p195, %r408, 0;
	@%p195 bra 	$L__BB8_9;
$L__BB8_10:
	setp.eq.s32 	%p196, %r10, 0;
	@%p196 bra 	$L__BB8_18;
	setp.lt.u32 	%p197, %r10, 4;
	@%p197 bra 	$L__BB8_13;
	cvt.u64.u32 	%rd303, %r410;
	mul.wide.u32 	%rd304, %r410, 4;
	add.s64 	%rd305, %rd2, %rd304;
	add.s64 	%rd306, %rd120, %rd303;
	ld.global.f32 	%f38, [%rd305];
	setp.neu.f32 	%p198, %f38, %f1;
	selp.u16 	%rs250, 1, 0, %p198;
	and.b16  	%rs251, %rs377, 255;
	setp.ne.s16 	%p200, %rs251, 0;
	and.pred  	%p201, %p200, %p198;
	min.s64 	%rd307, %rd306, %rd402;
	setp.eq.s16 	%p202, %rs251, 0;
	selp.b64 	%rd308, %rd306, %rd402, %p202;
	selp.b16 	%rs252, %rs250, %rs377, %p202;
	selp.b64 	%rd309, %rd307, %rd308, %p201;
	selp.b16 	%rs253, 1, %rs252, %p201;
	and.b16  	%rs254, %rs253, 255;
	add.s32 	%r171, %r410, 256;
	cvt.u64.u32 	%rd310, %r171;
	add.s64 	%rd311, %rd120, %rd310;
	ld.global.f32 	%f39, [%rd305+1024];
	setp.neu.f32 	%p203, %f39, %f1;
	selp.u16 	%rs255, 1, 0, %p203;
	setp.ne.s16 	%p205, %rs254, 0;
	and.pred  	%p206, %p205, %p203;
	min.s64 	%rd312, %rd311, %rd309;
	setp.eq.s16 	%p207, %rs254, 0;
	selp.b64 	%rd313, %rd311, %rd309, %p207;
	selp.b16 	%rs256, %rs255, %rs253, %p207;
	selp.b64 	%rd314, %rd312, %rd313, %p206;
	selp.b16 	%rs257, 1, %rs256, %p206;
	and.b16  	%rs258, %rs257, 255;
	add.s32 	%r172, %r410, 512;
	cvt.u64.u32 	%rd315, %r172;
	add.s64 	%rd316, %rd120, %rd315;
	ld.global.f32 	%f40, [%rd305+2048];
	setp.neu.f32 	%p208, %f40, %f1;
	selp.u16 	%rs259, 1, 0, %p208;
	setp.ne.s16 	%p210, %rs258, 0;
	and.pred  	%p211, %p210, %p208;
	min.s64 	%rd317, %rd316, %rd314;
	setp.eq.s16 	%p212, %rs258, 0;
	selp.b64 	%rd318, %rd316, %rd314, %p212;
	selp.b16 	%rs260, %rs259, %rs257, %p212;
	selp.b64 	%rd319, %rd317, %rd318, %p211;
	selp.b16 	%rs261, 1, %rs260, %p211;
	and.b16  	%rs262, %rs261, 255;
	add.s32 	%r173, %r410, 768;
	cvt.u64.u32 	%rd320, %r173;
	add.s64 	%rd321, %rd120, %rd320;
	ld.global.f32 	%f41, [%rd305+3072];
	setp.neu.f32 	%p213, %f41, %f1;
	selp.u16 	%rs263, 1, 0, %p213;
	setp.ne.s16 	%p215, %rs262, 0;
	and.pred  	%p216, %p215, %p213;
	min.s64 	%rd322, %rd321, %rd319;
	setp.eq.s16 	%p217, %rs262, 0;
	selp.b64 	%rd323, %rd321, %rd319, %p217;
	selp.b16 	%rs264, %rs263, %rs261, %p217;
	selp.b64 	%rd402, %rd322, %rd323, %p216;
	selp.b16 	%rs377, 1, %rs264, %p216;
	add.s32 	%r410, %r410, 1024;
$L__BB8_13:
	and.b32  	%r174, %r9, 3;
	setp.eq.s32 	%p218, %r174, 0;
	@%p218 bra 	$L__BB8_18;
	setp.eq.s32 	%p219, %r174, 1;
	@%p219 bra 	$L__BB8_16;
	cvt.u64.u32 	%rd325, %r410;
	mul.wide.u32 	%rd326, %r410, 4;
	add.s64 	%rd327, %rd2, %rd326;
	add.s64 	%rd328, %rd120, %rd325;
	ld.global.f32 	%f42, [%rd327];
	setp.neu.f32 	%p220, %f42, %f1;
	selp.u16 	%rs266, 1, 0, %p220;
	and.b16  	%rs267, %rs377, 255;
	setp.ne.s16 	%p222, %rs267, 0;
	and.pred  	%p223, %p222, %p220;
	min.s64 	%rd329, %rd328, %rd402;
	setp.eq.s16 	%p224, %rs267, 0;
	selp.b64 	%rd330, %rd328, %rd402, %p224;
	selp.b16 	%rs268, %rs266, %rs377, %p224;
	selp.b64 	%rd331, %rd329, %rd330, %p223;
	selp.b16 	%rs269, 1, %rs268, %p223;
	and.b16  	%rs270, %rs269, 255;
	add.s32 	%r175, %r410, 256;
	cvt.u64.u32 	%rd332, %r175;
	add.s64 	%rd333, %rd120, %rd332;
	ld.global.f32 	%f43, [%rd327+1024];
	setp.neu.f32 	%p225, %f43, %f1;
	selp.u16 	%rs271, 1, 0, %p225;
	setp.ne.s16 	%p227, %rs270, 0;
	and.pred  	%p228, %p227, %p225;
	min.s64 	%rd334, %rd333, %rd331;
	setp.eq.s16 	%p229, %rs270, 0;
	selp.b64 	%rd335, %rd333, %rd331, %p229;
	selp.b16 	%rs272, %rs271, %rs269, %p229;
	selp.b64 	%rd402, %rd334, %rd335, %p228;
	selp.b16 	%rs377, 1, %rs272, %p228;
	add.s32 	%r410, %r410, 512;
$L__BB8_16:
	and.b32  	%r176, %r8, 256;
	setp.ne.s32 	%p230, %r176, 0;
	@%p230 bra 	$L__BB8_18;
	cvt.u64.u32 	%rd336, %r410;
	mul.wide.u32 	%rd337, %r410, 4;
	add.s64 	%rd338, %rd2, %rd337;
	add.s64 	%rd339, %rd120, %rd336;
	ld.global.f32 	%f44, [%rd338];
	setp.neu.f32 	%p231, %f44, %f1;
	selp.u16 	%rs273, 1, 0, %p231;
	and.b16  	%rs274, %rs377, 255;
	setp.ne.s16 	%p233, %rs274, 0;
	and.pred  	%p234, %p233, %p231;
	min.s64 	%rd340, %rd339, %rd402;
	setp.eq.s16 	%p235, %rs274, 0;
	selp.b64 	%rd341, %rd339, %rd402, %p235;
	selp.b16 	%rs275, %rs273, %rs377, %p235;
	selp.b64 	%rd402, %rd340, %rd341, %p234;
	selp.b16 	%rs377, 1, %rs275, %p234;
$L__BB8_18:
	setp.lt.u64 	%p236, %rd121, 256;
	@%p236 bra 	$L__BB8_43;
	// begin inline asm
	mov.u32 %r295, %laneid;
	// end inline asm
	cvt.u32.u16 	%r316, %rs377;
	and.b32  	%r297, %r316, 255;
	mov.b32 	%r313, 1;
	mov.b32 	%r314, 31;
	mov.b32 	%r315, -1;
	// begin inline asm
	shfl.sync.down.b32 %r296, %r297, %r313, %r314, %r315;
	// end inline asm
	// begin inline asm
	shfl.sync.down.b32 %r301, %r302, %r313, %r314, %r315;
	// end inline asm
	mov.b64 	{%r307, %r312}, %rd402;
	// begin inline asm
	shfl.sync.down.b32 %r306, %r307, %r313, %r314, %r315;
	// end inline asm
	// begin inline asm
	shfl.sync.down.b32 %r311, %r312, %r313, %r314, %r315;
	// end inline asm
	mov.b64 	%rd18, {%r306, %r311};
	cvt.u16.u32 	%rs15, %r296;
	setp.gt.s32 	%p286, %r295, 30;
	@%p286 bra 	$L__BB8_23;
	and.b16  	%rs317, %rs377, 255;
	setp.eq.s16 	%p287, %rs317, 0;
	and.b16  	%rs318, %rs15, 255;
	setp.eq.s16 	%p288, %rs318, 0;
	or.pred  	%p289, %p287, %p288;
	@%p289 bra 	$L__BB8_22;
	min.s64 	%rd402, %rd18, %rd402;
	mov.b16 	%rs377, 1;
	bra.uni 	$L__BB8_23;
$L__BB8_22:
	setp.eq.s16 	%p290, %rs317, 0;
	selp.b64 	%rd402, %rd18, %rd402, %p290;
	selp.b16 	%rs377, %rs15, %rs377, %p290;
$L__BB8_23:
	cvt.u32.u16 	%r337, %rs377;
	and.b32  	%r318, %r337, 255;
	mov.b32 	%r334, 2;
	mov.b32 	%r335, 31;
	mov.b32 	%r336, -1;
	// begin inline asm
	shfl.sync.down.b32 %r317, %r318, %r334, %r335, %r336;
	// end inline asm
	// begin inline asm
	shfl.sync.down.b32 %r322, %r323, %r334, %r335, %r336;
	// end inline asm
	mov.b64 	{%r328, %r333}, %rd402;
	// begin inline asm
	shfl.sync.down.b32 %r327, %r328, %r334, %r335, %r336;
	// end inline asm
	// begin inline asm
	shfl.sync.down.b32 %r332, %r333, %r334, %r335, %r336;
	// end inline asm
	mov.b64 	%rd22, {%r327, %r332};
	cvt.u16.u32 	%rs18, %r317;
	setp.gt.s32 	%p291, %r295, 29;
	@%p291 bra 	$L__BB8_27;
	and.b16  	%rs321, %rs377, 255;
	setp.eq.s16 	%p292, %rs321, 0;
	and.b16  	%rs322, %rs18, 255;
	setp.eq.s16 	%p293, %rs322, 0;
	or.pred  	%p294, %p292, %p293;
	@%p294 bra 	$L__BB8_26;
	min.s64 	%rd402, %rd22, %rd402;
	mov.b16 	%rs377, 1;
	bra.uni 	$L__BB8_27;
$L__BB8_26:
	setp.eq.s16 	%p295, %rs321, 0;
	selp.b64 	%rd402, %rd22, %rd402, %p295;
	selp.b16 	%rs377, %rs18, %rs377, %p295;
$L__BB8_27:
	cvt.u32.u16 	%r358, %rs377;
	and.b32  	%r339, %r358, 255;
	mov.b32 	%r355, 4;
	mov.b32 	%r356, 31;
	mov.b32 	%r357, -1;
	// begin inline asm
	shfl.sync.down.b32 %r338, %r339, %r355, %r356, %r357;
	// end inline asm
	// begin inline asm
	shfl.sync.down.b32 %r343, %r344, %r355, %r356, %r357;
	// end inline asm
	mov.b64 	{%r349, %r354}, %rd402;
	// begin inline asm
	shfl.sync.down.b32 %r348, %r349, %r355, %r356, %r357;
	// end inline asm
	// begin inline asm
	shfl.sync.down.b32 %r353, %r354, %r355, %r356, %r357;
	// end inline asm
	mov.b64 	%rd26, {%r348, %r353};
	cvt.u16.u32 	%rs21, %r338;
	setp.gt.s32 	%p296, %r295, 27;
	@%p296 bra 	$L__BB8_31;
	and.b16  	%rs325, %rs377, 255;
	setp.eq.s16 	%p297, %rs325, 0;
	and.b16  	%rs326, %rs21, 255;
	setp.eq.s16 	%p298, %rs326, 0;
	or.pred  	%p299, %p297, %p298;
	@%p299 bra 	$L__BB8_30;
	min.s64 	%rd402, %rd26, %rd402;
	mov.b16 	%rs377, 1;
	bra.uni 	$L__BB8_31;
$L__BB8_30:
	setp.eq.s16 	%p300, %rs325, 0;
	selp.b64 	%rd402, %rd26, %rd402, %p300;
	selp.b16 	%rs377, %rs21, %rs377, %p300;
$L__BB8_31:
	cvt.u32.u16 	%r379, %rs377;
	and.b32  	%r360, %r379, 255;
	mov.b32 	%r376, 8;
	mov.b32 	%r377, 31;
	mov.b32 	%r378, -1;
	// begin inline asm
	shfl.sync.down.b32 %r359, %r360, %r376, %r377, %r378;
	// end inline asm
	// begin inline asm
	shfl.sync.down.b32 %r364, %r365, %r376, %r377, %r378;
	// end inline asm
	mov.b64 	{%r370, %r375}, %rd402;
	// begin inline asm
	shfl.sync.down.b32 %r369, %r370, %r376, %r377, %r378;
	// end inline asm
	// begin inline asm
	shfl.sync.down.b32 %r374, %r375, %r376, %r377, %r378;
	// end inline asm
	mov.b64 	%rd30, {%r369, %r374};
	cvt.u16.u32 	%rs24, %r359;
	setp.gt.s32 	%p301, %r295, 23;
	@%p301 bra 	$L__BB8_35;
	and.b16  	%rs329, %rs377, 255;
	setp.eq.s16 	%p302, %rs329, 0;
	and.b16  	%rs330, %rs24, 255;
	setp.eq.s16 	%p303, %rs330, 0;
	or.pred  	%p304, %p302, %p303;
	@%p304 bra 	$L__BB8_34;
	min.s64 	%rd402, %rd30, %rd402;
	mov.b16 	%rs377, 1;
	bra.uni 	$L__BB8_35;
$L__BB8_34:
	setp.eq.s16 	%p305, %rs329, 0;
	selp.b64 	%rd402, %rd30, %rd402, %p305;
	selp.b16 	%rs377, %rs24, %rs377, %p305;
$L__BB8_35:
	cvt.u32.u16 	%r400, %rs377;
	and.b32  	%r381, %r400, 255;
	mov.b32 	%r397, 16;
	mov.b32 	%r398, 31;
	mov.b32 	%r399, -1;
	// begin inline asm
	shfl.sync.down.b32 %r380, %r381, %r397, %r398, %r399;
	// end inline asm
	// begin inline asm
	shfl.sync.down.b32 %r385, %r386, %r397, %r398, %r399;
	// end inline asm
	mov.b64 	{%r391, %r396}, %rd402;
	// begin inline asm
	shfl.sync.down.b32 %r390, %r391, %r397, %r398, %r399;
	// end inline asm
	// begin inline asm
	shfl.sync.down.b32 %r395, %r396, %r397, %r398, %r399;
	// end inline asm
	mov.b64 	%rd34, {%r390, %r395};
	cvt.u16.u32 	%rs27, %r380;
	setp.gt.s32 	%p306, %r295, 15;
	@%p306 bra 	$L__BB8_39;
	and.b16  	%rs333, %rs377, 255;
	setp.eq.s16 	%p307, %rs333, 0;
	and.b16  	%rs334, %rs27, 255;
	setp.eq.s16 	%p308, %rs334, 0;
	or.pred  	%p309, %p307, %p308;
	@%p309 bra 	$L__BB8_38;
	min.s64 	%rd402, %rd34, %rd402;
	mov.b16 	%rs377, 1;
	bra.uni 	$L__BB8_39;
$L__BB8_38:
	setp.eq.s16 	%p310, %rs333, 0;
	selp.b64 	%rd402, %rd34, %rd402, %p310;
	selp.b16 	%rs377, %rs27, %rs377, %p310;
$L__BB8_39:
	setp.ne.s32 	%p311, %r295, 0;
	@%p311 bra 	$L__BB8_41;
	shr.u32 	%r401, %r5, 1;
	and.b32  	%r402, %r401, 496;
	mov.u32 	%r403, _ZZN3cub18CUB_300001_SM_10006detail6reduce28DeviceReduceSingleTileKernelINS2_10policy_hubIN4cuda3std3__45tupleIJblEEEyN6thrust24THRUST_300001_SM_1000_NS8cuda_cub9__find_if7functorIS9_EEE10Policy1000ENSB_12zip_iteratorINS8_IJNSD_26transform_input_iterator_tIbNSB_6detail15normal_iteratorINSB_10device_ptrIfEEEENS7_10__not_fn_tINSK_10functional5actorINSQ_9compositeIJNSQ_16operator_adaptorINS7_8equal_toIvEEEENSR_INSQ_8argumentILj0EEEEENSR_INSQ_5valueIiEEEEEEEEEEEEENSB_17counting_iteratorIlNSB_11use_defaultES18_S18_EEEEEEEPS9_ySF_S9_S9_NS7_10__identityEEEvT0_T1_T2_T3_T4_T6_E12temp_storage;
	add.s32 	%r404, %r403, %r402;
	st.shared.u8 	[%r404+8], %rs377;
	st.shared.u64 	[%r404+16], %rd402;
$L__BB8_41:
	bar.sync 	0;
	setp.ne.s32 	%p312, %r5, 0;
	@%p312 bra 	$L__BB8_124;
	ld.shared.u8 	%rs337, [_ZZN3cub18CUB_300001_SM_10006detail6reduce28DeviceReduceSingleTileKernelINS2_10policy_hubIN4cuda3std3__45tupleIJblEEEyN6thrust24THRUST_300001_SM_1000_NS8cuda_cub9__find_if7functorIS9_EEE10Policy1000ENSB_12zip_iteratorINS8_IJNSD_26transform_input_iterator_tIbNSB_6detail15normal_iteratorINSB_10device_ptrIfEEEENS7_10__not_fn_tINSK_10functional5actorINSQ_9compositeIJNSQ_16operator_adaptorINS7_8equal_toIvEEEENSR_INSQ_8argumentILj0EEEEENSR_INSQ_5valueIiEEEEEEEEEEEEENSB_17counting_iteratorIlNSB_11use_defaultES18_S18_EEEEEEEPS9_ySF_S9_S9_NS7_10__identityEEEvT0_T1_T2_T3_T4_T6_E12temp_storage+24];
	ld.shared.u64 	%rd363, [_ZZN3cub18CUB_300001_SM_10006detail6reduce28DeviceReduceSingleTileKernelINS2_10policy_hubIN4cuda3std3__45tupleIJblEEEyN6thrust24THRUST_300001_SM_1000_NS8cuda_cub9__find_if7functorIS9_EEE10Policy1000ENSB_12zip_iteratorINS8_IJNSD_26transform_input_iterator_tIbNSB_6detail15normal_iteratorINSB_10device_ptrIfEEEENS7_10__not_fn_tINSK_10functional5actorINSQ_9compositeIJNSQ_16operator_adaptorINS7_8equal_toIvEEEENSR_INSQ_8argumentILj0EEEEENSR_INSQ_5valueIiEEEEEEEEEEEEENSB_17counting_iteratorIlNSB_11use_defaultES18_S18_EEEEEEEPS9_ySF_S9_S9_NS7_10__identityEEEvT0_T1_T2_T3_T4_T6_E12temp_storage+32];
	and.b16  	%rs338, %rs377, 255;
	setp.eq.s16 	%p313, %rs338, 0;
	setp.eq.s16 	%p314, %rs337, 0;
	min.s64 	%rd364, %rd363, %rd402;
	selp.b16 	%rs339, %rs377, 1, %p314;
	selp.b16 	%rs340, %rs337, %rs339, %p313;
	and.b16  	%rs341, %rs340, 255;
	selp.b64 	%rd365, %rd402, %rd364, %p314;
	selp.b64 	%rd366, %rd363, %rd365, %p313;
	ld.shared.u8 	%rs342, [_ZZN3cub18CUB_300001_SM_10006detail6reduce28DeviceReduceSingleTileKernelINS2_10policy_hubIN4cuda3std3__45tupleIJblEEEyN6thrust24THRUST_300001_SM_1000_NS8cuda_cub9__find_if7functorIS9_EEE10Policy1000ENSB_12zip_iteratorINS8_IJNSD_26transform_input_iterator_tIbNSB_6detail15normal_iteratorINSB_10device_ptrIfEEEENS7_10__not_fn_tINSK_10functional5actorINSQ_9compositeIJNSQ_16operator_adaptorINS7_8equal_toIvEEEENSR_INSQ_8argumentILj0EEEEENSR_INSQ_5valueIiEEEEEEEEEEEEENSB_17counting_iteratorIlNSB_11use_defaultES18_S18_EEEEEEEPS9_ySF_S9_S9_NS7_10__identityEEEvT0_T1_T2_T3_T4_T6_E12temp_storage+40];
	ld.shared.u64 	%rd367, [_ZZN3cub18CUB_300001_SM_10006detail6reduce28DeviceReduceSingleTileKernelINS2_10policy_hubIN4cuda3std3__45tupleIJblEEEyN6thrust24THRUST_300001_SM_1000_NS8cuda_cub9__find_if7functorIS9_EEE10Policy1000ENSB_12zip_iteratorINS8_IJNSD_26transform_input_iterator_tIbNSB_6detail15normal_iteratorINSB_10device_ptrIfEEEENS7_10__not_fn_tINSK_10functional5actorINSQ_9compositeIJNSQ_16operator_adaptorINS7_8equal_toIvEEEENSR_INSQ_8argumentILj0EEEEENSR_INSQ_5valueIiEEEEEEEEEEEEENSB_17counting_iteratorIlNSB_11use_defaultES18_S18_EEEEEEEPS9_ySF_S9_S9_NS7_10__identityEEEvT0_T1_T2_T3_T4_T6_E12temp_storage+48];
	setp.eq.s16 	%p315, %rs341, 0;
	setp.eq.s16 	%p316, %rs342, 0;
	min.s64 	%rd368, %rd367, %rd366;
	selp.b16 	%rs343, %rs340, 1, %p316;
	selp.b16 	%rs344, %rs342, %rs343, %p315;
	and.b16  	%rs345, %rs344, 255;
	selp.b64 	%rd369, %rd366, %rd368, %p316;
	selp.b64 	%rd370, %rd367, %rd369, %p315;
	ld.shared.u8 	%rs346, [_ZZN3cub18CUB_300001_SM_10006detail6reduce28DeviceReduceSingleTileKernelINS2_10policy_hubIN4cuda3std3__45tupleIJblEEEyN6thrust24THRUST_300001_SM_1000_NS8cuda_cub9__find_if7functorIS9_EEE10Policy1000ENSB_12zip_iteratorINS8_IJNSD_26transform_input_iterator_tIbNSB_6detail15normal_iteratorINSB_10device_ptrIfEEEENS7_10__not_fn_tINSK_10functional5actorINSQ_9compositeIJNSQ_16operator_adaptorINS7_8equal_toIvEEEENSR_INSQ_8argumentILj0EEEEENSR_INSQ_5valueIiEEEEEEEEEEEEENSB_17counting_iteratorIlNSB_11use_defaultES18_S18_EEEEEEEPS9_ySF_S9_S9_NS7_10__identityEEEvT0_T1_T2_T3_T4_T6_E12temp_storage+56];
	ld.shared.u64 	%rd371, [_ZZN3cub18CUB_300001_SM_10006detail6reduce28DeviceReduceSingleTileKernelINS2_10policy_hubIN4cuda3std3__45tupleIJblEEEyN6thrust24THRUST_300001_SM_1000_NS8cuda_cub9__find_if7functorIS9_EEE10Policy1000ENSB_12zip_iteratorINS8_IJNSD_26transform_input_iterator_tIbNSB_6detail15normal_iteratorINSB_10device_ptrIfEEEENS7_10__not_fn_tINSK_10functional5actorINSQ_9compositeIJNSQ_16operator_adaptorINS7_8equal_toIvEEEENSR_INSQ_8argumentILj0EEEEENSR_INSQ_5valueIiEEEEEEEEEEEEENSB_17counting_iteratorIlNSB_11use_defaultES18_S18_EEEEEEEPS9_ySF_S9_S9_NS7_10__identityEEEvT0_T1_T2_T3_T4_T6_E12temp_storage+64];
	setp.eq.s16 	%p317, %rs345, 0;
	setp.eq.s16 	%p318, %rs346, 0;
	min.s64 	%rd372, %rd371, %rd370;
	selp.b16 	%rs347, %rs344, 1, %p318;
	selp.b16 	%rs348, %rs346, %rs347, %p317;
	and.b16  	%rs349, %rs348, 255;
	selp.b64 	%rd373, %rd370, %rd372, %p318;
	selp.b64 	%rd374, %rd371, %rd373, %p317;
	ld.shared.u8 	%rs350, [_ZZN3cub18CUB_300001_SM_10006detail6reduce28DeviceReduceSingleTileKernelINS2_10policy_hubIN4cuda3std3__45tupleIJblEEEyN6thrust24THRUST_300001_SM_1000_NS8cuda_cub9__find_if7functorIS9_EEE10Policy1000ENSB_12zip_iteratorINS8_IJNSD_26transform_input_iterator_tIbNSB_6detail15normal_iteratorINSB_10device_ptrIfEEEENS7_10__not_fn_tINSK_10functional5actorINSQ_9compositeIJNSQ_16operator_adaptorINS7_8equal_toIvEEEENSR_INSQ_8argumentILj0EEEEENSR_INSQ_5valueIiEEEEEEEEEEEEENSB_17counting_iteratorIlNSB_11use_defaultES18_S18_EEEEEEEPS9_ySF_S9_S9_NS7_10__identityEEEvT0_T1_T2_T3_T4_T6_E12temp_storage+72];
	ld.shared.u64 	%rd375, [_ZZN3cub18CUB_300001_SM_10006detail6reduce28DeviceReduceSingleTileKernelINS2_10policy_hubIN4cuda3std3__45tupleIJblEEEyN6thrust24THRUST_300001_SM_1000_NS8cuda_cub9__find_if7functorIS9_EEE10Policy1000ENSB_12zip_iteratorINS8_IJNSD_26transform_input_iterator_tIbNSB_6detail15normal_iteratorINSB_10device_ptrIfEEEENS7_10__not_fn_tINSK_10functional5actorINSQ_9compositeIJNSQ_16operator_adaptorINS7_8equal_toIvEEEENSR_INSQ_8argumentILj0EEEEENSR_INSQ_5valueIiEEEEEEEEEEEEENSB_17counting_iteratorIlNSB_11use_defaultES18_S18_EEEEEEEPS9_ySF_S9_S9_NS7_10__identityEEEvT0_T1_T2_T3_T4_T6_E12temp_storage+80];
	setp.eq.s16 	%p319, %rs349, 0;
	setp.eq.s16 	%p320, %rs350, 0;
	min.s64 	%rd376, %rd375, %rd374;
	selp.b16 	%rs351, %rs348, 1, %p320;
	selp.b16 	%rs352, %rs350, %rs351, %p319;
	and.b16  	%rs353, %rs352, 255;
	selp.b64 	%rd377, %rd374, %rd376, %p320;
	selp.b64 	%rd378, %rd375, %rd377, %p319;
	ld.shared.u8 	%rs354, [_ZZN3cub18CUB_300001_SM_10006detail6reduce28DeviceReduceSingleTileKernelINS2_10policy_hubIN4cuda3std3__45tupleIJblEEEyN6thrust24THRUST_300001_SM_1000_NS8cuda_cub9__find_if7functorIS9_EEE10Policy1000ENSB_12zip_iteratorINS8_IJNSD_26transform_input_iterator_tIbNSB_6detail15normal_iteratorINSB_10device_ptrIfEEEENS7_10__not_fn_tINSK_10functional5actorINSQ_9compositeIJNSQ_16operator_adaptorINS7_8equal_toIvEEEENSR_INSQ_8argumentILj0EEEEENSR_INSQ_5valueIiEEEEEEEEEEEEENSB_17counting_iteratorIlNSB_11use_defaultES18_S18_EEEEEEEPS9_ySF_S9_S9_NS7_10__identityEEEvT0_T1_T2_T3_T4_T6_E12temp_storage+88];
	ld.shared.u64 	%rd379, [_ZZN3cub18CUB_300001_SM_10006detail6reduce28DeviceReduceSingleTileKernelINS2_10policy_hubIN4cuda3std3__45tupleIJblEEEyN6thrust24THRUST_300001_SM_1000_NS8cuda_cub9__find_if7functorIS9_EEE10Policy1000ENSB_12zip_iteratorINS8_IJNSD_26transform_input_iterator_tIbNSB_6detail15normal_iteratorINSB_10device_ptrIfEEEENS7_10__not_fn_tINSK_10functional5actorINSQ_9compositeIJNSQ_16operator_adaptorINS7_8equal_toIvEEEENSR_INSQ_8argumentILj0EEEEENSR_INSQ_5valueIiEEEEEEEEEEEEENSB_17counting_iteratorIlNSB_11use_defaultES18_S18_EEEEEEEPS9_ySF_S9_S9_NS7_10__identityEEEvT0_T1_T2_T3_T4_T6_E12temp_storage+96];
	setp.eq.s16 	%p321, %rs353, 0;
	setp.eq.s16 	%p322, %rs354, 0;
	min.s64 	%rd380, %rd379, %rd378;
	selp.b16 	%rs355, %rs352, 1, %p322;
	selp.b16 	%rs356, %rs354, %rs355, %p321;
	and.b16  	%rs357, %rs356, 255;
	selp.b64 	%rd381, %rd378, %rd380, %p322;
	selp.b64 	%rd382, %rd379, %rd381, %p321;
	ld.shared.u8 	%rs358, [_ZZN3cub18CUB_300001_SM_10006detail6reduce28DeviceReduceSingleTileKernelINS2_10policy_hubIN4cuda3std3__45tupleIJblEEEyN6thrust24THRUST_300001_SM_1000_NS8cuda_cub9__find_if7functorIS9_EEE10Policy1000ENSB_12zip_iteratorINS8_IJNSD_26transform_input_iterator_tIbNSB_6detail15normal_iteratorINSB_10device_ptrIfEEEENS7_10__not_fn_tINSK_10functional5actorINSQ_9compositeIJNSQ_16operator_adaptorINS7_8equal_toIvEEEENSR_INSQ_8argumentILj0EEEEENSR_INSQ_5valueIiEEEEEEEEEEEEENSB_17counting_iteratorIlNSB_11use_defaultES18_S18_EEEEEEEPS9_ySF_S9_S9_NS7_10__identityEEEvT0_T1_T2_T3_T4_T6_E12temp_storage+104];
	ld.shared.u64 	%rd383, [_ZZN3cub18CUB_300001_SM_10006detail6reduce28DeviceReduceSingleTileKernelINS2_10policy_hubIN4cuda3std3__45tupleIJblEEEyN6thrust24THRUST_300001_SM_1000_NS8cuda_cub9__find_if7functorIS9_EEE10Policy1000ENSB_12zip_iteratorINS8_IJNSD_26transform_input_iterator_tIbNSB_6detail15normal_iteratorINSB_10device_ptrIfEEEENS7_10__not_fn_tINSK_10functional5actorINSQ_9compositeIJNSQ_16operator_adaptorINS7_8equal_toIvEEEENSR_INSQ_8argumentILj0EEEEENSR_INSQ_5valueIiEEEEEEEEEEEEENSB_17counting_iteratorIlNSB_11use_defaultES18_S18_EEEEEEEPS9_ySF_S9_S9_NS7_10__identityEEEvT0_T1_T2_T3_T4_T6_E12temp_storage+112];
	setp.eq.s16 	%p323, %rs357, 0;
	setp.eq.s16 	%p324, %rs358, 0;
	min.s64 	%rd384, %rd383, %rd382;
	selp.b16 	%rs359, %rs356, 1, %p324;
	selp.b16 	%rs360, %rs358, %rs359, %p323;
	and.b16  	%rs361, %rs360, 255;
	selp.b64 	%rd385, %rd382, %rd384, %p324;
	selp.b64 	%rd386, %rd383, %rd385, %p323;
	ld.shared.u8 	%rs362, [_ZZN3cub18CUB_300001_SM_10006detail6reduce28DeviceReduceSingleTileKernelINS2_10policy_hubIN4cuda3std3__45tupleIJblEEEyN6thrust24THRUST_300001_SM_1000_NS8cuda_cub9__find_if7functorIS9_EEE10Policy1000ENSB_12zip_iteratorINS8_IJNSD_26transform_input_iterator_tIbNSB_6detail15normal_iteratorINSB_10device_ptrIfEEEENS7_10__not_fn_tINSK_10functional5actorINSQ_9compositeIJNSQ_16operator_adaptorINS7_8equal_toIvEEEENSR_INSQ_8argumentILj0EEEEENSR_INSQ_5valueIiEEEEEEEEEEEEENSB_17counting_iteratorIlNSB_11use_defaultES18_S18_EEEEEEEPS9_ySF_S9_S9_NS7_10__identityEEEvT0_T1_T2_T3_T4_T6_E12temp_storage+120];
	ld.shared.u64 	%rd387, [_ZZN3cub18CUB_300001_SM_10006detail6reduce28DeviceReduceSingleTileKernelINS2_10policy_hubIN4cuda3std3__45tupleIJblEEEyN6thrust24THRUST_300001_SM_1000_NS8cuda_cub9__find_if7functorIS9_EEE10Policy1000ENSB_12zip_iteratorINS8_IJNSD_26transform_input_iterator_tIbNSB_6detail15normal_iteratorINSB_10device_ptrIfEEEENS7_10__not_fn_tINSK_10functional5actorINSQ_9compositeIJNSQ_16operator_adaptorINS7_8equal_toIvEEEENSR_INSQ_8argumentILj0EEEEENSR_INSQ_5valueIiEEEEEEEEEEEEENSB_17counting_iteratorIlNSB_11use_defaultES18_S18_EEEEEEEPS9_ySF_S9_S9_NS7_10__identityEEEvT0_T1_T2_T3_T4_T6_E12temp_storage+128];
	setp.eq.s16 	%p325, %rs361, 0;
	setp.eq.s16 	%p326, %rs362, 0;
	min.s64 	%rd388, %rd387, %rd386;
	selp.b16 	%rs363, %rs360, 1, %p326;
	selp.b16 	%rs377, %rs362, %rs363, %p325;
	selp.b64 	%rd389, %rd386, %rd388, %p326;
	selp.b64 	%rd402, %rd387, %rd389, %p325;
	bra.uni 	$L__BB8_124;
$L__BB8_43:
	// begin inline asm
	mov.u32 %r177, %laneid;
	// end inline asm
	and.b32  	%r198, %r5, 992;
	add.s32 	%r199, %r198, 32;
	setp.gt.u32 	%p237, %r199, %r4;
	not.b32 	%r200, %r198;
	add.s32 	%r201, %r4, %r200;
	selp.b32 	%r196, %r201, 31, %p237;
	cvt.u32.u16 	%r202, %rs377;
	and.b32  	%r179, %r202, 255;
	mov.b32 	%r195, 1;
	mov.b32 	%r197, -1;
	// begin inline asm
	shfl.sync.down.b32 %r178, %r179, %r195, %r196, %r197;
	// end inline asm
	// begin inline asm
	shfl.sync.down.b32 %r183, %r184, %r195, %r196, %r197;
	// end inline asm
	mov.b64 	{%r189, %r194}, %rd402;
	// begin inline asm
	shfl.sync.down.b32 %r188, %r189, %r195, %r196, %r197;
	// end inline asm
	// begin inline asm
	shfl.sync.down.b32 %r193, %r194, %r195, %r196, %r197;
	// end inline asm
	mov.b64 	%rd39, {%r188, %r193};
	cvt.u16.u32 	%rs31, %r178;
	setp.ge.s32 	%p238, %r177, %r196;
	@%p238 bra 	$L__BB8_47;
	and.b16  	%rs276, %rs377, 255;
	setp.eq.s16 	%p239, %rs276, 0;
	and.b16  	%rs277, %rs31, 255;
	setp.eq.s16 	%p240, %rs277, 0;
	or.pred  	%p241, %p239, %p240;
	@%p241 bra 	$L__BB8_46;
	min.s64 	%rd402, %rd39, %rd402;
	mov.b16 	%rs377, 1;
	bra.uni 	$L__BB8_47;
$L__BB8_46:
	setp.eq.s16 	%p242, %rs276, 0;
	selp.b16 	%rs377, %rs31, %rs377, %p242;
	selp.b64 	%rd402, %rd39, %rd402, %p242;
$L__BB8_47:
	cvt.u32.u16 	%r223, %rs377;
	and.b32  	%r204, %r223, 255;
	mov.b32 	%r220, 2;
	mov.b32 	%r222, -1;
	// begin inline asm
	shfl.sync.down.b32 %r203, %r204, %r220, %r196, %r222;
	// end inline asm
	// begin inline asm
	shfl.sync.down.b32 %r208, %r209, %r220, %r196, %r222;
	// end inline asm
	mov.b64 	{%r214, %r219}, %rd402;
	// begin inline asm
	shfl.sync.down.b32 %r213, %r214, %r220, %r196, %r222;
	// end inline asm
	// begin inline asm
	shfl.sync.down.b32 %r218, %r219, %r220, %r196, %r222;
	// end inline asm
	mov.b64 	%rd43, {%r213, %r218};
	cvt.u16.u32 	%rs34, %r203;
	add.s32 	%r224, %r177, 2;
	setp.gt.s32 	%p243, %r224, %r196;
	@%p243 bra 	$L__BB8_51;
	and.b16  	%rs280, %rs377, 255;
	setp.eq.s16 	%p244, %rs280, 0;
	and.b16  	%rs281, %rs34, 255;
	setp.eq.s16 	%p245, %rs281, 0;
	or.pred  	%p246, %p244, %p245;
	@%p246 bra 	$L__BB8_50;
	min.s64 	%rd402, %rd43, %rd402;
	mov.b16 	%rs377, 1;
	bra.uni 	$L__BB8_51;
$L__BB8_50:
	setp.eq.s16 	%p247, %rs280, 0;
	selp.b16 	%rs377, %rs34, %rs377, %p247;
	selp.b64 	%rd402, %rd43, %rd402, %p247;
$L__BB8_51:
	cvt.u32.u16 	%r245, %rs377;
	and.b32  	%r226, %r245, 255;
	mov.b32 	%r242, 4;
	mov.b32 	%r244, -1;
	// begin inline asm
	shfl.sync.down.b32 %r225, %r226, %r242, %r196, %r244;
	// end inline asm
	// begin inline asm
	shfl.sync.down.b32 %r230, %r231, %r242, %r196, %r244;
	// end inline asm
	mov.b64 	{%r236, %r241}, %rd402;
	// begin inline asm
	shfl.sync.down.b32 %r235, %r236, %r242, %r196, %r244;
	// end inline asm
	// begin inline asm
	shfl.sync.down.b32 %r240, %r241, %r242, %r196, %r244;
	// end inline asm
	mov.b64 	%rd47, {%r235, %r240};
	cvt.u16.u32 	%rs37, %r225;
	add.s32 	%r246, %r177, 4;
	setp.gt.s32 	%p248, %r246, %r196;
	@%p248 bra 	$L__BB8_55;
	and.b16  	%rs284, %rs377, 255;
	setp.eq.s16 	%p249, %rs284, 0;
	and.b16  	%rs285, %rs37, 255;
	setp.eq.s16 	%p250, %rs285, 0;
	or.pred  	%p251, %p249, %p250;
	@%p251 bra 	$L__BB8_54;
	min.s64 	%rd402, %rd47, %rd402;
	mov.b16 	%rs377, 1;
	bra.uni 	$L__BB8_55;
$L__BB8_54:
	setp.eq.s16 	%p252, %rs284, 0;
	selp.b16 	%rs377, %rs37, %rs377, %p252;
	selp.b64 	%rd402, %rd47, %rd402, %p252;
$L__BB8_55:
	cvt.u32.u16 	%r267, %rs377;
	and.b32  	%r248, %r267, 255;
	mov.b32 	%r264, 8;
	mov.b32 	%r266, -1;
	// begin inline asm
	shfl.sync.down.b32 %r247, %r248, %r264, %r196, %r266;
	// end inline asm
	// begin inline asm
	shfl.sync.down.b32 %r252, %r253, %r264, %r196, %r266;
	// end inline asm
	mov.b64 	{%r258, %r263}, %rd402;
	// begin inline asm
	shfl.sync.down.b32 %r257, %r258, %r264, %r196, %r266;
	// end inline asm
	// begin inline asm
	shfl.sync.down.b32 %r262, %r263, %r264, %r196, %r266;
	// end inline asm
	mov.b64 	%rd51, {%r257, %r262};
	cvt.u16.u32 	%rs40, %r247;
	add.s32 	%r268, %r177, 8;
	setp.gt.s32 	%p253, %r268, %r196;
	@%p253 bra 	$L__BB8_59;
	and.b16  	%rs288, %rs377, 255;
	setp.eq.s16 	%p254, %rs288, 0;
	and.b16  	%rs289, %rs40, 255;
	setp.eq.s16 	%p255, %rs289, 0;
	or.pred  	%p256, %p254, %p255;
	@%p256 bra 	$L__BB8_58;
	min.s64 	%rd402, %rd51, %rd402;
	mov.b16 	%rs377, 1;
	bra.uni 	$L__BB8_59;
$L__BB8_58:
	setp.eq.s16 	%p257, %rs288, 0;
	selp.b16 	%rs377, %rs40, %rs377, %p257;
	selp.b64 	%rd402, %rd51, %rd402, %p257;
$L__BB8_59:
	cvt.u32.u16 	%r289, %rs377;
	and.b32  	%r270, %r289, 255;
	mov.b32 	%r286, 16;
	mov.b32 	%r288, -1;
	// begin inline asm
	shfl.sync.down.b32 %r269, %r270, %r286, %r196, %r288;
	// end inline asm
	// begin inline asm
	shfl.sync.down.b32 %r274, %r275, %r286, %r196, %r288;
	// end inline asm
	mov.b64 	{%r280, %r285}, %rd402;
	// begin inline asm
	shfl.sync.down.b32 %r279, %r280, %r286, %r196, %r288;
	// end inline asm
	// begin inline asm
	shfl.sync.down.b32 %r284, %r285, %r286, %r196, %r288;
	// end inline asm
	mov.b64 	%rd55, {%r279, %r284};
	cvt.u16.u32 	%rs43, %r269;
	add.s32 	%r290, %r177, 16;
	setp.gt.s32 	%p258, %r290, %r196;
	@%p258 bra 	$L__BB8_63;
	and.b16  	%rs292, %rs377, 255;
	setp.eq.s16 	%p259, %rs292, 0;
	and.b16  	%rs293, %rs43, 255;
	setp.eq.s16 	%p260, %rs293, 0;
	or.pred  	%p261, %p259, %p260;
	@%p261 bra 	$L__BB8_62;
	min.s64 	%rd402, %rd55, %rd402;
	mov.b16 	%rs377, 1;
	bra.uni 	$L__BB8_63;
$L__BB8_62:
	setp.eq.s16 	%p262, %rs292, 0;
	selp.b16 	%rs377, %rs43, %rs377, %p262;
	selp.b64 	%rd402, %rd55, %rd402, %p262;
$L__BB8_63:
	setp.ne.s32 	%p263, %r177, 0;
	@%p263 bra 	$L__BB8_65;
	shr.u32 	%r291, %r5, 1;
	and.b32  	%r292, %r291, 496;
	mov.u32 	%r293, _ZZN3cub18CUB_300001_SM_10006detail6reduce28DeviceReduceSingleTileKernelINS2_10policy_hubIN4cuda3std3__45tupleIJblEEEyN6thrust24THRUST_300001_SM_1000_NS8cuda_cub9__find_if7functorIS9_EEE10Policy1000ENSB_12zip_iteratorINS8_IJNSD_26transform_input_iterator_tIbNSB_6detail15normal_iteratorINSB_10device_ptrIfEEEENS7_10__not_fn_tINSK_10functional5actorINSQ_9compositeIJNSQ_16operator_adaptorINS7_8equal_toIvEEEENSR_INSQ_8argumentILj0EEEEENSR_INSQ_5valueIiEEEEEEEEEEEEENSB_17counting_iteratorIlNSB_11use_defaultES18_S18_EEEEEEEPS9_ySF_S9_S9_NS7_10__identityEEEvT0_T1_T2_T3_T4_T6_E12temp_storage;
	add.s32 	%r294, %r293, %r292;
	st.shared.u8 	[%r294+8], %rs377;
	st.shared.u64 	[%r294+16], %rd402;
$L__BB8_65:
	bar.sync 	0;
	setp.ne.s32 	%p264, %r5, 0;
	@%p264 bra 	$L__BB8_124;
	setp.lt.u64 	%p265, %rd121, 33;
	@%p265 bra 	$L__BB8_68;
	ld.shared.u8 	%rs296, [_ZZN3cub18CUB_300001_SM_10006detail6reduce28DeviceReduceSingleTileKernelINS2_10policy_hubIN4cuda3std3__45tupleIJblEEEyN6thrust24THRUST_300001_SM_1000_NS8cuda_cub9__find_if7functorIS9_EEE10Policy1000ENSB_12zip_iteratorINS8_IJNSD_26transform_input_iterator_tIbNSB_6detail15normal_iteratorINSB_10device_ptrIfEEEENS7_10__not_fn_tINSK_10functional5actorINSQ_9compositeIJNSQ_16operator_adaptorINS7_8equal_toIvEEEENSR_INSQ_8argumentILj0EEEEENSR_INSQ_5valueIiEEEEEEEEEEEEENSB_17counting_iteratorIlNSB_11use_defaultES18_S18_EEEEEEEPS9_ySF_S9_S9_NS7_10__identityEEEvT0_T1_T2_T3_T4_T6_E12temp_storage+24];
	ld.shared.u64 	%rd342, [_ZZN3cub18CUB_300001_SM_10006detail6reduce28DeviceReduceSingleTileKernelINS2_10policy_hubIN4cuda3std3__45tupleIJblEEEyN6thrust24THRUST_300001_SM_1000_NS8cuda_cub9__find_if7functorIS9_EEE10Policy1000ENSB_12zip_iteratorINS8_IJNSD_26transform_input_iterator_tIbNSB_6detail15normal_iteratorINSB_10device_ptrIfEEEENS7_10__not_fn_tINSK_10functional5actorINSQ_9compositeIJNSQ_16operator_adaptorINS7_8equal_toIvEEEENSR_INSQ_8argumentILj0EEEEENSR_INSQ_5valueIiEEEEEEEEEEEEENSB_17counting_iteratorIlNSB_11use_defaultES18_S18_EEEEEEEPS9_ySF_S9_S9_NS7_10__identityEEEvT0_T1_T2_T3_T4_T6_E12temp_storage+32];
	and.b16  	%rs297, %rs377, 255;
	setp.eq.s16 	%p266, %rs297, 0;
	setp.eq.s16 	%p267, %rs296, 0;
	min.s64 	%rd343, %rd342, %rd402;
	selp.b16 	%rs298, %rs377, 1, %p267;
	selp.b16 	%rs377, %rs296, %rs298, %p266;
	selp.b64 	%rd344, %rd402, %rd343, %p267;
	selp.b64 	%rd402, %rd342, %rd344, %p266;
$L__BB8_68:
	setp.lt.u64 	%p268, %rd121, 65;
	@%p268 bra 	$L__BB8_70;
	ld.shared.u8 	%rs299, [_ZZN3cub18CUB_300001_SM_10006detail6reduce28DeviceReduceSingleTileKernelINS2_10policy_hubIN4cuda3std3__45tupleIJblEEEyN6thrust24THRUST_300001_SM_1000_NS8cuda_cub9__find_if7functorIS9_EEE10Policy1000ENSB_12zip_iteratorINS8_IJNSD_26transform_input_iterator_tIbNSB_6detail15normal_iteratorINSB_10device_ptrIfEEEENS7_10__not_fn_tINSK_10functional5actorINSQ_9compositeIJNSQ_16operator_adaptorINS7_8equal_toIvEEEENSR_INSQ_8argumentILj0EEEEENSR_INSQ_5valueIiEEEEEEEEEEEEENSB_17counting_iteratorIlNSB_11use_defaultES18_S18_EEEEEEEPS9_ySF_S9_S9_NS7_10__identityEEEvT0_T1_T2_T3_T4_T6_E12temp_storage+40];
	ld.shared.u64 	%rd345, [_ZZN3cub18CUB_300001_SM_10006detail6reduce28DeviceReduceSingleTileKernelINS2_10policy_hubIN4cuda3std3__45tupleIJblEEEyN6thrust24THRUST_300001_SM_1000_NS8cuda_cub9__find_if7functorIS9_EEE10Policy1000ENSB_12zip_iteratorINS8_IJNSD_26transform_input_iterator_tIbNSB_6detail15normal_iteratorINSB_10device_ptrIfEEEENS7_10__not_fn_tINSK_10functional5actorINSQ_9compositeIJNSQ_16operator_adaptorINS7_8equal_toIvEEEENSR_INSQ_8argumentILj0EEEEENSR_INSQ_5valueIiEEEEEEEEEEEEENSB_17counting_iteratorIlNSB_11use_defaultES18_S18_EEEEEEEPS9_ySF_S9_S9_NS7_10__identityEEEvT0_T1_T2_T3_T4_T6_E12temp_storage+48];
	and.b16  	%rs300, %rs377, 255;
	setp.eq.s16 	%p269, %rs300, 0;
	setp.eq.s16 	%p270, %rs299, 0;
	min.s64 	%rd346, %rd345, %rd402;
	selp.b16 	%rs301, %rs377, 1, %p270;
	selp.b16 	%rs377, %rs299, %rs301, %p269;
	selp.b64 	%rd347, %rd402, %rd346, %p270;
	selp.b64 	%rd402, %rd345, %rd347, %p269;
$L__BB8_70:
	setp.lt.u64 	%p271, %rd121, 97;
	@%p271 bra 	$L__BB8_72;
	ld.shared.u8 	%rs302, [_ZZN3cub18CUB_300001_SM_10006detail6reduce28DeviceReduceSingleTileKernelINS2_10policy_hubIN4cuda3std3__45tupleIJblEEEyN6thrust24THRUST_300001_SM_1000_NS8cuda_cub9__find_if7functorIS9_EEE10Policy1000ENSB_12zip_iteratorINS8_IJNSD_26transform_input_iterator_tIbNSB_6detail15normal_iteratorINSB_10device_ptrIfEEEENS7_10__not_fn_tINSK_10functional5actorINSQ_9compositeIJNSQ_16operator_adaptorINS7_8equal_toIvEEEENSR_INSQ_8argumentILj0EEEEENSR_INSQ_5valueIiEEEEEEEEEEEEENSB_17counting_iteratorIlNSB_11use_defaultES18_S18_EEEEEEEPS9_ySF_S9_S9_NS7_10__identityEEEvT0_T1_T2_T3_T4_T6_E12temp_storage+56];
	ld.shared.u64 	%rd348, [_ZZN3cub18CUB_300001_SM_10006detail6reduce28DeviceReduceSingleTileKernelINS2_10policy_hubIN4cuda3std3__45tupleIJblEEEyN6thrust24THRUST_300001_SM_1000_NS8cuda_cub9__find_if7functorIS9_EEE10Policy1000ENSB_12zip_iteratorINS8_IJNSD_26transform_input_iterator_tIbNSB_6detail15normal_iteratorINSB_10device_ptrIfEEEENS7_10__not_fn_tINSK_10functional5actorINSQ_9compositeIJNSQ_16operator_adaptorINS7_8equal_toIvEEEENSR_INSQ_8argumentILj0EEEEENSR_INSQ_5valueIiEEEEEEEEEEEEENSB_17counting_iteratorIlNSB_11use_defaultES18_S18_EEEEEEEPS9_ySF_S9_S9_NS7_10__identityEEEvT0_T1_T2_T3_T4_T6_E12temp_storage+64];
	and.b16  	%rs303, %rs377, 255;
	setp.eq.s16 	%p272, %rs303, 0;
	setp.eq.s16 	%p273, %rs302, 0;
	min.s64 	%rd349, %rd348, %rd402;
	selp.b16 	%rs304, %rs377, 1, %p273;
	selp.b16 	%rs377, %rs302, %rs304, %p272;
	selp.b64 	%rd350, %rd402, %rd349, %p273;
	selp.b64 	%rd402, %rd348, %rd350, %p272;
$L__BB8_72:
	setp.lt.u64 	%p274, %rd121, 129;
	@%p274 bra 	$L__BB8_74;
	ld.shared.u8 	%rs305, [_ZZN3cub18CUB_300001_SM_10006detail6reduce28DeviceReduceSingleTileKernelINS2_10policy_hubIN4cuda3std3__45tupleIJblEEEyN6thrust24THRUST_300001_SM_1000_NS8cuda_cub9__find_if7functorIS9_EEE10Policy1000ENSB_12zip_iteratorINS8_IJNSD_26transform_input_iterator_tIbNSB_6detail15normal_iteratorINSB_10device_ptrIfEEEENS7_10__not_fn_tINSK_10functional5actorINSQ_9compositeIJNSQ_16operator_adaptorINS7_8equal_toIvEEEENSR_INSQ_8argumentILj0EEEEENSR_INSQ_5valueIiEEEEEEEEEEEEENSB_17counting_iteratorIlNSB_11use_defaultES18_S18_EEEEEEEPS9_ySF_S9_S9_NS7_10__identityEEEvT0_T1_T2_T3_T4_T6_E12temp_storage+72];
	ld.shared.u64 	%rd351, [_ZZN3cub18CUB_300001_SM_10006detail6reduce28DeviceReduceSingleTileKernelINS2_10policy_hubIN4cuda3std3__45tupleIJblEEEyN6thrust24THRUST_300001_SM_1000_NS8cuda_cub9__find_if7functorIS9_EEE10Policy1000ENSB_12zip_iteratorINS8_IJNSD_26transform_input_iterator_tIbNSB_6detail15normal_iteratorINSB_10device_ptrIfEEEENS7_10__not_fn_tINSK_10functional5actorINSQ_9compositeIJNSQ_16operator_adaptorINS7_8equal_toIvEEEENSR_INSQ_8argumentILj0EEEEENSR_INSQ_5valueIiEEEEEEEEEEEEENSB_17counting_iteratorIlNSB_11use_defaultES18_S18_EEEEEEEPS9_ySF_S9_S9_NS7_10__identityEEEvT0_T1_T2_T3_T4_T6_E12temp_storage+80];
	and.b16  	%rs306, %rs377, 255;
	setp.eq.s16 	%p275, %rs306, 0;
	setp.eq.s16 	%p276, %rs305, 0;
	min.s64 	%rd352, %rd351, %rd402;
	selp.b16 	%rs307, %rs377, 1, %p276;
	selp.b16 	%rs377, %rs305, %rs307, %p275;
	selp.b64 	%rd353, %rd402, %rd352, %p276;
	selp.b64 	%rd402, %rd351, %rd353, %p275;
$L__BB8_74:
	setp.lt.u64 	%p277, %rd121, 161;
	@%p277 bra 	$L__BB8_76;
	ld.shared.u8 	%rs308, [_ZZN3cub18CUB_300001_SM_10006detail6reduce28DeviceReduceSingleTileKernelINS2_10policy_hubIN4cuda3std3__45tupleIJblEEEyN6thrust24THRUST_300001_SM_1000_NS8cuda_cub9__find_if7functorIS9_EEE10Policy1000ENSB_12zip_iteratorINS8_IJNSD_26transform_input_iterator_tIbNSB_6detail15normal_iteratorINSB_10device_ptrIfEEEENS7_10__not_fn_tINSK_10functional5actorINSQ_9compositeIJNSQ_16operator_adaptorINS7_8equal_toIvEEEENSR_INSQ_8argumentILj0EEEEENSR_INSQ_5valueIiEEEEEEEEEEEEENSB_17counting_iteratorIlNSB_11use_defaultES18_S18_EEEEEEEPS9_ySF_S9_S9_NS7_10__identityEEEvT0_T1_T2_T3_T4_T6_E12temp_storage+88];
	ld.shared.u64 	%rd354, [_ZZN3cub18CUB_300001_SM_10006detail6reduce28DeviceReduceSingleTileKernelINS2_10policy_hubIN4cuda3std3__45tupleIJblEEEyN6thrust24THRUST_300001_SM_1000_NS8cuda_cub9__find_if7functorIS9_EEE10Policy1000ENSB_12zip_iteratorINS8_IJNSD_26transform_input_iterator_tIbNSB_6detail15normal_iteratorINSB_10device_ptrIfEEEENS7_10__not_fn_tINSK_10functional5actorINSQ_9compositeIJNSQ_16operator_adaptorINS7_8equal_toIvEEEENSR_INSQ_8argumentILj0EEEEENSR_INSQ_5valueIiEEEEEEEEEEEEENSB_17counting_iteratorIlNSB_11use_defaultES18_S18_EEEEEEEPS9_ySF_S9_S9_NS7_10__identityEEEvT0_T1_T2_T3_T4_T6_E12temp_storage+96];
	and.b16  	%rs309, %rs377, 255;
	setp.eq.s16 	%p278, %rs309, 0;
	setp.eq.s16 	%p279, %rs308, 0;
	min.s64 	%rd355, %rd354, %rd402;
	selp.b16 	%rs310, %rs377, 1, %p279;
	selp.b16 	%rs377, %rs308, %rs310, %p278;
	selp.b64 	%rd356, %rd402, %rd355, %p279;
	selp.b64 	%rd402, %rd354, %rd356, %p278;
$L__BB8_76:
	setp.lt.u64 	%p280, %rd121, 193;
	@%p280 bra 	$L__BB8_78;
	ld.shared.u8 	%rs311, [_ZZN3cub18CUB_300001_SM_10006detail6reduce28DeviceReduceSingleTileKernelINS2_10policy_hubIN4cuda3std3__45tupleIJblEEEyN6thrust24THRUST_300001_SM_1000_NS8cuda_cub9__find_if7functorIS9_EEE10Policy1000ENSB_12zip_iteratorINS8_IJNSD_26transform_input_iterator_tIbNSB_6detail15normal_iteratorINSB_10device_ptrIfEEEENS7_10__not_fn_tINSK_10functional5actorINSQ_9compositeIJNSQ_16operator_adaptorINS7_8equal_toIvEEEENSR_INSQ_8argumentILj0EEEEENSR_INSQ_5valueIiEEEEEEEEEEEEENSB_17counting_iteratorIlNSB_11use_defaultES18_S18_EEEEEEEPS9_ySF_S9_S9_NS7_10__identityEEEvT0_T1_T2_T3_T4_T6_E12temp_storage+104];
	ld.shared.u64 	%rd357, [_ZZN3cub18CUB_300001_SM_10006detail6reduce28DeviceReduceSingleTileKernelINS2_10policy_hubIN4cuda3std3__45tupleIJblEEEyN6thrust24THRUST_300001_SM_1000_NS8cuda_cub9__find_if7functorIS9_EEE10Policy1000ENSB_12zip_iteratorINS8_IJNSD_26transform_input_iterator_tIbNSB_6detail15normal_iteratorINSB_10device_ptrIfEEEENS7_10__not_fn_tINSK_10functional5actorINSQ_9compositeIJNSQ_16operator_adaptorINS7_8equal_toIvEEEENSR_INSQ_8argumentILj0EEEEENSR_INSQ_5valueIiEEEEEEEEEEEEENSB_17counting_iteratorIlNSB_11use_defaultES18_S18_EEEEEEEPS9_ySF_S9_S9_NS7_10__identityEEEvT0_T1_T2_T3_T4_T6_E12temp_storage+112];
	and.b16  	%rs312, %rs377, 255;
	setp.eq.s16 	%p281, %rs312, 0;
	setp.eq.s16 	%p282, %rs311, 0;
	min.s64 	%rd358, %rd357, %rd402;
	selp.b16 	%rs313, %rs377, 1, %p282;
	selp.b16 	%rs377, %rs311, %rs313, %p281;
	selp.b64 	%rd359, %rd402, %rd358, %p282;
	selp.b64 	%rd402, %rd357, %rd359, %p281;
$L__BB8_78:
	setp.lt.u64 	%p283, %rd121, 225;
	@%p283 bra 	$L__BB8_124;
	ld.shared.u8 	%rs314, [_ZZN3cub18CUB_300001_SM_10006detail6reduce28DeviceReduceSingleTileKernelINS2_10policy_hubIN4cuda3std3__45tupleIJblEEEyN6thrust24THRUST_300001_SM_1000_NS8cuda_cub9__find_if7functorIS9_EEE10Policy1000ENSB_12zip_iteratorINS8_IJNSD_26transform_input_iterator_tIbNSB_6detail15normal_iteratorINSB_10device_ptrIfEEEENS7_10__not_fn_tINSK_10functional5actorINSQ_9compositeIJNSQ_16operator_adaptorINS7_8equal_toIvEEEENSR_INSQ_8argumentILj0EEEEENSR_INSQ_5valueIiEEEEEEEEEEEEENSB_17counting_iteratorIlNSB_11use_defaultES18_S18_EEEEEEEPS9_ySF_S9_S9_NS7_10__identityEEEvT0_T1_T2_T3_T4_T6_E12temp_storage+120];
	ld.shared.u64 	%rd360, [_ZZN3cub18CUB_300001_SM_10006detail6reduce28DeviceReduceSingleTileKernelINS2_10policy_hubIN4cuda3std3__45tupleIJblEEEyN6thrust24THRUST_300001_SM_1000_NS8cuda_cub9__find_if7functorIS9_EEE10Policy1000ENSB_12zip_iteratorINS8_IJNSD_26transform_input_iterator_tIbNSB_6detail15normal_iteratorINSB_10device_ptrIfEEEENS7_10__not_fn_tINSK_10functional5actorINSQ_9compositeIJNSQ_16operator_adaptorINS7_8equal_toIvEEEENSR_INSQ_8argumentILj0EEEEENSR_INSQ_5valueIiEEEEEEEEEEEEENSB_17counting_iteratorIlNSB_11use_defaultES18_S18_EEEEEEEPS9_ySF_S9_S9_NS7_10__identityEEEvT0_T1_T2_T3_T4_T6_E12temp_storage+128];
	and.b16  	%rs315, %rs377, 255;
	setp.eq.s16 	%p284, %rs315, 0;
	setp.eq.s16 	%p285, %rs314, 0;
	min.s64 	%rd361, %rd360, %rd402;
	selp.b16 	%rs316, %rs377, 1, %p285;
	selp.b16 	%rs377, %rs314, %rs316, %p284;
	selp.b64 	%rd362, %rd402, %rd361, %p285;
	selp.b64 	%rd402, %rd360, %rd362, %p284;
	bra.uni 	$L__BB8_124;
$L__BB8_80:
	mov.u32 	%r24, %tid.x;
	cvt.rn.f32.s32 	%f7, %r39;
	cvt.u64.u32 	%rd72, %r24;
	mul.wide.u32 	%rd125, %r24, 4;
	add.s64 	%rd73, %rd2, %rd125;
	ld.global.f32 	%f8, [%rd73];
	setp.eq.f32 	%p3, %f8, %f7;
	add.s32 	%r40, %r24, 256;
	cvt.u64.u32 	%rd126, %r40;
	ld.global.f32 	%f9, [%rd73+1024];
	setp.eq.f32 	%p4, %f9, %f7;
	add.s32 	%r41, %r24, 512;
	cvt.u64.u32 	%rd127, %r41;
	add.s64 	%rd128, %rd120, %rd127;
	ld.global.f32 	%f11, [%rd73+2048];
	setp.eq.f32 	%p5, %f11, %f7;
	add.s64 	%rd129, %rd128, 256;
	ld.global.f32 	%f12, [%rd73+3072];
	setp.neu.f32 	%p7, %f12, %f7;
	and.pred  	%p9, %p3, %p4;
	selp.b64 	%rd130, %rd126, %rd72, %p3;
	add.s64 	%rd131, %rd120, %rd130;
	min.s64 	%rd132, %rd128, %rd131;
	and.pred  	%p10, %p9, %p5;
	selp.b64 	%rd133, %rd131, %rd132, %p5;
	selp.b64 	%rd134, %rd128, %rd133, %p9;
	min.s64 	%rd135, %rd129, %rd134;
	not.pred 	%p11, %p10;
	or.pred  	%p12, %p11, %p7;
	selp.u16 	%rs377, 1, 0, %p12;
	selp.b64 	%rd136, %rd135, %rd134, %p7;
	selp.b64 	%rd402, %rd129, %rd136, %p10;
	add.s64 	%rd75, %rd121, -1024;
	setp.lt.u64 	%p13, %rd75, 1024;
	mov.b64 	%rd422, 1024;
	@%p13 bra 	$L__BB8_88;
	mov.b64 	%rd422, 1024;
$L__BB8_82:
	add.s64 	%rd138, %rd422, %rd72;
	shl.b64 	%rd139, %rd422, 2;
	add.s64 	%rd140, %rd73, %rd139;
	add.s64 	%rd78, %rd138, %rd120;
	ld.global.f32 	%f3, [%rd140];
	ld.global.f32 	%f4, [%rd140+1024];
	ld.global.f32 	%f5, [%rd140+2048];
	ld.global.f32 	%f6, [%rd140+3072];
	and.b16  	%rs97, %rs377, 255;
	setp.eq.s16 	%p14, %rs97, 0;
	@%p14 bra 	$L__BB8_85;
	setp.eq.f32 	%p15, %f3, %f7;
	@%p15 bra 	$L__BB8_86;
	min.s64 	%rd402, %rd78, %rd402;
	mov.b16 	%rs377, 1;
	bra.uni 	$L__BB8_86;
$L__BB8_85:
	setp.neu.f32 	%p16, %f3, %f7;
	selp.u16 	%rs377, 1, 0, %p16;
	mov.u64 	%rd402, %rd78;
$L__BB8_86:
	add.s64 	%rd141, %rd78, 256;
	add.s64 	%rd142, %rd78, 512;
	add.s64 	%rd143, %rd78, 768;
	setp.neu.f32 	%p17, %f6, %f7;
	setp.neu.f32 	%p18, %f5, %f7;
	setp.neu.f32 	%p19, %f4, %f7;
	and.b16  	%rs99, %rs377, 255;
	setp.eq.s16 	%p20, %rs99, 0;
	min.s64 	%rd144, %rd141, %rd402;
	selp.b16 	%rs100, 1, %rs377, %p19;
	selp.u16 	%rs101, 1, 0, %p19;
	selp.b16 	%rs102, %rs101, %rs100, %p20;
	and.b16  	%rs103, %rs102, 255;
	selp.b64 	%rd145, %rd144, %rd402, %p19;
	selp.b64 	%rd146, %rd141, %rd145, %p20;
	setp.eq.s16 	%p21, %rs103, 0;
	min.s64 	%rd147, %rd142, %rd146;
	selp.b16 	%rs104, 1, %rs102, %p18;
	selp.u16 	%rs105, 1, 0, %p18;
	selp.b16 	%rs106, %rs105, %rs104, %p21;
	and.b16  	%rs107, %rs106, 255;
	selp.b64 	%rd148, %rd147, %rd146, %p18;
	selp.b64 	%rd149, %rd142, %rd148, %p21;
	setp.eq.s16 	%p22, %rs107, 0;
	min.s64 	%rd150, %rd143, %rd149;
	selp.b16 	%rs108, 1, %rs106, %p17;
	selp.u16 	%rs109, 1, 0, %p17;
	selp.b16 	%rs377, %rs109, %rs108, %p22;
	selp.b64 	%rd151, %rd150, %rd149, %p17;
	selp.b64 	%rd402, %rd143, %rd151, %p22;
	sub.s64 	%rd152, %rd121, %rd422;
	setp.lt.u64 	%p23, %rd152, 1024;
	@%p23 bra 	$L__BB8_100;
	add.s64 	%rd422, %rd422, 1024;
	setp.le.u64 	%p24, %rd422, %rd75;
	@%p24 bra 	$L__BB8_82;
$L__BB8_88:
	setp.le.u64 	%p25, %rd121, %rd422;
	cvt.u32.u64 	%r42, %rd422;
	cvt.u32.u64 	%r43, %rd121;
	sub.s32 	%r44, %r43, %r42;
	setp.ge.s32 	%p26, %r24, %r44;
	or.pred  	%p27, %p25, %p26;
	@%p27 bra 	$L__BB8_100;
	not.b32 	%r47, %r24;
	add.s32 	%r48, %r47, %r43;
	sub.s32 	%r25, %r48, %r42;
	shr.u32 	%r50, %r25, 8;
	add.s32 	%r26, %r50, 1;
	and.b32  	%r27, %r26, 7;
	setp.lt.u32 	%p28, %r25, 1792;
	mov.u32 	%r415, %r24;
	@%p28 bra 	$L__BB8_92;
	and.b32  	%r51, %r26, 33554424;
	neg.s32 	%r413, %r51;
	mov.u32 	%r415, %r24;
$L__BB8_91:
	.pragma "nounroll";
	cvt.u64.u32 	%rd154, %r415;
	add.s64 	%rd155, %rd422, %rd154;
	shl.b64 	%rd156, %rd155, 2;
	add.s64 	%rd157, %rd2, %rd156;
	add.s64 	%rd158, %rd155, %rd120;
	ld.global.f32 	%f13, [%rd157];
	setp.neu.f32 	%p29, %f13, %f7;
	selp.u16 	%rs111, 1, 0, %p29;
	and.b16  	%rs112, %rs377, 255;
	setp.ne.s16 	%p31, %rs112, 0;
	and.pred  	%p32, %p31, %p29;
	min.s64 	%rd159, %rd158, %rd402;
	setp.eq.s16 	%p33, %rs112, 0;
	selp.b16 	%rs113, %rs111, %rs377, %p33;
	selp.b64 	%rd160, %rd158, %rd402, %p33;
	selp.b16 	%rs114, 1, %rs113, %p32;
	and.b16  	%rs115, %rs114, 255;
	selp.b64 	%rd161, %rd159, %rd160, %p32;
	add.s64 	%rd162, %rd158, 256;
	ld.global.f32 	%f14, [%rd157+1024];
	setp.neu.f32 	%p34, %f14, %f7;
	selp.u16 	%rs116, 1, 0, %p34;
	setp.ne.s16 	%p36, %rs115, 0;
	and.pred  	%p37, %p36, %p34;
	min.s64 	%rd163, %rd162, %rd161;
	setp.eq.s16 	%p38, %rs115, 0;
	selp.b16 	%rs117, %rs116, %rs114, %p38;
	selp.b64 	%rd164, %rd162, %rd161, %p38;
	selp.b16 	%rs118, 1, %rs117, %p37;
	and.b16  	%rs119, %rs118, 255;
	selp.b64 	%rd165, %rd163, %rd164, %p37;
	add.s64 	%rd166, %rd158, 512;
	ld.global.f32 	%f15, [%rd157+2048];
	setp.neu.f32 	%p39, %f15, %f7;
	selp.u16 	%rs120, 1, 0, %p39;
	setp.ne.s16 	%p41, %rs119, 0;
	and.pred  	%p42, %p41, %p39;
	min.s64 	%rd167, %rd166, %rd165;
	setp.eq.s16 	%p43, %rs119, 0;
	selp.b16 	%rs121, %rs120, %rs118, %p43;
	selp.b64 	%rd168, %rd166, %rd165, %p43;
	selp.b16 	%rs122, 1, %rs121, %p42;
	and.b16  	%rs123, %rs122, 255;
	selp.b64 	%rd169, %rd167, %rd168, %p42;
	add.s64 	%rd170, %rd158, 768;
	ld.global.f32 	%f16, [%rd157+3072];
	setp.neu.f32 	%p44, %f16, %f7;
	selp.u16 	%rs124, 1, 0, %p44;
	setp.ne.s16 	%p46, %rs123, 0;
	and.pred  	%p47, %p46, %p44;
	min.s64 	%rd171, %rd170, %rd169;
	setp.eq.s16 	%p48, %rs123, 0;
	selp.b16 	%rs125, %rs124, %rs122, %p48;
	selp.b64 	%rd172, %rd170, %rd169, %p48;
	selp.b16 	%rs126, 1, %rs125, %p47;
	and.b16  	%rs127, %rs126, 255;
	selp.b64 	%rd173, %rd171, %rd172, %p47;
	add.s64 	%rd174, %rd158, 1024;
	ld.global.f32 	%f17, [%rd157+4096];
	setp.neu.f32 	%p49, %f17, %f7;
	selp.u16 	%rs128, 1, 0, %p49;
	setp.ne.s16 	%p51, %rs127, 0;
	and.pred  	%p52, %p51, %p49;
	min.s64 	%rd175, %rd174, %rd173;
	setp.eq.s16 	%p53, %rs127, 0;
	selp.b16 	%rs129, %rs128, %rs126, %p53;
	selp.b64 	%rd176, %rd174, %rd173, %p53;
	selp.b16 	%rs130, 1, %rs129, %p52;
	and.b16  	%rs131, %rs130, 255;
	selp.b64 	%rd177, %rd175, %rd176, %p52;
	add.s64 	%rd178, %rd158, 1280;
	ld.global.f32 	%f18, [%rd157+5120];
	setp.neu.f32 	%p54, %f18, %f7;
	selp.u16 	%rs132, 1, 0, %p54;
	setp.ne.s16 	%p56, %rs131, 0;
	and.pred  	%p57, %p56, %p54;
	min.s64 	%rd179, %rd178, %rd177;
	setp.eq.s16 	%p58, %rs131, 0;
	selp.b16 	%rs133, %rs132, %rs130, %p58;
	selp.b64 	%rd180, %rd178, %rd177, %p58;
	selp.b16 	%rs134, 1, %rs133, %p57;
	and.b16  	%rs135, %rs134, 255;
	selp.b64 	%rd181, %rd179, %rd180, %p57;
	add.s64 	%rd182, %rd158, 1536;
	ld.global.f32 	%f19, [%rd157+6144];
	setp.neu.f32 	%p59, %f19, %f7;
	selp.u16 	%rs136, 1, 0, %p59;
	setp.ne.s16 	%p61, %rs135, 0;
	and.pred  	%p62, %p61, %p59;
	min.s64 	%rd183, %rd182, %rd181;
	setp.eq.s16 	%p63, %rs135, 0;
	selp.b16 	%rs137, %rs136, %rs134, %p63;
	selp.b64 	%rd184, %rd182, %rd181, %p63;
	selp.b16 	%rs138, 1, %rs137, %p62;
	and.b16  	%rs139, %rs138, 255;
	selp.b64 	%rd185, %rd183, %rd184, %p62;
	add.s64 	%rd186, %rd158, 1792;
	ld.global.f32 	%f20, [%rd157+7168];
	setp.neu.f32 	%p64, %f20, %f7;
	selp.u16 	%rs140, 1, 0, %p64;
	setp.ne.s16 	%p66, %rs139, 0;
	and.pred  	%p67, %p66, %p64;
	min.s64 	%rd187, %rd186, %rd185;
	setp.eq.s16 	%p68, %rs139, 0;
	selp.b16 	%rs141, %rs140, %rs138, %p68;
	selp.b64 	%rd188, %rd186, %rd185, %p68;
	selp.b16 	%rs377, 1, %rs141, %p67;
	selp.b64 	%rd402, %rd187, %rd188, %p67;
	add.s32 	%r415, %r415, 2048;
	add.s32 	%r413, %r413, 8;
	setp.ne.s32 	%p69, %r413, 0;
	@%p69 bra 	$L__BB8_91;
$L__BB8_92:
	setp.eq.s32 	%p70, %r27, 0;
	@%p70 bra 	$L__BB8_100;
	setp.lt.u32 	%p71, %r27, 4;
	@%p71 bra 	$L__BB8_95;
	cvt.u64.u32 	%rd190, %r415;
	add.s64 	%rd191, %rd422, %rd190;
	shl.b64 	%rd192, %rd191, 2;
	add.s64 	%rd193, %rd2, %rd192;
	add.s64 	%rd194, %rd191, %rd120;
	ld.global.f32 	%f21, [%rd193];
	setp.neu.f32 	%p72, %f21, %f7;
	selp.u16 	%rs143, 1, 0, %p72;
	and.b16  	%rs144, %rs377, 255;
	setp.ne.s16 	%p74, %rs144, 0;
	and.pred  	%p75, %p74, %p72;
	min.s64 	%rd195, %rd194, %rd402;
	setp.eq.s16 	%p76, %rs144, 0;
	selp.b16 	%rs145, %rs143, %rs377, %p76;
	selp.b64 	%rd196, %rd194, %rd402, %p76;
	selp.b16 	%rs146, 1, %rs145, %p75;
	and.b16  	%rs147, %rs146, 255;
	selp.b64 	%rd197, %rd195, %rd196, %p75;
	add.s32 	%r52, %r415, 256;
	cvt.u64.u32 	%rd198, %r52;
	add.s64 	%rd199, %rd422, %rd198;
	add.s64 	%rd200, %rd199, %rd120;
	ld.global.f32 	%f22, [%rd193+1024];
	setp.neu.f32 	%p77, %f22, %f7;
	selp.u16 	%rs148, 1, 0, %p77;
	setp.ne.s16 	%p79, %rs147, 0;
	and.pred  	%p80, %p79, %p77;
	min.s64 	%rd201, %rd200, %rd197;
	setp.eq.s16 	%p81, %rs147, 0;
	selp.b16 	%rs149, %rs148, %rs146, %p81;
	selp.b64 	%rd202, %rd200, %rd197, %p81;
	selp.b16 	%rs150, 1, %rs149, %p80;
	and.b16  	%rs151, %rs150, 255;
	selp.b64 	%rd203, %rd201, %rd202, %p80;
	add.s32 	%r53, %r415, 512;
	cvt.u64.u32 	%rd204, %r53;
	add.s64 	%rd205, %rd422, %rd204;
	add.s64 	%rd206, %rd205, %rd120;
	ld.global.f32 	%f23, [%rd193+2048];
	setp.neu.f32 	%p82, %f23, %f7;
	selp.u16 	%rs152, 1, 0, %p82;
	setp.ne.s16 	%p84, %rs151, 0;
	and.pred  	%p85, %p84, %p82;
	min.s64 	%rd207, %rd206, %rd203;
	setp.eq.s16 	%p86, %rs151, 0;
	selp.b16 	%rs153, %rs152, %rs150, %p86;
	selp.b64 	%rd208, %rd206, %rd203, %p86;
	selp.b16 	%rs154, 1, %rs153, %p85;
	and.b16  	%rs155, %rs154, 255;
	selp.b64 	%rd209, %rd207, %rd208, %p85;
	add.s32 	%r54, %r415, 768;
	cvt.u64.u32 	%rd210, %r54;
	add.s64 	%rd211, %rd422, %rd210;
	add.s64 	%rd212, %rd211, %rd120;
	ld.global.f32 	%f24, [%rd193+3072];
	setp.neu.f32 	%p87, %f24, %f7;
	selp.u16 	%rs156, 1, 0, %p87;
	setp.ne.s16 	%p89, %rs155, 0;
	and.pred  	%p90, %p89, %p87;
	min.s64 	%rd213, %rd212, %rd209;
	setp.eq.s16 	%p91, %rs155, 0;
	selp.b16 	%rs157, %rs156, %rs154, %p91;
	selp.b64 	%rd214, %rd212, %rd209, %p91;
	selp.b16 	%rs377, 1, %rs157, %p90;
	selp.b64 	%rd402, %rd213, %rd214, %p90;
	add.s32 	%r415, %r415, 1024;
$L__BB8_95:
	and.b32  	%r55, %r26, 3;
	setp.eq.s32 	%p92, %r55, 0;
	@%p92 bra 	$L__BB8_100;
	setp.eq.s32 	%p93, %r55, 1;
	@%p93 bra 	$L__BB8_98;
	cvt.u64.u32 	%rd216, %r415;
	add.s64 	%rd217, %rd422, %rd216;
	shl.b64 	%rd218, %rd217, 2;
	add.s64 	%rd219, %rd2, %rd218;
	add.s64 	%rd220, %rd217, %rd120;
	ld.global.f32 	%f25, [%rd219];
	setp.neu.f32 	%p94, %f25, %f7;
	selp.u16 	%rs159, 1, 0, %p94;
	and.b16  	%rs160, %rs377, 255;
	setp.ne.s16 	%p96, %rs160, 0;
	and.pred  	%p97, %p96, %p94;
	min.s64 	%rd221, %rd220, %rd402;
	setp.eq.s16 	%p98, %rs160, 0;
	selp.b16 	%rs161, %rs159, %rs377, %p98;
	selp.b64 	%rd222, %rd220, %rd402, %p98;
	selp.b16 	%rs162, 1, %rs161, %p97;
	and.b16  	%rs163, %rs162, 255;
	selp.b64 	%rd223, %rd221, %rd222, %p97;
	add.s32 	%r56, %r415, 256;
	cvt.u64.u32 	%rd224, %r56;
	add.s64 	%rd225, %rd422, %rd224;
	add.s64 	%rd226, %rd225, %rd120;
	ld.global.f32 	%f26, [%rd219+1024];
	setp.neu.f32 	%p99, %f26, %f7;
	selp.u16 	%rs164, 1, 0, %p99;
	setp.ne.s16 	%p101, %rs163, 0;
	and.pred  	%p102, %p101, %p99;
	min.s64 	%rd227, %rd226, %rd223;
	setp.eq.s16 	%p103, %rs163, 0;
	selp.b16 	%rs165, %rs164, %rs162, %p103;
	selp.b64 	%rd228, %rd226, %rd223, %p103;
	selp.b16 	%rs377, 1, %rs165, %p102;
	selp.b64 	%rd402, %rd227, %rd228, %p102;
	add.s32 	%r415, %r415, 512;
$L__BB8_98:
	and.b32  	%r57, %r25, 256;
	setp.ne.s32 	%p104, %r57, 0;
	@%p104 bra 	$L__BB8_100;
	cvt.u64.u32 	%rd229, %r415;
	add.s64 	%rd230, %rd422, %rd229;
	shl.b64 	%rd231, %rd230, 2;
	add.s64 	%rd232, %rd2, %rd231;
	add.s64 	%rd233, %rd230, %rd120;
	ld.global.f32 	%f27, [%rd232];
	setp.neu.f32 	%p105, %f27, %f7;
	selp.u16 	%rs166, 1, 0, %p105;
	and.b16  	%rs167, %rs377, 255;
	setp.ne.s16 	%p107, %rs167, 0;
	and.pred  	%p108, %p107, %p105;
	min.s64 	%rd234, %rd233, %rd402;
	setp.eq.s16 	%p109, %rs167, 0;
	selp.b16 	%rs168, %rs166, %rs377, %p109;
	selp.b64 	%rd235, %rd233, %rd402, %p109;
	selp.b16 	%rs377, 1, %rs168, %p108;
	selp.b64 	%rd402, %rd234, %rd235, %p108;
$L__BB8_100:
	// begin inline asm
	mov.u32 %r58, %laneid;
	// end inline asm
	cvt.u32.u16 	%r79, %rs377;
	and.b32  	%r60, %r79, 255;
	mov.b32 	%r76, 1;
	mov.b32 	%r77, 31;
	mov.b32 	%r78, -1;
	// begin inline asm
	shfl.sync.down.b32 %r59, %r60, %r76, %r77, %r78;
	// end inline asm
	// begin inline asm
	shfl.sync.down.b32 %r64, %r65, %r76, %r77, %r78;
	// end inline asm
	mov.b64 	{%r70, %r75}, %rd402;
	// begin inline asm
	shfl.sync.down.b32 %r69, %r70, %r76, %r77, %r78;
	// end inline asm
	// begin inline asm
	shfl.sync.down.b32 %r74, %r75, %r76, %r77, %r78;
	// end inline asm
	mov.b64 	%rd97, {%r69, %r74};
	cvt.u16.u32 	%rs77, %r59;
	setp.gt.s32 	%p110, %r58, 30;
	@%p110 bra 	$L__BB8_104;
	and.b16  	%rs169, %rs377, 255;
	setp.eq.s16 	%p111, %rs169, 0;
	and.b16  	%rs170, %rs77, 255;
	setp.eq.s16 	%p112, %rs170, 0;
	or.pred  	%p113, %p111, %p112;
	@%p113 bra 	$L__BB8_103;
	min.s64 	%rd402, %rd97, %rd402;
	mov.b16 	%rs377, 1;
	bra.uni 	$L__BB8_104;
$L__BB8_103:
	setp.eq.s16 	%p114, %rs169, 0;
	selp.b16 	%rs377, %rs77, %rs377, %p114;
	selp.b64 	%rd402, %rd97, %rd402, %p114;
$L__BB8_104:
	cvt.u32.u16 	%r100, %rs377;
	and.b32  	%r81, %r100, 255;
	mov.b32 	%r97, 2;
	mov.b32 	%r98, 31;
	mov.b32 	%r99, -1;
	// begin inline asm
	shfl.sync.down.b32 %r80, %r81, %r97, %r98, %r99;
	// end inline asm
	// begin inline asm
	shfl.sync.down.b32 %r85, %r86, %r97, %r98, %r99;
	// end inline asm
	mov.b64 	{%r91, %r96}, %rd402;
	// begin inline asm
	shfl.sync.down.b32 %r90, %r91, %r97, %r98, %r99;
	// end inline asm
	// begin inline asm
	shfl.sync.down.b32 %r95, %r96, %r97, %r98, %r99;
	// end inline asm
	mov.b64 	%rd101, {%r90, %r95};
	cvt.u16.u32 	%rs80, %r80;
	setp.gt.s32 	%p115, %r58, 29;
	@%p115 bra 	$L__BB8_108;
	and.b16  	%rs173, %rs377, 255;
	setp.eq.s16 	%p116, %rs173, 0;
	and.b16  	%rs174, %rs80, 255;
	setp.eq.s16 	%p117, %rs174, 0;
	or.pred  	%p118, %p116, %p117;
	@%p118 bra 	$L__BB8_107;
	min.s64 	%rd402, %rd101, %rd402;
	mov.b16 	%rs377, 1;
	bra.uni 	$L__BB8_108;
$L__BB8_107:
	setp.eq.s16 	%p119, %rs173, 0;
	selp.b16 	%rs377, %rs80, %rs377, %p119;
	selp.b64 	%rd402, %rd101, %rd402, %p119;
$L__BB8_108:
	cvt.u32.u16 	%r121, %rs377;
	and.b32  	%r102, %r121, 255;
	mov.b32 	%r118, 4;
	mov.b32 	%r119, 31;
	mov.b32 	%r120, -1;
	// begin inline asm
	shfl.sync.down.b32 %r101, %r102, %r118, %r119, %r120;
	// end inline asm
	// begin inline asm
	shfl.sync.down.b32 %r106, %r107, %r118, %r119, %r120;
	// end inline asm
	mov.b64 	{%r112, %r117}, %rd402;
	// begin inline asm
	shfl.sync.down.b32 %r111, %r112, %r118, %r119, %r120;
	// end inline asm
	// begin inline asm
	shfl.sync.down.b32 %r116, %r117, %r118, %r119, %r120;
	// end inline asm
	mov.b64 	%rd105, {%r111, %r116};
	cvt.u16.u32 	%rs83, %r101;
	setp.gt.s32 	%p120, %r58, 27;
	@%p120 bra 	$L__BB8_112;
	and.b16  	%rs177, %rs377, 255;
	setp.eq.s16 	%p121, %rs177, 0;
	and.b16  	%rs178, %rs83, 255;
	setp.eq.s16 	%p122, %rs178, 0;
	or.pred  	%p123, %p121, %p122;
	@%p123 bra 	$L__BB8_111;
	min.s64 	%rd402, %rd105, %rd402;
	mov.b16 	%rs377, 1;
	bra.uni 	$L__BB8_112;
$L__BB8_111:
	setp.eq.s16 	%p124, %rs177, 0;
	selp.b16 	%rs377, %rs83, %rs377, %p124;
	selp.b64 	%rd402, %rd105, %rd402, %p124;
$L__BB8_112:
	cvt.u32.u16 	%r142, %rs377;
	and.b32  	%r123, %r142, 255;
	mov.b32 	%r139, 8;
	mov.b32 	%r140, 31;
	mov.b32 	%r141, -1;
	// begin inline asm
	shfl.sync.down.b32 %r122, %r123, %r139, %r140, %r141;
	// end inline asm
	// begin inline asm
	shfl.sync.down.b32 %r127, %r128, %r139, %r140, %r141;
	// end inline asm
	mov.b64 	{%r133, %r138}, %rd402;
	// begin inline asm
	shfl.sync.down.b32 %r132, %r133, %r139, %r140, %r141;
	// end inline asm
	// begin inline asm
	shfl.sync.down.b32 %r137, %r138, %r139, %r140, %r141;
	// end inline asm
	mov.b64 	%rd109, {%r132, %r137};
	cvt.u16.u32 	%rs86, %r122;
	setp.gt.s32 	%p125, %r58, 23;
	@%p125 bra 	$L__BB8_116;
	and.b16  	%rs181, %rs377, 255;
	setp.eq.s16 	%p126, %rs181, 0;
	and.b16  	%rs182, %rs86, 255;
	setp.eq.s16 	%p127, %rs182, 0;
	or.pred  	%p128, %p126, %p127;
	@%p128 bra 	$L__BB8_115;
	min.s64 	%rd402, %rd109, %rd402;
	mov.b16 	%rs377, 1;
	bra.uni 	$L__BB8_116;
$L__BB8_115:
	setp.eq.s16 	%p129, %rs181, 0;
	selp.b16 	%rs377, %rs86, %rs377, %p129;
	selp.b64 	%rd402, %rd109, %rd402, %p129;
$L__BB8_116:
	cvt.u32.u16 	%r163, %rs377;
	and.b32  	%r144, %r163, 255;
	mov.b32 	%r160, 16;
	mov.b32 	%r161, 31;
	mov.b32 	%r162, -1;
	// begin inline asm
	shfl.sync.down.b32 %r143, %r144, %r160, %r161, %r162;
	// end inline asm
	// begin inline asm
	shfl.sync.down.b32 %r148, %r149, %r160, %r161, %r162;
	// end inline asm
	mov.b64 	{%r154, %r159}, %rd402;
	// begin inline asm
	shfl.sync.down.b32 %r153, %r154, %r160, %r161, %r162;
	// end inline asm
	// begin inline asm
	shfl.sync.down.b32 %r158, %r159, %r160, %r161, %r162;
	// end inline asm
	mov.b64 	%rd113, {%r153, %r158};
	cvt.u16.u32 	%rs89, %r143;
	setp.gt.s32 	%p130, %r58, 15;
	@%p130 bra 	$L__BB8_120;
	and.b16  	%rs185, %rs377, 255;
	setp.eq.s16 	%p131, %rs185, 0;
	and.b16  	%rs186, %rs89, 255;
	setp.eq.s16 	%p132, %rs186, 0;
	or.pred  	%p133, %p131, %p132;
	@%p133 bra 	$L__BB8_119;
	min.s64 	%rd402, %rd113, %rd402;
	mov.b16 	%rs377, 1;
	bra.uni 	$L__BB8_120;
$L__BB8_119:
	setp.eq.s16 	%p134, %rs185, 0;
	selp.b16 	%rs377, %rs89, %rs377, %p134;
	selp.b64 	%rd402, %rd113, %rd402, %p134;
$L__BB8_120:
	setp.ne.s32 	%p135, %r58, 0;
	@%p135 bra 	$L__BB8_122;
	shr.u32 	%r164, %r24, 1;
	and.b32  	%r165, %r164, 496;
	mov.u32 	%r166, _ZZN3cub18CUB_300001_SM_10006detail6reduce28DeviceReduceSingleTileKernelINS2_10policy_hubIN4cuda3std3__45tupleIJblEEEyN6thrust24THRUST_300001_SM_1000_NS8cuda_cub9__find_if7functorIS9_EEE10Policy1000ENSB_12zip_iteratorINS8_IJNSD_26transform_input_iterator_tIbNSB_6detail15normal_iteratorINSB_10device_ptrIfEEEENS7_10__not_fn_tINSK_10functional5actorINSQ_9compositeIJNSQ_16operator_adaptorINS7_8equal_toIvEEEENSR_INSQ_8argumentILj0EEEEENSR_INSQ_5valueIiEEEEEEEEEEEEENSB_17counting_iteratorIlNSB_11use_defaultES18_S18_EEEEEEEPS9_ySF_S9_S9_NS7_10__identityEEEvT0_T1_T2_T3_T4_T6_E12temp_storage;
	add.s32 	%r167, %r166, %r165;
	st.shared.u8 	[%r167+8], %rs377;
	st.shared.u64 	[%r167+16], %rd402;
$L__BB8_122:
	bar.sync 	0;
	setp.ne.s32 	%p136, %r24, 0;
	@%p136 bra 	$L__BB8_124;
	ld.shared.u8 	%rs189, [_ZZN3cub18CUB_300001_SM_10006detail6reduce28DeviceReduceSingleTileKernelINS2_10policy_hubIN4cuda3std3__45tupleIJblEEEyN6thrust24THRUST_300001_SM_1000_NS8cuda_cub9__find_if7functorIS9_EEE10Policy1000ENSB_12zip_iteratorINS8_IJNSD_26transform_input_iterator_tIbNSB_6detail15normal_iteratorINSB_10device_ptrIfEEEENS7_10__not_fn_tINSK_10functional5actorINSQ_9compositeIJNSQ_16operator_adaptorINS7_8equal_toIvEEEENSR_INSQ_8argumentILj0EEEEENSR_INSQ_5valueIiEEEEEEEEEEEEENSB_17counting_iteratorIlNSB_11use_defaultES18_S18_EEEEEEEPS9_ySF_S9_S9_NS7_10__identityEEEvT0_T1_T2_T3_T4_T6_E12temp_storage+24];
	ld.shared.u64 	%rd236, [_ZZN3cub18CUB_300001_SM_10006detail6reduce28DeviceReduceSingleTileKernelINS2_10policy_hubIN4cuda3std3__45tupleIJblEEEyN6thrust24THRUST_300001_SM_1000_NS8cuda_cub9__find_if7functorIS9_EEE10Policy1000ENSB_12zip_iteratorINS8_IJNSD_26transform_input_iterator_tIbNSB_6detail15normal_iteratorINSB_10device_ptrIfEEEENS7_10__not_fn_tINSK_10functional5actorINSQ_9compositeIJNSQ_16operator_adaptorINS7_8equal_toIvEEEENSR_INSQ_8argumentILj0EEEEENSR_INSQ_5valueIiEEEEEEEEEEEEENSB_17counting_iteratorIlNSB_11use_defaultES18_S18_EEEEEEEPS9_ySF_S9_S9_NS7_10__identityEEEvT0_T1_T2_T3_T4_T6_E12temp_storage+32];
	and.b16  	%rs190, %rs377, 255;
	setp.eq.s16 	%p137, %rs190, 0;
	setp.eq.s16 	%p138, %rs189, 0;
	min.s64 	%rd237, %rd236, %rd402;
	selp.b16 	%rs191, %rs377, 1, %p138;
	selp.b16 	%rs192, %rs189, %rs191, %p137;
	and.b16  	%rs193, %rs192, 255;
	selp.b64 	%rd238, %rd402, %rd237, %p138;
	selp.b64 	%rd239, %rd236, %rd238, %p137;
	ld.shared.u8 	%rs194, [_ZZN3cub18CUB_300001_SM_10006detail6reduce28DeviceReduceSingleTileKernelINS2_10policy_hubIN4cuda3std3__45tupleIJblEEEyN6thrust24THRUST_300001_SM_1000_NS8cuda_cub9__find_if7functorIS9_EEE10Policy1000ENSB_12zip_iteratorINS8_IJNSD_26transform_input_iterator_tIbNSB_6detail15normal_iteratorINSB_10device_ptrIfEEEENS7_10__not_fn_tINSK_10functional5actorINSQ_9compositeIJNSQ_16operator_adaptorINS7_8equal_toIvEEEENSR_INSQ_8argumentILj0EEEEENSR_INSQ_5valueIiEEEEEEEEEEEEENSB_17counting_iteratorIlNSB_11use_defaultES18_S18_EEEEEEEPS9_ySF_S9_S9_NS7_10__identityEEEvT0_T1_T2_T3_T4_T6_E12temp_storage+40];
	ld.shared.u64 	%rd240, [_ZZN3cub18CUB_300001_SM_10006detail6reduce28DeviceReduceSingleTileKernelINS2_10policy_hubIN4cuda3std3__45tupleIJblEEEyN6thrust24THRUST_300001_SM_1000_NS8cuda_cub9__find_if7functorIS9_EEE10Policy1000ENSB_12zip_iteratorINS8_IJNSD_26transform_input_iterator_tIbNSB_6detail15normal_iteratorINSB_10device_ptrIfEEEENS7_10__not_fn_tINSK_10functional5actorINSQ_9compositeIJNSQ_16operator_adaptorINS7_8equal_toIvEEEENSR_INSQ_8argumentILj0EEEEENSR_INSQ_5valueIiEEEEEEEEEEEEENSB_17counting_iteratorIlNSB_11use_defaultES18_S18_EEEEEEEPS9_ySF_S9_S9_NS7_10__identityEEEvT0_T1_T2_T3_T4_T6_E12temp_storage+48];
	setp.eq.s16 	%p139, %rs193, 0;
	setp.eq.s16 	%p140, %rs194, 0;
	min.s64 	%rd241, %rd240, %rd239;
	selp.b16 	%rs195, %rs192, 1, %p140;
	selp.b16 	%rs196, %rs194, %rs195, %p139;
	and.b16  	%rs197, %rs196, 255;
	selp.b64 	%rd242, %rd239, %rd241, %p140;
	selp.b64 	%rd243, %rd240, %rd242, %p139;
	ld.shared.u8 	%rs198, [_ZZN3cub18CUB_300001_SM_10006detail6reduce28DeviceReduceSingleTileKernelINS2_10policy_hubIN4cuda3std3__45tupleIJblEEEyN6thrust24THRUST_300001_SM_1000_NS8cuda_cub9__find_if7functorIS9_EEE10Policy1000ENSB_12zip_iteratorINS8_IJNSD_26transform_input_iterator_tIbNSB_6detail15normal_iteratorINSB_10device_ptrIfEEEENS7_10__not_fn_tINSK_10functional5actorINSQ_9compositeIJNSQ_16operator_adaptorINS7_8equal_toIvEEEENSR_INSQ_8argumentILj0EEEEENSR_INSQ_5valueIiEEEEEEEEEEEEENSB_17counting_iteratorIlNSB_11use_defaultES18_S18_EEEEEEEPS9_ySF_S9_S9_NS7_10__identityEEEvT0_T1_T2_T3_T4_T6_E12temp_storage+56];
	ld.shared.u64 	%rd244, [_ZZN3cub18CUB_300001_SM_10006detail6reduce28DeviceReduceSingleTileKernelINS2_10policy_hubIN4cuda3std3__45tupleIJblEEEyN6thrust24THRUST_300001_SM_1000_NS8cuda_cub9__find_if7functorIS9_EEE10Policy1000ENSB_12zip_iteratorINS8_IJNSD_26transform_input_iterator_tIbNSB_6detail15normal_iteratorINSB_10device_ptrIfEEEENS7_10__not_fn_tINSK_10functional5actorINSQ_9compositeIJNSQ_16operator_adaptorINS7_8equal_toIvEEEENSR_INSQ_8argumentILj0EEEEENSR_INSQ_5valueIiEEEEEEEEEEEEENSB_17counting_iteratorIlNSB_11use_defaultES18_S18_EEEEEEEPS9_ySF_S9_S9_NS7_10__identityEEEvT0_T1_T2_T3_T4_T6_E12temp_storage+64];
	setp.eq.s16 	%p141, %rs197, 0;
	setp.eq.s16 	%p142, %rs198, 0;
	min.s64 	%rd245, %rd244, %rd243;
	selp.b16 	%rs199, %rs196, 1, %p142;
	selp.b16 	%rs200, %rs198, %rs199, %p141;
	and.b16  	%rs201, %rs200, 255;
	selp.b64 	%rd246, %rd243, %rd245, %p142;
	selp.b64 	%rd247, %rd244, %rd246, %p141;
	ld.shared.u8 	%rs202, [_ZZN3cub18CUB_300001_SM_10006detail6reduce28DeviceReduceSingleTileKernelINS2_10policy_hubIN4cuda3std3__45tupleIJblEEEyN6thrust24THRUST_300001_SM_1000_NS8cuda_cub9__find_if7functorIS9_EEE10Policy1000ENSB_12zip_iteratorINS8_IJNSD_26transform_input_iterator_tIbNSB_6detail15normal_iteratorINSB_10device_ptrIfEEEENS7_10__not_fn_tINSK_10functional5actorINSQ_9compositeIJNSQ_16operator_adaptorINS7_8equal_toIvEEEENSR_INSQ_8argumentILj0EEEEENSR_INSQ_5valueIiEEEEEEEEEEEEENSB_17counting_iteratorIlNSB_11use_defaultES18_S18_EEEEEEEPS9_ySF_S9_S9_NS7_10__identityEEEvT0_T1_T2_T3_T4_T6_E12temp_storage+72];
	ld.shared.u64 	%rd248, [_ZZN3cub18CUB_300001_SM_10006detail6reduce28DeviceReduceSingleTileKernelINS2_10policy_hubIN4cuda3std3__45tupleIJblEEEyN6thrust24THRUST_300001_SM_1000_NS8cuda_cub9__find_if7functorIS9_EEE10Policy1000ENSB_12zip_iteratorINS8_IJNSD_26transform_input_iterator_tIbNSB_6detail15normal_iteratorINSB_10device_ptrIfEEEENS7_10__not_fn_tINSK_10functional5actorINSQ_9compositeIJNSQ_16operator_adaptorINS7_8equal_toIvEEEENSR_INSQ_8argumentILj0EEEEENSR_INSQ_5valueIiEEEEEEEEEEEEENSB_17counting_iteratorIlNSB_11use_defaultES18_S18_EEEEEEEPS9_ySF_S9_S9_NS7_10__identityEEEvT0_T1_T2_T3_T4_T6_E12temp_storage+80];
	setp.eq.s16 	%p143, %rs201, 0;
	setp.eq.s16 	%p144, %rs202, 0;
	min.s64 	%rd249, %rd248, %rd247;
	selp.b16 	%rs203, %rs200, 1, %p144;
	selp.b16 	%rs204, %rs202, %rs203, %p143;
	and.b16  	%rs205, %rs204, 255;
	selp.b64 	%rd250, %rd247, %rd249, %p144;
	selp.b64 	%rd251, %rd248, %rd250, %p143;
	ld.shared.u8 	%rs206, [_ZZN3cub18CUB_300001_SM_10006detail6reduce28DeviceReduceSingleTileKernelINS2_10policy_hubIN4cuda3std3__45tupleIJblEEEyN6thrust24THRUST_300001_SM_1000_NS8cuda_cub9__find_if7functorIS9_EEE10Policy1000ENSB_12zip_iteratorINS8_IJNSD_26transform_input_iterator_tIbNSB_6detail15normal_iteratorINSB_10device_ptrIfEEEENS7_10__not_fn_tINSK_10functional5actorINSQ_9compositeIJNSQ_16operator_adaptorINS7_8equal_toIvEEEENSR_INSQ_8argumentILj0EEEEENSR_INSQ_5valueIiEEEEEEEEEEEEENSB_17counting_iteratorIlNSB_11use_defaultES18_S18_EEEEEEEPS9_ySF_S9_S9_NS7_10__identityEEEvT0_T1_T2_T3_T4_T6_E12temp_storage+88];
	ld.shared.u64 	%rd252, [_ZZN3cub18CUB_300001_SM_10006detail6reduce28DeviceReduceSingleTileKernelINS2_10policy_hubIN4cuda3std3__45tupleIJblEEEyN6thrust24THRUST_300001_SM_1000_NS8cuda_cub9__find_if7functorIS9_EEE10Policy1000ENSB_12zip_iteratorINS8_IJNSD_26transform_input_iterator_tIbNSB_6detail15normal_iteratorINSB_10device_ptrIfEEEENS7_10__not_fn_tINSK_10functional5actorINSQ_9compositeIJNSQ_16operator_adaptorINS7_8equal_toIvEEEENSR_INSQ_8argumentILj0EEEEENSR_INSQ_5valueIiEEEEEEEEEEEEENSB_17counting_iteratorIlNSB_11use_defaultES18_S18_EEEEEEEPS9_ySF_S9_S9_NS7_10__identityEEEvT0_T1_T2_T3_T4_T6_E12temp_storage+96];
	setp.eq.s16 	%p145, %rs205, 0;
	setp.eq.s16 	%p146, %rs206, 0;
	min.s64 	%rd253, %rd252, %rd251;
	selp.b16 	%rs207, %rs204, 1, %p146;
	selp.b16 	%rs208, %rs206, %rs207, %p145;
	and.b16  	%rs209, %rs208, 255;
	selp.b64 	%rd254, %rd251, %rd253, %p146;
	selp.b64 	%rd255, %rd252, %rd254, %p145;
	ld.shared.u8 	%rs210, [_ZZN3cub18CUB_300001_SM_10006detail6reduce28DeviceReduceSingleTileKernelINS2_10policy_hubIN4cuda3std3__45tupleIJblEEEyN6thrust24THRUST_300001_SM_1000_NS8cuda_cub9__find_if7functorIS9_EEE10Policy1000ENSB_12zip_iteratorINS8_IJNSD_26transform_input_iterator_tIbNSB_6detail15normal_iteratorINSB_10device_ptrIfEEEENS7_10__not_fn_tINSK_10functional5actorINSQ_9compositeIJNSQ_16operator_adaptorINS7_8equal_toIvEEEENSR_INSQ_8argumentILj0EEEEENSR_INSQ_5valueIiEEEEEEEEEEEEENSB_17counting_iteratorIlNSB_11use_defaultES18_S18_EEEEEEEPS9_ySF_S9_S9_NS7_10__identityEEEvT0_T1_T2_T3_T4_T6_E12temp_storage+104];
	ld.shared.u64 	%rd256, [_ZZN3cub18CUB_300001_SM_10006detail6reduce28DeviceReduceSingleTileKernelINS2_10policy_hubIN4cuda3std3__45tupleIJblEEEyN6thrust24THRUST_300001_SM_1000_NS8cuda_cub9__find_if7functorIS9_EEE10Policy1000ENSB_12zip_iteratorINS8_IJNSD_26transform_input_iterator_tIbNSB_6detail15normal_iteratorINSB_10device_ptrIfEEEENS7_10__not_fn_tINSK_10functional5actorINSQ_9compositeIJNSQ_16operator_adaptorINS7_8equal_toIvEEEENSR_INSQ_8argumentILj0EEEEENSR_INSQ_5valueIiEEEEEEEEEEEEENSB_17counting_iteratorIlNSB_11use_defaultES18_S18_EEEEEEEPS9_ySF_S9_S9_NS7_10__identityEEEvT0_T1_T2_T3_T4_T6_E12temp_storage+112];
	setp.eq.s16 	%p147, %rs209, 0;
	setp.eq.s16 	%p148, %rs210, 0;
	min.s64 	%rd257, %rd256, %rd255;
	selp.b16 	%rs211, %rs208, 1, %p148;
	selp.b16 	%rs212, %rs210, %rs211, %p147;
	and.b16  	%rs213, %rs212, 255;
	selp.b64 	%rd258, %rd255, %rd257, %p148;
	selp.b64 	%rd259, %rd256, %rd258, %p147;
	ld.shared.u8 	%rs214, [_ZZN3cub18CUB_300001_SM_10006detail6reduce28DeviceReduceSingleTileKernelINS2_10policy_hubIN4cuda3std3__45tupleIJblEEEyN6thrust24THRUST_300001_SM_1000_NS8cuda_cub9__find_if7functorIS9_EEE10Policy1000ENSB_12zip_iteratorINS8_IJNSD_26transform_input_iterator_tIbNSB_6detail15normal_iteratorINSB_10device_ptrIfEEEENS7_10__not_fn_tINSK_10functional5actorINSQ_9compositeIJNSQ_16operator_adaptorINS7_8equal_toIvEEEENSR_INSQ_8argumentILj0EEEEENSR_INSQ_5valueIiEEEEEEEEEEEEENSB_17counting_iteratorIlNSB_11use_defaultES18_S18_EEEEEEEPS9_ySF_S9_S9_NS7_10__identityEEEvT0_T1_T2_T3_T4_T6_E12temp_storage+120];
	ld.shared.u64 	%rd260, [_ZZN3cub18CUB_300001_SM_10006detail6reduce28DeviceReduceSingleTileKernelINS2_10policy_hubIN4cuda3std3__45tupleIJblEEEyN6thrust24THRUST_300001_SM_1000_NS8cuda_cub9__find_if7functorIS9_EEE10Policy1000ENSB_12zip_iteratorINS8_IJNSD_26transform_input_iterator_tIbNSB_6detail15normal_iteratorINSB_10device_ptrIfEEEENS7_10__not_fn_tINSK_10functional5actorINSQ_9compositeIJNSQ_16operator_adaptorINS7_8equal_toIvEEEENSR_INSQ_8argumentILj0EEEEENSR_INSQ_5valueIiEEEEEEEEEEEEENSB_17counting_iteratorIlNSB_11use_defaultES18_S18_EEEEEEEPS9_ySF_S9_S9_NS7_10__identityEEEvT0_T1_T2_T3_T4_T6_E12temp_storage+128];
	setp.eq.s16 	%p149, %rs213, 0;
	setp.eq.s16 	%p150, %rs214, 0;
	min.s64 	%rd261, %rd260, %rd259;
	selp.b16 	%rs215, %rs212, 1, %p150;
	selp.b16 	%rs377, %rs214, %rs215, %p149;
	selp.b64 	%rd262, %rd259, %rd261, %p150;
	selp.b64 	%rd402, %rd260, %rd262, %p149;
$L__BB8_124:
	mov.u32 	%r405, %tid.x;
	setp.ne.s32 	%p327, %r405, 0;
	@%p327 bra 	$L__BB8_126;
	setp.eq.s16 	%p328, %rs96, 0;
	and.b16  	%rs365, %rs377, 255;
	setp.eq.s16 	%p329, %rs365, 0;
	min.s64 	%rd390, %rd402, %rd122;
	selp.b16 	%rs366, %rs96, 1, %p329;
	selp.b16 	%rs367, %rs377, %rs366, %p328;
	selp.b64 	%rd391, %rd122, %rd390, %p329;
	selp.b64 	%rd392, %rd402, %rd391, %p328;
	st.global.u8 	[%rd1], %rs367;
	st.global.u64 	[%rd1+8], %rd392;
$L__BB8_126:
	ret;

}
	// .globl	_ZN3cub18CUB_300001_SM_10006detail6reduce18DeviceReduceKernelINS2_10policy_hubIN4cuda3std3__45tupleIJblEEEyN6thrust24THRUST_300001_SM_1000_NS8cuda_cub9__find_if7functorIS9_EEE10Policy1000ENSB_12zip_iteratorINS8_IJNSD_26transform_input_iterator_tIbNSB_6detail15normal_iteratorINSB_10device_ptrIfEEEENS7_10__not_fn_tINSK_10functional5actorINSQ_9compositeIJNSQ_16operator_adaptorINS7_8equal_toIvEEEENSR_INSQ_8argumentILj0EEEEENSR_INSQ_5valueIiEEEEEEEEEEEEENSB_17counting_iteratorIlNSB_11use_defaultES18_S18_EEEEEEEySF_S9_NS7_10__identityEEEvT0_PT3_T1_NS0_13GridEvenShareIS1G_EET2_T4_
.visible .entry _ZN3cub18CUB_300001_SM_10006detail6reduce18DeviceReduceKernelINS2_10policy_hubIN4cuda3std3__45tupleIJblEEEyN6thrust24THRUST_300001_SM_1000_NS8cuda_cub9__find_if7functorIS9_EEE10Policy1000ENSB_12zip_iteratorINS8_IJNSD_26transform_input_iterator_tIbNSB_6detail15normal_iteratorINSB_10device_ptrIfEEEENS7_10__not_fn_tINSK_10functional5actorINSQ_9compositeIJNSQ_16operator_adaptorINS7_8equal_toIvEEEENSR_INSQ_8argumentILj0EEEEENSR_INSQ_5valueIiEEEEEEEEEEEEENSB_17counting_iteratorIlNSB_11use_defaultES18_S18_EEEEEEEySF_S9_NS7_10__identityEEEvT0_PT3_T1_NS0_13GridEvenShareIS1G_EET2_T4_(
	.param .align 8 .b8 _ZN3cub18CUB_300001_SM_10006detail6reduce18DeviceReduceKernelINS2_10policy_hubIN4cuda3std3__45tupleIJblEEEyN6thrust24THRUST_300001_SM_1000_NS8cuda_cub9__find_if7functorIS9_EEE10Policy1000ENSB_12zip_iteratorINS8_IJNSD_26transform_input_iterator_tIbNSB_6detail15normal_iteratorINSB_10device_ptrIfEEEENS7_10__not_fn_tINSK_10functional5actorINSQ_9compositeIJNSQ_16operator_adaptorINS7_8equal_toIvEEEENSR_INSQ_8argumentILj0EEEEENSR_INSQ_5valueIiEEEEEEEEEEEEENSB_17counting_iteratorIlNSB_11use_defaultES18_S18_EEEEEEEySF_S9_NS7_10__identityEEEvT0_PT3_T1_NS0_13GridEvenShareIS1G_EET2_T4__param_0[24],
	.param .u64 .ptr .align 1 _ZN3cub18CUB_300001_SM_10006detail6reduce18DeviceReduceKernelINS2_10policy_hubIN4cuda3std3__45tupleIJblEEEyN6thrust24THRUST_300001_SM_1000_NS8cuda_cub9__find_if7functorIS9_EEE10Policy1000ENSB_12zip_iteratorINS8_IJNSD_26transform_input_iterator_tIbNSB_6detail15normal_iteratorINSB_10device_ptrIfEEEENS7_10__not_fn_tINSK_10functional5actorINSQ_9compositeIJNSQ_16operator_adaptorINS7_8equal_toIvEEEENSR_INSQ_8argumentILj0EEEEENSR_INSQ_5valueIiEEEEEEEEEEEEENSB_17counting_iteratorIlNSB_11use_defaultES18_S18_EEEEEEEySF_S9_NS7_10__identityEEEvT0_PT3_T1_NS0_13GridEvenShareIS1G_EET2_T4__param_1,
	.param .u64 _ZN3cub18CUB_300001_SM_10006detail6reduce18DeviceReduceKernelINS2_10policy_hubIN4cuda3std3__45tupleIJblEEEyN6thrust24THRUST_300001_SM_1000_NS8cuda_cub9__find_if7functorIS9_EEE10Policy1000ENSB_12zip_iteratorINS8_IJNSD_26transform_input_iterator_tIbNSB_6detail15normal_iteratorINSB_10device_ptrIfEEEENS7_10__not_fn_tINSK_10functional5actorINSQ_9compositeIJNSQ_16operator_adaptorINS7_8equal_toIvEEEENSR_INSQ_8argumentILj0EEEEENSR_INSQ_5valueIiEEEEEEEEEEEEENSB_17counting_iteratorIlNSB_11use_defaultES18_S18_EEEEEEEySF_S9_NS7_10__identityEEEvT0_PT3_T1_NS0_13GridEvenShareIS1G_EET2_T4__param_2,
	.param .align 8 .b8 _ZN3cub18CUB_300001_SM_10006detail6reduce18DeviceReduceKernelINS2_10policy_hubIN4cuda3std3__45tupleIJblEEEyN6thrust24THRUST_300001_SM_1000_NS8cuda_cub9__find_if7functorIS9_EEE10Policy1000ENSB_12zip_iteratorINS8_IJNSD_26transform_input_iterator_tIbNSB_6detail15normal_iteratorINSB_10device_ptrIfEEEENS7_10__not_fn_tINSK_10functional5actorINSQ_9compositeIJNSQ_16operator_adaptorINS7_8equal_toIvEEEENSR_INSQ_8argumentILj0EEEEENSR_INSQ_5valueIiEEEEEEEEEEEEENSB_17counting_iteratorIlNSB_11use_defaultES18_S18_EEEEEEEySF_S9_NS7_10__identityEEEvT0_PT3_T1_NS0_13GridEvenShareIS1G_EET2_T4__param_3[72],
	.param .align 1 .b8 _ZN3cub18CUB_300001_SM_10006detail6reduce18DeviceReduceKernelINS2_10policy_hubIN4cuda3std3__45tupleIJblEEEyN6thrust24THRUST_300001_SM_1000_NS8cuda_cub9__find_if7functorIS9_EEE10Policy1000ENSB_12zip_iteratorINS8_IJNSD_26transform_input_iterator_tIbNSB_6detail15normal_iteratorINSB_10device_ptrIfEEEENS7_10__not_fn_tINSK_10functional5actorINSQ_9compositeIJNSQ_16operator_adaptorINS7_8equal_toIvEEEENSR_INSQ_8argumentILj0EEEEENSR_INSQ_5valueIiEEEEEEEEEEEEENSB_17counting_iteratorIlNSB_11use_defaultES18_S18_EEEEEEEySF_S9_NS7_10__identityEEEvT0_PT3_T1_NS0_13GridEvenShareIS1G_EET2_T4__param_4[1],
	.param .align 1 .b8 _ZN3cub18CUB_300001_SM_10006detail6reduce18DeviceReduceKernelINS2_10policy_hubIN4cuda3std3__45tupleIJblEEEyN6thrust24THRUST_300001_SM_1000_NS8cuda_cub9__find_if7functorIS9_EEE10Policy1000ENSB_12zip_iteratorINS8_IJNSD_26transform_input_iterator_tIbNSB_6detail15normal_iteratorINSB_10device_ptrIfEEEENS7_10__not_fn_tINSK_10functional5actorINSQ_9compositeIJNSQ_16operator_adaptorINS7_8equal_toIvEEEENSR_INSQ_8argumentILj0EEEEENSR_INSQ_5valueIiEEEEEEEEEEEEENSB_17counting_iteratorIlNSB_11use_defaultES18_S18_EEEEEEEySF_S9_NS7_10__identityEEEvT0_PT3_T1_NS0_13GridEvenShareIS1G_EET2_T4__param_5[1]
)
.maxntid 256
{
	.reg .pred 	%p<327>;
	.reg .b16 	%rs<403>;
	.reg .b32 	%r<458>;
	.reg .b32 	%f<45>;
	.reg .b64 	%rd<465>;
	// demoted variable
	.shared .align 8 .b8 _ZZN3cub18CUB_300001_SM_10006detail6reduce18DeviceReduceKernelINS2_10policy_hubIN4cuda3std3__45tupleIJblEEEyN6thrust24THRUST_300001_SM_1000_NS8cuda_cub9__find_if7functorIS9_EEE10Policy1000ENSB_12zip_iteratorINS8_IJNSD_26transform_input_iterator_tIbNSB_6detail15normal_iteratorINSB_10device_ptrIfEEEENS7_10__not_fn_tINSK_10functional5actorINSQ_9compositeIJNSQ_16operator_adaptorINS7_8equal_toIvEEEENSR_INSQ_8argumentILj0EEEEENSR_INSQ_5valueIiEEEEEEEEEEEEENSB_17counting_iteratorIlNSB_11use_defaultES18_S18_EEEEEEEySF_S9_NS7_10__identityEEEvT0_PT3_T1_NS0_13GridEvenShareIS1G_EET2_T4_E12temp_storage[152];
	ld.param.u64 	%rd122, [_ZN3cub18CUB_300001_SM_10006detail6reduce18DeviceReduceKernelINS2_10policy_hubIN4cuda3std3__45tupleIJblEEEyN6thrust24THRUST_300001_SM_1000_NS8cuda_cub9__find_if7functorIS9_EEE10Policy1000ENSB_12zip_iteratorINS8_IJNSD_26transform_input_iterator_tIbNSB_6detail15normal_iteratorINSB_10device_ptrIfEEEENS7_10__not_fn_tINSK_10functional5actorINSQ_9compositeIJNSQ_16operator_adaptorINS7_8equal_toIvEEEENSR_INSQ_8argumentILj0EEEEENSR_INSQ_5valueIiEEEEEEEEEEEEENSB_17counting_iteratorIlNSB_11use_defaultES18_S18_EEEEEEEySF_S9_NS7_10__identityEEEvT0_PT3_T1_NS0_13GridEvenShareIS1G_EET2_T4__param_0+16];
	ld.param.u32 	%r50, [_ZN3cub18CUB_300001_SM_10006detail6reduce18DeviceReduceKernelINS2_10policy_hubIN4cuda3std3__45tupleIJblEEEyN6thrust24THRUST_300001_SM_1000_NS8cuda_cub9__find_if7functorIS9_EEE10Policy1000ENSB_12zip_iteratorINS8_IJNSD_26transform_input_iterator_tIbNSB_6detail15normal_iteratorINSB_10device_ptrIfEEEENS7_10__not_fn_tINSK_10functional5actorINSQ_9compositeIJNSQ_16operator_adaptorINS7_8equal_toIvEEEENSR_INSQ_8argumentILj0EEEEENSR_INSQ_5valueIiEEEEEEEEEEEEENSB_17counting_iteratorIlNSB_11use_defaultES18_S18_EEEEEEEySF_S9_NS7_10__identityEEEvT0_PT3_T1_NS0_13GridEvenShareIS1G_EET2_T4__param_0+12];
	ld.param.u64 	%rd1, [_ZN3cub18CUB_300001_SM_10006detail6reduce18DeviceReduceKernelINS2_10policy_hubIN4cuda3std3__45tupleIJblEEEyN6thrust24THRUST_300001_SM_1000_NS8cuda_cub9__find_if7functorIS9_EEE10Policy1000ENSB_12zip_iteratorINS8_IJNSD_26transform_input_iterator_tIbNSB_6detail15normal_iteratorINSB_10device_ptrIfEEEENS7_10__not_fn_tINSK_10functional5actorINSQ_9compositeIJNSQ_16operator_adaptorINS7_8equal_toIvEEEENSR_INSQ_8argumentILj0EEEEENSR_INSQ_5valueIiEEEEEEEEEEEEENSB_17counting_iteratorIlNSB_11use_defaultES18_S18_EEEEEEEySF_S9_NS7_10__identityEEEvT0_PT3_T1_NS0_13GridEvenShareIS1G_EET2_T4__param_3+32];
	ld.param.u32 	%r1, [_ZN3cub18CUB_300001_SM_10006detail6reduce18DeviceReduceKernelINS2_10policy_hubIN4cuda3std3__45tupleIJblEEEyN6thrust24THRUST_300001_SM_1000_NS8cuda_cub9__find_if7functorIS9_EEE10Policy1000ENSB_12zip_iteratorINS8_IJNSD_26transform_input_iterator_tIbNSB_6detail15normal_iteratorINSB_10device_ptrIfEEEENS7_10__not_fn_tINSK_10functional5actorINSQ_9compositeIJNSQ_16operator_adaptorINS7_8equal_toIvEEEENSR_INSQ_8argumentILj0EEEEENSR_INSQ_5valueIiEEEEEEEEEEEEENSB_17counting_iteratorIlNSB_11use_defaultES18_S18_EEEEEEEySF_S9_NS7_10__identityEEEvT0_PT3_T1_NS0_13GridEvenShareIS1G_EET2_T4__param_3+40];
	ld.param.u64 	%rd121, [_ZN3cub18CUB_300001_SM_10006detail6reduce18DeviceReduceKernelINS2_10policy_hubIN4cuda3std3__45tupleIJblEEEyN6thrust24THRUST_300001_SM_1000_NS8cuda_cub9__find_if7functorIS9_EEE10Policy1000ENSB_12zip_iteratorINS8_IJNSD_26transform_input_iterator_tIbNSB_6detail15normal_iteratorINSB_10device_ptrIfEEEENS7_10__not_fn_tINSK_10functional5actorINSQ_9compositeIJNSQ_16operator_adaptorINS7_8equal_toIvEEEENSR_INSQ_8argumentILj0EEEEENSR_INSQ_5valueIiEEEEEEEEEEEEENSB_17counting_iteratorIlNSB_11use_defaultES18_S18_EEEEEEEySF_S9_NS7_10__identityEEEvT0_PT3_T1_NS0_13GridEvenShareIS1G_EET2_T4__param_0];
	cvta.to.global.u64 	%rd2, %rd121;
	mov.u32 	%r5, %ctaid.x;
	shl.b32 	%r51, %r1, 10;
	cvt.s64.s32 	%rd4, %r51;
	shl.b32 	%r52, %r5, 10;
	cvt.u64.u32 	%rd5, %r52;
	sub.s64 	%rd6, %rd1, %rd5;
	setp.gt.u64 	%p1, %rd6, 1023;
	@%p1 bra 	$L__BB9_78;
	cvt.u32.u64 	%r195, %rd5;
	cvt.u32.u64 	%r6, %rd1;
	sub.s32 	%r7, %r6, %r195;
	mov.u32 	%r8, %tid.x;
	setp.ge.s32 	%p150, %r8, %r7;
	mov.b16 	%rs371, 0;
	mov.b64 	%rd432, 0;
	mov.u32 	%r448, %r8;
	@%p150 bra 	$L__BB9_3;
	add.s32 	%r197, %r195, %r8;
	cvt.u64.u32 	%rd271, %r197;
	mul.wide.u32 	%rd272, %r197, 4;
	add.s64 	%rd273, %rd2, %rd272;
	add.s64 	%rd432, %rd122, %rd271;
	ld.global.f32 	%f28, [%rd273];
	cvt.rn.f32.s32 	%f29, %r50;
	setp.neu.f32 	%p151, %f28, %f29;
	selp.u16 	%rs371, 1, 0, %p151;
	add.s32 	%r448, %r8, 256;
$L__BB9_3:
	setp.ge.s32 	%p152, %r448, %r7;
	@%p152 bra 	$L__BB9_16;
	cvt.rn.f32.s32 	%f1, %r50;
	not.b32 	%r199, %r448;
	add.s32 	%r11, %r199, %r6;
	sub.s32 	%r200, %r11, %r195;
	shr.u32 	%r201, %r200, 8;
	add.s32 	%r12, %r201, 1;
	and.b32  	%r13, %r12, 7;
	setp.lt.u32 	%p153, %r200, 1792;
	@%p153 bra 	$L__BB9_8;
	add.s32 	%r447, %r448, 1024;
	and.b32  	%r202, %r12, 33554424;
	neg.s32 	%r446, %r202;
$L__BB9_6:
	.pragma "nounroll";
	add.s32 	%r203, %r447, -1024;
	cvt.s64.s32 	%rd275, %r203;
	add.s64 	%rd276, %rd275, %rd5;
	shl.b64 	%rd277, %rd276, 2;
	add.s64 	%rd278, %rd2, %rd277;
	add.s64 	%rd279, %rd276, %rd122;
	ld.global.f32 	%f30, [%rd278];
	setp.neu.f32 	%p154, %f30, %f1;
	selp.u16 	%rs216, 1, 0, %p154;
	and.b16  	%rs217, %rs371, 255;
	setp.ne.s16 	%p156, %rs217, 0;
	and.pred  	%p157, %p156, %p154;
	min.s64 	%rd280, %rd279, %rd432;
	setp.eq.s16 	%p158, %rs217, 0;
	selp.b64 	%rd281, %rd279, %rd432, %p158;
	selp.b16 	%rs218, %rs216, %rs371, %p158;
	selp.b64 	%rd282, %rd280, %rd281, %p157;
	selp.b16 	%rs219, 1, %rs218, %p157;
	and.b16  	%rs220, %rs219, 255;
	add.s32 	%r204, %r447, -768;
	cvt.s64.s32 	%rd283, %r204;
	add.s64 	%rd284, %rd283, %rd5;
	add.s64 	%rd285, %rd284, %rd122;
	ld.global.f32 	%f31, [%rd278+1024];
	setp.neu.f32 	%p159, %f31, %f1;
	selp.u16 	%rs221, 1, 0, %p159;
	setp.ne.s16 	%p161, %rs220, 0;
	and.pred  	%p162, %p161, %p159;
	min.s64 	%rd286, %rd285, %rd282;
	setp.eq.s16 	%p163, %rs220, 0;
	selp.b64 	%rd287, %rd285, %rd282, %p163;
	selp.b16 	%rs222, %rs221, %rs219, %p163;
	selp.b64 	%rd288, %rd286, %rd287, %p162;
	selp.b16 	%rs223, 1, %rs222, %p162;
	and.b16  	%rs224, %rs223, 255;
	add.s32 	%r205, %r447, -512;
	cvt.s64.s32 	%rd289, %r205;
	add.s64 	%rd290, %rd289, %rd5;
	add.s64 	%rd291, %rd290, %rd122;
	ld.global.f32 	%f32, [%rd278+2048];
	setp.neu.f32 	%p164, %f32, %f1;
	selp.u16 	%rs225, 1, 0, %p164;
	setp.ne.s16 	%p166, %rs224, 0;
	and.pred  	%p167, %p166, %p164;
	min.s64 	%rd292, %rd291, %rd288;
	setp.eq.s16 	%p168, %rs224, 0;
	selp.b64 	%rd293, %rd291, %rd288, %p168;
	selp.b16 	%rs226, %rs225, %rs223, %p168;
	selp.b64 	%rd294, %rd292, %rd293, %p167;
	selp.b16 	%rs227, 1, %rs226, %p167;
	and.b16  	%rs228, %rs227, 255;
	add.s32 	%r206, %r447, -256;
	cvt.s64.s32 	%rd295, %r206;
	add.s64 	%rd296, %rd295, %rd5;
	add.s64 	%rd297, %rd296, %rd122;
	ld.global.f32 	%f33, [%rd278+3072];
	setp.neu.f32 	%p169, %f33, %f1;
	selp.u16 	%rs229, 1, 0, %p169;
	setp.ne.s16 	%p171, %rs228, 0;
	and.pred  	%p172, %p171, %p169;
	min.s64 	%rd298, %rd297, %rd294;
	setp.eq.s16 	%p173, %rs228, 0;
	selp.b64 	%rd299, %rd297, %rd294, %p173;
	selp.b16 	%rs230, %rs229, %rs227, %p173;
	selp.b64 	%rd300, %rd298, %rd299, %p172;
	selp.b16 	%rs231, 1, %rs230, %p172;
	and.b16  	%rs232, %rs231, 255;
	add.s32 	%r207, %r447, 768;
	cvt.s64.s32 	%rd301, %r447;
	add.s64 	%rd302, %rd301, %rd5;
	add.s64 	%rd303, %rd302, %rd122;
	ld.global.f32 	%f34, [%rd278+4096];
	setp.neu.f32 	%p174, %f34, %f1;
	selp.u16 	%rs233, 1, 0, %p174;
	setp.ne.s16 	%p176, %rs232, 0;
	and.pred  	%p177, %p176, %p174;
	min.s64 	%rd304, %rd303, %rd300;
	setp.eq.s16 	%p178, %rs232, 0;
	selp.b64 	%rd305, %rd303, %rd300, %p178;
	selp.b16 	%rs234, %rs233, %rs231, %p178;
	selp.b64 	%rd306, %rd304, %rd305, %p177;
	selp.b16 	%rs235, 1, %rs234, %p177;
	and.b16  	%rs236, %rs235, 255;
	add.s32 	%r208, %r447, 256;
	cvt.s64.s32 	%rd307, %r208;
	add.s64 	%rd308, %rd307, %rd5;
	add.s64 	%rd309, %rd308, %rd122;
	ld.global.f32 	%f35, [%rd278+5120];
	setp.neu.f32 	%p179, %f35, %f1;
	selp.u16 	%rs237, 1, 0, %p179;
	setp.ne.s16 	%p181, %rs236, 0;
	and.pred  	%p182, %p181, %p179;
	min.s64 	%rd310, %rd309, %rd306;
	setp.eq.s16 	%p183, %rs236, 0;
	selp.b64 	%rd311, %rd309, %rd306, %p183;
	selp.b16 	%rs238, %rs237, %rs235, %p183;
	selp.b64 	%rd312, %rd310, %rd311, %p182;
	selp.b16 	%rs239, 1, %rs238, %p182;
	and.b16  	%rs240, %rs239, 255;
	add.s32 	%r209, %r447, 512;
	cvt.s64.s32 	%rd313, %r209;
	add.s64 	%rd314, %rd313, %rd5;
	add.s64 	%rd315, %rd314, %rd122;
	ld.global.f32 	%f36, [%rd278+6144];
	setp.neu.f32 	%p184, %f36, %f1;
	selp.u16 	%rs241, 1, 0, %p184;
	setp.ne.s16 	%p186, %rs240, 0;
	and.pred  	%p187, %p186, %p184;
	min.s64 	%rd316, %rd315, %rd312;
	setp.eq.s16 	%p188, %rs240, 0;
	selp.b64 	%rd317, %rd315, %rd312, %p188;
	selp.b16 	%rs242, %rs241, %rs239, %p188;
	selp.b64 	%rd318, %rd316, %rd317, %p187;
	selp.b16 	%rs243, 1, %rs242, %p187;
	and.b16  	%rs244, %rs243, 255;
	cvt.s64.s32 	%rd319, %r207;
	add.s64 	%rd320, %rd319, %rd5;
	add.s64 	%rd321, %rd320, %rd122;
	ld.global.f32 	%f37, [%rd278+7168];
	setp.neu.f32 	%p189, %f37, %f1;
	selp.u16 	%rs245, 1, 0, %p189;
	setp.ne.s16 	%p191, %rs244, 0;
	and.pred  	%p192, %p191, %p189;
	min.s64 	%rd322, %rd321, %rd318;
	setp.eq.s16 	%p193, %rs244, 0;
	selp.b64 	%rd323, %rd321, %rd318, %p193;
	selp.b16 	%rs246, %rs245, %rs243, %p193;
	selp.b64 	%rd432, %rd322, %rd323, %p192;
	selp.b16 	%rs371, 1, %rs246, %p192;
	add.s32 	%r447, %r447, 2048;
	add.s32 	%r446, %r446, 8;
	setp.ne.s32 	%p194, %r446, 0;
	@%p194 bra 	$L__BB9_6;
	add.s32 	%r448, %r447, -1024;
$L__BB9_8:
	setp.eq.s32 	%p195, %r13, 0;
	@%p195 bra 	$L__BB9_16;
	setp.lt.u32 	%p196, %r13, 4;
	@%p196 bra 	$L__BB9_11;
	cvt.s64.s32 	%rd325, %r448;
	add.s64 	%rd326, %rd325, %rd5;
	shl.b64 	%rd327, %rd326, 2;
	add.s64 	%rd328, %rd2, %rd327;
	add.s64 	%rd329, %rd326, %rd122;
	ld.global.f32 	%f38, [%rd328];
	setp.neu.f32 	%p197, %f38, %f1;
	selp.u16 	%rs248, 1, 0, %p197;
	and.b16  	%rs249, %rs371, 255;
	setp.ne.s16 	%p199, %rs249, 0;
	and.pred  	%p200, %p199, %p197;
	min.s64 	%rd330, %rd329, %rd432;
	setp.eq.s16 	%p201, %rs249, 0;
	selp.b64 	%rd331, %rd329, %rd432, %p201;
	selp.b16 	%rs250, %rs248, %rs371, %p201;
	selp.b64 	%rd332, %rd330, %rd331, %p200;
	selp.b16 	%rs251, 1, %rs250, %p200;
	and.b16  	%rs252, %rs251, 255;
	add.s32 	%r210, %r448, 256;
	cvt.s64.s32 	%rd333, %r210;
	add.s64 	%rd334, %rd333, %rd5;
	add.s64 	%rd335, %rd334, %rd122;
	ld.global.f32 	%f39, [%rd328+1024];
	setp.neu.f32 	%p202, %f39, %f1;
	selp.u16 	%rs253, 1, 0, %p202;
	setp.ne.s16 	%p204, %rs252, 0;
	and.pred  	%p205, %p204, %p202;
	min.s64 	%rd336, %rd335, %rd332;
	setp.eq.s16 	%p206, %rs252, 0;
	selp.b64 	%rd337, %rd335, %rd332, %p206;
	selp.b16 	%rs254, %rs253, %rs251, %p206;
	selp.b64 	%rd338, %rd336, %rd337, %p205;
	selp.b16 	%rs255, 1, %rs254, %p205;
	and.b16  	%rs256, %rs255, 255;
	add.s32 	%r211, %r448, 512;
	cvt.s64.s32 	%rd339, %r211;
	add.s64 	%rd340, %rd339, %rd5;
	add.s64 	%rd341, %rd340, %rd122;
	ld.global.f32 	%f40, [%rd328+2048];
	setp.neu.f32 	%p207, %f40, %f1;
	selp.u16 	%rs257, 1, 0, %p207;
	setp.ne.s16 	%p209, %rs256, 0;
	and.pred  	%p210, %p209, %p207;
	min.s64 	%rd342, %rd341, %rd338;
	setp.eq.s16 	%p211, %rs256, 0;
	selp.b64 	%rd343, %rd341, %rd338, %p211;
	selp.b16 	%rs258, %rs257, %rs255, %p211;
	selp.b64 	%rd344, %rd342, %rd343, %p210;
	selp.b16 	%rs259, 1, %rs258, %p210;
	and.b16  	%rs260, %rs259, 255;
	add.s32 	%r212, %r448, 768;
	cvt.s64.s32 	%rd345, %r212;
	add.s64 	%rd346, %rd345, %rd5;
	add.s64 	%rd347, %rd346, %rd122;
	ld.global.f32 	%f41, [%rd328+3072];
	setp.neu.f32 	%p212, %f41, %f1;
	selp.u16 	%rs261, 1, 0, %p212;
	setp.ne.s16 	%p214, %rs260, 0;
	and.pred  	%p215, %p214, %p212;
	min.s64 	%rd348, %rd347, %rd344;
	setp.eq.s16 	%p216, %rs260, 0;
	selp.b64 	%rd349, %rd347, %rd344, %p216;
	selp.b16 	%rs262, %rs261, %rs259, %p216;
	selp.b64 	%rd432, %rd348, %rd349, %p215;
	selp.b16 	%rs371, 1, %rs262, %p215;
	add.s32 	%r448, %r448, 1024;
$L__BB9_11:
	and.b32  	%r213, %r12, 3;
	setp.eq.s32 	%p217, %r213, 0;
	@%p217 bra 	$L__BB9_16;
	setp.eq.s32 	%p218, %r213, 1;
	@%p218 bra 	$L__BB9_14;
	cvt.s64.s32 	%rd351, %r448;
	add.s64 	%rd352, %rd351, %rd5;
	shl.b64 	%rd353, %rd352, 2;
	add.s64 	%rd354, %rd2, %rd353;
	add.s64 	%rd355, %rd352, %rd122;
	ld.global.f32 	%f42, [%rd354];
	setp.neu.f32 	%p219, %f42, %f1;
	selp.u16 	%rs264, 1, 0, %p219;
	and.b16  	%rs265, %rs371, 255;
	setp.ne.s16 	%p221, %rs265, 0;
	and.pred  	%p222, %p221, %p219;
	min.s64 	%rd356, %rd355, %rd432;
	setp.eq.s16 	%p223, %rs265, 0;
	selp.b64 	%rd357, %rd355, %rd432, %p223;
	selp.b16 	%rs266, %rs264, %rs371, %p223;
	selp.b64 	%rd358, %rd356, %rd357, %p222;
	selp.b16 	%rs267, 1, %rs266, %p222;
	and.b16  	%rs268, %rs267, 255;
	add.s32 	%r214, %r448, 256;
	cvt.s64.s32 	%rd359, %r214;
	add.s64 	%rd360, %rd359, %rd5;
	add.s64 	%rd361, %rd360, %rd122;
	ld.global.f32 	%f43, [%rd354+1024];
	setp.neu.f32 	%p224, %f43, %f1;
	selp.u16 	%rs269, 1, 0, %p224;
	setp.ne.s16 	%p226, %rs268, 0;
	and.pred  	%p227, %p226, %p224;
	min.s64 	%rd362, %rd361, %rd358;
	setp.eq.s16 	%p228, %rs268, 0;
	selp.b64 	%rd363, %rd361, %rd358, %p228;
	selp.b16 	%rs270, %rs269, %rs267, %p228;
	selp.b64 	%rd432, %rd362, %rd363, %p227;
	selp.b16 	%rs371, 1, %rs270, %p227;
	add.s32 	%r448, %r448, 512;
$L__BB9_14:
	and.b32  	%r215, %r11, 256;
	setp.ne.s32 	%p229, %r215, 0;
	@%p229 bra 	$L__BB9_16;
	cvt.s64.s32 	%rd364, %r448;
	add.s64 	%rd365, %rd364, %rd5;
	shl.b64 	%rd366, %rd365, 2;
	add.s64 	%rd367, %rd2, %rd366;
	add.s64 	%rd368, %rd365, %rd122;
	ld.global.f32 	%f44, [%rd367];
	setp.neu.f32 	%p230, %f44, %f1;
	selp.u16 	%rs271, 1, 0, %p230;
	and.b16  	%rs272, %rs371, 255;
	setp.ne.s16 	%p232, %rs272, 0;
	and.pred  	%p233, %p232, %p230;
	min.s64 	%rd369, %rd368, %rd432;
	setp.eq.s16 	%p234, %rs272, 0;
	selp.b64 	%rd370, %rd368, %rd432, %p234;
	selp.b16 	%rs273, %rs271, %rs371, %p234;
	selp.b64 	%rd432, %rd369, %rd370, %p233;
	selp.b16 	%rs371, 1, %rs273, %p233;
$L__BB9_16:
	setp.lt.s32 	%p235, %r7, 256;
	@%p235 bra 	$L__BB9_41;
	// begin inline asm
	mov.u32 %r334, %laneid;
	// end inline asm
	cvt.u32.u16 	%r355, %rs371;
	and.b32  	%r336, %r355, 255;
	mov.b32 	%r352, 1;
	mov.b32 	%r353, 31;
	mov.b32 	%r354, -1;
	// begin inline asm
	shfl.sync.down.b32 %r335, %r336, %r352, %r353, %r354;
	// end inline asm
	// begin inline asm
	shfl.sync.down.b32 %r340, %r341, %r352, %r353, %r354;
	// end inline asm
	mov.b64 	{%r346, %r351}, %rd432;
	// begin inline asm
	shfl.sync.down.b32 %r345, %r346, %r352, %r353, %r354;
	// end inline asm
	// begin inline asm
	shfl.sync.down.b32 %r350, %r351, %r352, %r353, %r354;
	// end inline asm
	mov.b64 	%rd21, {%r345, %r350};
	cvt.u16.u32 	%rs15, %r335;
	setp.gt.s32 	%p285, %r334, 30;
	@%p285 bra 	$L__BB9_21;
	and.b16  	%rs315, %rs371, 255;
	setp.eq.s16 	%p286, %rs315, 0;
	and.b16  	%rs316, %rs15, 255;
	setp.eq.s16 	%p287, %rs316, 0;
	or.pred  	%p288, %p286, %p287;
	@%p288 bra 	$L__BB9_20;
	min.s64 	%rd432, %rd21, %rd432;
	mov.b16 	%rs371, 1;
	bra.uni 	$L__BB9_21;
$L__BB9_20:
	setp.eq.s16 	%p289, %rs315, 0;
	selp.b64 	%rd432, %rd21, %rd432, %p289;
	selp.b16 	%rs371, %rs15, %rs371, %p289;
$L__BB9_21:
	cvt.u32.u16 	%r376, %rs371;
	and.b32  	%r357, %r376, 255;
	mov.b32 	%r373, 2;
	mov.b32 	%r374, 31;
	mov.b32 	%r375, -1;
	// begin inline asm
	shfl.sync.down.b32 %r356, %r357, %r373, %r374, %r375;
	// end inline asm
	// begin inline asm
	shfl.sync.down.b32 %r361, %r362, %r373, %r374, %r375;
	// end inline asm
	mov.b64 	{%r367, %r372}, %rd432;
	// begin inline asm
	shfl.sync.down.b32 %r366, %r367, %r373, %r374, %r375;
	// end inline asm
	// begin inline asm
	shfl.sync.down.b32 %r371, %r372, %r373, %r374, %r375;
	// end inline asm
	mov.b64 	%rd25, {%r366, %r371};
	cvt.u16.u32 	%rs18, %r356;
	setp.gt.s32 	%p290, %r334, 29;
	@%p290 bra 	$L__BB9_25;
	and.b16  	%rs319, %rs371, 255;
	setp.eq.s16 	%p291, %rs319, 0;
	and.b16  	%rs320, %rs18, 255;
	setp.eq.s16 	%p292, %rs320, 0;
	or.pred  	%p293, %p291, %p292;
	@%p293 bra 	$L__BB9_24;
	min.s64 	%rd432, %rd25, %rd432;
	mov.b16 	%rs371, 1;
	bra.uni 	$L__BB9_25;
$L__BB9_24:
	setp.eq.s16 	%p294, %rs319, 0;
	selp.b64 	%rd432, %rd25, %rd432, %p294;
	selp.b16 	%rs371, %rs18, %rs371, %p294;
$L__BB9_25:
	cvt.u32.u16 	%r397, %rs371;
	and.b32  	%r378, %r397, 255;
	mov.b32 	%r394, 4;
	mov.b32 	%r395, 31;
	mov.b32 	%r396, -1;
	// begin inline asm
	shfl.sync.down.b32 %r377, %r378, %r394, %r395, %r396;
	// end inline asm
	// begin inline asm
	shfl.sync.down.b32 %r382, %r383, %r394, %r395, %r396;
	// end inline asm
	mov.b64 	{%r388, %r393}, %rd432;
	// begin inline asm
	shfl.sync.down.b32 %r387, %r388, %r394, %r395, %r396;
	// end inline asm
	// begin inline asm
	shfl.sync.down.b32 %r392, %r393, %r394, %r395, %r396;
	// end inline asm
	mov.b64 	%rd29, {%r387, %r392};
	cvt.u16.u32 	%rs21, %r377;
	setp.gt.s32 	%p295, %r334, 27;
	@%p295 bra 	$L__BB9_29;
	and.b16  	%rs323, %rs371, 255;
	setp.eq.s16 	%p296, %rs323, 0;
	and.b16  	%rs324, %rs21, 255;
	setp.eq.s16 	%p297, %rs324, 0;
	or.pred  	%p298, %p296, %p297;
	@%p298 bra 	$L__BB9_28;
	min.s64 	%rd432, %rd29, %rd432;
	mov.b16 	%rs371, 1;
	bra.uni 	$L__BB9_29;
$L__BB9_28:
	setp.eq.s16 	%p299, %rs323, 0;
	selp.b64 	%rd432, %rd29, %rd432, %p299;
	selp.b16 	%rs371, %rs21, %rs371, %p299;
$L__BB9_29:
	cvt.u32.u16 	%r418, %rs371;
	and.b32  	%r399, %r418, 255;
	mov.b32 	%r415, 8;
	mov.b32 	%r416, 31;
	mov.b32 	%r417, -1;
	// begin inline asm
	shfl.sync.down.b32 %r398, %r399, %r415, %r416, %r417;
	// end inline asm
	// begin inline asm
	shfl.sync.down.b32 %r403, %r404, %r415, %r416, %r417;
	// end inline asm
	mov.b64 	{%r409, %r414}, %rd432;
	// begin inline asm
	shfl.sync.down.b32 %r408, %r409, %r415, %r416, %r417;
	// end inline asm
	// begin inline asm
	shfl.sync.down.b32 %r413, %r414, %r415, %r416, %r417;
	// end inline asm
	mov.b64 	%rd33, {%r408, %r413};
	cvt.u16.u32 	%rs24, %r398;
	setp.gt.s32 	%p300, %r334, 23;
	@%p300 bra 	$L__BB9_33;
	and.b16  	%rs327, %rs371, 255;
	setp.eq.s16 	%p301, %rs327, 0;
	and.b16  	%rs328, %rs24, 255;
	setp.eq.s16 	%p302, %rs328, 0;
	or.pred  	%p303, %p301, %p302;
	@%p303 bra 	$L__BB9_32;
	min.s64 	%rd432, %rd33, %rd432;
	mov.b16 	%rs371, 1;
	bra.uni 	$L__BB9_33;
$L__BB9_32:
	setp.eq.s16 	%p304, %rs327, 0;
	selp.b64 	%rd432, %rd33, %rd432, %p304;
	selp.b16 	%rs371, %rs24, %rs371, %p304;
$L__BB9_33:
	cvt.u32.u16 	%r439, %rs371;
	and.b32  	%r420, %r439, 255;
	mov.b32 	%r436, 16;
	mov.b32 	%r437, 31;
	mov.b32 	%r438, -1;
	// begin inline asm
	shfl.sync.down.b32 %r419, %r420, %r436, %r437, %r438;
	// end inline asm
	// begin inline asm
	shfl.sync.down.b32 %r424, %r425, %r436, %r437, %r438;
	// end inline asm
	mov.b64 	{%r430, %r435}, %rd432;
	// begin inline asm
	shfl.sync.down.b32 %r429, %r430, %r436, %r437, %r438;
	// end inline asm
	// begin inline asm
	shfl.sync.down.b32 %r434, %r435, %r436, %r437, %r438;
	// end inline asm
	mov.b64 	%rd37, {%r429, %r434};
	cvt.u16.u32 	%rs27, %r419;
	setp.gt.s32 	%p305, %r334, 15;
	@%p305 bra 	$L__BB9_37;
	and.b16  	%rs331, %rs371, 255;
	setp.eq.s16 	%p306, %rs331, 0;
	and.b16  	%rs332, %rs27, 255;
	setp.eq.s16 	%p307, %rs332, 0;
	or.pred  	%p308, %p306, %p307;
	@%p308 bra 	$L__BB9_36;
	min.s64 	%rd432, %rd37, %rd432;
	mov.b16 	%rs371, 1;
	bra.uni 	$L__BB9_37;
$L__BB9_36:
	setp.eq.s16 	%p309, %rs331, 0;
	selp.b64 	%rd432, %rd37, %rd432, %p309;
	selp.b16 	%rs371, %rs27, %rs371, %p309;
$L__BB9_37:
	setp.ne.s32 	%p310, %r334, 0;
	@%p310 bra 	$L__BB9_39;
	shr.u32 	%r440, %r8, 1;
	and.b32  	%r441, %r440, 496;
	mov.u32 	%r442, _ZZN3cub18CUB_300001_SM_10006detail6reduce18DeviceReduceKernelINS2_10policy_hubIN4cuda3std3__45tupleIJblEEEyN6thrust24THRUST_300001_SM_1000_NS8cuda_cub9__find_if7functorIS9_EEE10Policy1000ENSB_12zip_iteratorINS8_IJNSD_26transform_input_iterator_tIbNSB_6detail15normal_iteratorINSB_10device_ptrIfEEEENS7_10__not_fn_tINSK_10functional5actorINSQ_9compositeIJNSQ_16operator_adaptorINS7_8equal_toIvEEEENSR_INSQ_8argumentILj0EEEEENSR_INSQ_5valueIiEEEEEEEEEEEEENSB_17counting_iteratorIlNSB_11use_defaultES18_S18_EEEEEEEySF_S9_NS7_10__identityEEEvT0_PT3_T1_NS0_13GridEvenShareIS1G_EET2_T4_E12temp_storage;
	add.s32 	%r443, %r442, %r441;
	st.shared.u8 	[%r443+8], %rs371;
	st.shared.u64 	[%r443+16], %rd432;
$L__BB9_39:
	bar.sync 	0;
	setp.ne.s32 	%p311, %r8, 0;
	@%p311 bra 	$L__BB9_122;
	ld.shared.u8 	%rs335, [_ZZN3cub18CUB_300001_SM_10006detail6reduce18DeviceReduceKernelINS2_10policy_hubIN4cuda3std3__45tupleIJblEEEyN6thrust24THRUST_300001_SM_1000_NS8cuda_cub9__find_if7functorIS9_EEE10Policy1000ENSB_12zip_iteratorINS8_IJNSD_26transform_input_iterator_tIbNSB_6detail15normal_iteratorINSB_10device_ptrIfEEEENS7_10__not_fn_tINSK_10functional5actorINSQ_9compositeIJNSQ_16operator_adaptorINS7_8equal_toIvEEEENSR_INSQ_8argumentILj0EEEEENSR_INSQ_5valueIiEEEEEEEEEEEEENSB_17counting_iteratorIlNSB_11use_defaultES18_S18_EEEEEEEySF_S9_NS7_10__identityEEEvT0_PT3_T1_NS0_13GridEvenShareIS1G_EET2_T4_E12temp_storage+24];
	ld.shared.u64 	%rd392, [_ZZN3cub18CUB_300001_SM_10006detail6reduce18DeviceReduceKernelINS2_10policy_hubIN4cuda3std3__45tupleIJblEEEyN6thrust24THRUST_300001_SM_1000_NS8cuda_cub9__find_if7functorIS9_EEE10Policy1000ENSB_12zip_iteratorINS8_IJNSD_26transform_input_iterator_tIbNSB_6detail15normal_iteratorINSB_10device_ptrIfEEEENS7_10__not_fn_tINSK_10functional5actorINSQ_9compositeIJNSQ_16operator_adaptorINS7_8equal_toIvEEEENSR_INSQ_8argumentILj0EEEEENSR_INSQ_5valueIiEEEEEEEEEEEEENSB_17counting_iteratorIlNSB_11use_defaultES18_S18_EEEEEEEySF_S9_NS7_10__identityEEEvT0_PT3_T1_NS0_13GridEvenShareIS1G_EET2_T4_E12temp_storage+32];
	and.b16  	%rs336, %rs371, 255;
	setp.eq.s16 	%p312, %rs336, 0;
	setp.eq.s16 	%p313, %rs335, 0;
	min.s64 	%rd393, %rd392, %rd432;
	selp.b16 	%rs337, %rs371, 1, %p313;
	selp.b16 	%rs338, %rs335, %rs337, %p312;
	and.b16  	%rs339, %rs338, 255;
	selp.b64 	%rd394, %rd432, %rd393, %p313;
	selp.b64 	%rd395, %rd392, %rd394, %p312;
	ld.shared.u8 	%rs340, [_ZZN3cub18CUB_300001_SM_10006detail6reduce18DeviceReduceKernelINS2_10policy_hubIN4cuda3std3__45tupleIJblEEEyN6thrust24THRUST_300001_SM_1000_NS8cuda_cub9__find_if7functorIS9_EEE10Policy1000ENSB_12zip_iteratorINS8_IJNSD_26transform_input_iterator_tIbNSB_6detail15normal_iteratorINSB_10device_ptrIfEEEENS7_10__not_fn_tINSK_10functional5actorINSQ_9compositeIJNSQ_16operator_adaptorINS7_8equal_toIvEEEENSR_INSQ_8argumentILj0EEEEENSR_INSQ_5valueIiEEEEEEEEEEEEENSB_17counting_iteratorIlNSB_11use_defaultES18_S18_EEEEEEEySF_S9_NS7_10__identityEEEvT0_PT3_T1_NS0_13GridEvenShareIS1G_EET2_T4_E12temp_storage+40];
	ld.shared.u64 	%rd396, [_ZZN3cub18CUB_300001_SM_10006detail6reduce18DeviceReduceKernelINS2_10policy_hubIN4cuda3std3__45tupleIJblEEEyN6thrust24THRUST_300001_SM_1000_NS8cuda_cub9__find_if7functorIS9_EEE10Policy1000ENSB_12zip_iteratorINS8_IJNSD_26transform_input_iterator_tIbNSB_6detail15normal_iteratorINSB_10device_ptrIfEEEENS7_10__not_fn_tINSK_10functional5actorINSQ_9compositeIJNSQ_16operator_adaptorINS7_8equal_toIvEEEENSR_INSQ_8argumentILj0EEEEENSR_INSQ_5valueIiEEEEEEEEEEEEENSB_17counting_iteratorIlNSB_11use_defaultES18_S18_EEEEEEEySF_S9_NS7_10__identityEEEvT0_PT3_T1_NS0_13GridEvenShareIS1G_EET2_T4_E12temp_storage+48];
	setp.eq.s16 	%p314, %rs339, 0;
	setp.eq.s16 	%p315, %rs340, 0;
	min.s64 	%rd397, %rd396, %rd395;
	selp.b16 	%rs341, %rs338, 1, %p315;
	selp.b16 	%rs342, %rs340, %rs341, %p314;
	and.b16  	%rs343, %rs342, 255;
	selp.b64 	%rd398, %rd395, %rd397, %p315;
	selp.b64 	%rd399, %rd396, %rd398, %p314;
	ld.shared.u8 	%rs344, [_ZZN3cub18CUB_300001_SM_10006detail6reduce18DeviceReduceKernelINS2_10policy_hubIN4cuda3std3__45tupleIJblEEEyN6thrust24THRUST_300001_SM_1000_NS8cuda_cub9__find_if7functorIS9_EEE10Policy1000ENSB_12zip_iteratorINS8_IJNSD_26transform_input_iterator_tIbNSB_6detail15normal_iteratorINSB_10device_ptrIfEEEENS7_10__not_fn_tINSK_10functional5actorINSQ_9compositeIJNSQ_16operator_adaptorINS7_8equal_toIvEEEENSR_INSQ_8argumentILj0EEEEENSR_INSQ_5valueIiEEEEEEEEEEEEENSB_17counting_iteratorIlNSB_11use_defaultES18_S18_EEEEEEEySF_S9_NS7_10__identityEEEvT0_PT3_T1_NS0_13GridEvenShareIS1G_EET2_T4_E12temp_storage+56];
	ld.shared.u64 	%rd400, [_ZZN3cub18CUB_300001_SM_10006detail6reduce18DeviceReduceKernelINS2_10policy_hubIN4cuda3std3__45tupleIJblEEEyN6thrust24THRUST_300001_SM_1000_NS8cuda_cub9__find_if7functorIS9_EEE10Policy1000ENSB_12zip_iteratorINS8_IJNSD_26transform_input_iterator_tIbNSB_6detail15normal_iteratorINSB_10device_ptrIfEEEENS7_10__not_fn_tINSK_10functional5actorINSQ_9compositeIJNSQ_16operator_adaptorINS7_8equal_toIvEEEENSR_INSQ_8argumentILj0EEEEENSR_INSQ_5valueIiEEEEEEEEEEEEENSB_17counting_iteratorIlNSB_11use_defaultES18_S18_EEEEEEEySF_S9_NS7_10__identityEEEvT0_PT3_T1_NS0_13GridEvenShareIS1G_EET2_T4_E12temp_storage+64];
	setp.eq.s16 	%p316, %rs343, 0;
	setp.eq.s16 	%p317, %rs344, 0;
	min.s64 	%rd401, %rd400, %rd399;
	selp.b16 	%rs345, %rs342, 1, %p317;
	selp.b16 	%rs346, %rs344, %rs345, %p316;
	and.b16  	%rs347, %rs346, 255;
	selp.b64 	%rd402, %rd399, %rd401, %p317;
	selp.b64 	%rd403, %rd400, %rd402, %p316;
	ld.shared.u8 	%rs348, [_ZZN3cub18CUB_300001_SM_10006detail6reduce18DeviceReduceKernelINS2_10policy_hubIN4cuda3std3__45tupleIJblEEEyN6thrust24THRUST_300001_SM_1000_NS8cuda_cub9__find_if7functorIS9_EEE10Policy1000ENSB_12zip_iteratorINS8_IJNSD_26transform_input_iterator_tIbNSB_6detail15normal_iteratorINSB_10device_ptrIfEEEENS7_10__not_fn_tINSK_10functional5actorINSQ_9compositeIJNSQ_16operator_adaptorINS7_8equal_toIvEEEENSR_INSQ_8argumentILj0EEEEENSR_INSQ_5valueIiEEEEEEEEEEEEENSB_17counting_iteratorIlNSB_11use_defaultES18_S18_EEEEEEEySF_S9_NS7_10__identityEEEvT0_PT3_T1_NS0_13GridEvenShareIS1G_EET2_T4_E12temp_storage+72];
	ld.shared.u64 	%rd404, [_ZZN3cub18CUB_300001_SM_10006detail6reduce18DeviceReduceKernelINS2_10policy_hubIN4cuda3std3__45tupleIJblEEEyN6thrust24THRUST_300001_SM_1000_NS8cuda_cub9__find_if7functorIS9_EEE10Policy1000ENSB_12zip_iteratorINS8_IJNSD_26transform_input_iterator_tIbNSB_6detail15normal_iteratorINSB_10device_ptrIfEEEENS7_10__not_fn_tINSK_10functional5actorINSQ_9compositeIJNSQ_16operator_adaptorINS7_8equal_toIvEEEENSR_INSQ_8argumentILj0EEEEENSR_INSQ_5valueIiEEEEEEEEEEEEENSB_17counting_iteratorIlNSB_11use_defaultES18_S18_EEEEEEEySF_S9_NS7_10__identityEEEvT0_PT3_T1_NS0_13GridEvenShareIS1G_EET2_T4_E12temp_storage+80];
	setp.eq.s16 	%p318, %rs347, 0;
	setp.eq.s16 	%p319, %rs348, 0;
	min.s64 	%rd405, %rd404, %rd403;
	selp.b16 	%rs349, %rs346, 1, %p319;
	selp.b16 	%rs350, %rs348, %rs349, %p318;
	and.b16  	%rs351, %rs350, 255;
	selp.b64 	%rd406, %rd403, %rd405, %p319;
	selp.b64 	%rd407, %rd404, %rd406, %p318;
	ld.shared.u8 	%rs352, [_ZZN3cub18CUB_300001_SM_10006detail6reduce18DeviceReduceKernelINS2_10policy_hubIN4cuda3std3__45tupleIJblEEEyN6thrust24THRUST_300001_SM_1000_NS8cuda_cub9__find_if7functorIS9_EEE10Policy1000ENSB_12zip_iteratorINS8_IJNSD_26transform_input_iterator_tIbNSB_6detail15normal_iteratorINSB_10device_ptrIfEEEENS7_10__not_fn_tINSK_10functional5actorINSQ_9compositeIJNSQ_16operator_adaptorINS7_8equal_toIvEEEENSR_INSQ_8argumentILj0EEEEENSR_INSQ_5valueIiEEEEEEEEEEEEENSB_17counting_iteratorIlNSB_11use_defaultES18_S18_EEEEEEEySF_S9_NS7_10__identityEEEvT0_PT3_T1_NS0_13GridEvenShareIS1G_EET2_T4_E12temp_storage+88];
	ld.shared.u64 	%rd408, [_ZZN3cub18CUB_300001_SM_10006detail6reduce18DeviceReduceKernelINS2_10policy_hubIN4cuda3std3__45tupleIJblEEEyN6thrust24THRUST_300001_SM_1000_NS8cuda_cub9__find_if7functorIS9_EEE10Policy1000ENSB_12zip_iteratorINS8_IJNSD_26transform_input_iterator_tIbNSB_6detail15normal_iteratorINSB_10device_ptrIfEEEENS7_10__not_fn_tINSK_10functional5actorINSQ_9compositeIJNSQ_16operator_adaptorINS7_8equal_toIvEEEENSR_INSQ_8argumentILj0EEEEENSR_INSQ_5valueIiEEEEEEEEEEEEENSB_17counting_iteratorIlNSB_11use_defaultES18_S18_EEEEEEEySF_S9_NS7_10__identityEEEvT0_PT3_T1_NS0_13GridEvenShareIS1G_EET2_T4_E12temp_storage+96];
	setp.eq.s16 	%p320, %rs351, 0;
	setp.eq.s16 	%p321, %rs352, 0;
	min.s64 	%rd409, %rd408, %rd407;
	selp.b16 	%rs353, %rs350, 1, %p321;
	selp.b16 	%rs354, %rs352, %rs353, %p320;
	and.b16  	%rs355, %rs354, 255;
	selp.b64 	%rd410, %rd407, %rd409, %p321;
	selp.b64 	%rd411, %rd408, %rd410, %p320;
	ld.shared.u8 	%rs356, [_ZZN3cub18CUB_300001_SM_10006detail6reduce18DeviceReduceKernelINS2_10policy_hubIN4cuda3std3__45tupleIJblEEEyN6thrust24THRUST_300001_SM_1000_NS8cuda_cub9__find_if7functorIS9_EEE10Policy1000ENSB_12zip_iteratorINS8_IJNSD_26transform_input_iterator_tIbNSB_6detail15normal_iteratorINSB_10device_ptrIfEEEENS7_10__not_fn_tINSK_10functional5actorINSQ_9compositeIJNSQ_16operator_adaptorINS7_8equal_toIvEEEENSR_INSQ_8argumentILj0EEEEENSR_INSQ_5valueIiEEEEEEEEEEEEENSB_17counting_iteratorIlNSB_11use_defaultES18_S18_EEEEEEEySF_S9_NS7_10__identityEEEvT0_PT3_T1_NS0_13GridEvenShareIS1G_EET2_T4_E12temp_storage+104];
	ld.shared.u64 	%rd412, [_ZZN3cub18CUB_300001_SM_10006detail6reduce18DeviceReduceKernelINS2_10policy_hubIN4cuda3std3__45tupleIJblEEEyN6thrust24THRUST_300001_SM_1000_NS8cuda_cub9__find_if7functorIS9_EEE10Policy1000ENSB_12zip_iteratorINS8_IJNSD_26transform_input_iterator_tIbNSB_6detail15normal_iteratorINSB_10device_ptrIfEEEENS7_10__not_fn_tINSK_10functional5actorINSQ_9compositeIJNSQ_16operator_adaptorINS7_8equal_toIvEEEENSR_INSQ_8argumentILj0EEEEENSR_INSQ_5valueIiEEEEEEEEEEEEENSB_17counting_iteratorIlNSB_11use_defaultES18_S18_EEEEEEEySF_S9_NS7_10__identityEEEvT0_PT3_T1_NS0_13GridEvenShareIS1G_EET2_T4_E12temp_storage+112];
	setp.eq.s16 	%p322, %rs355, 0;
	setp.eq.s16 	%p323, %rs356, 0;
	min.s64 	%rd413, %rd412, %rd411;
	selp.b16 	%rs357, %rs354, 1, %p323;
	selp.b16 	%rs358, %rs356, %rs357, %p322;
	and.b16  	%rs359, %rs358, 255;
	selp.b64 	%rd414, %rd411, %rd413, %p323;
	selp.b64 	%rd415, %rd412, %rd414, %p322;
	ld.shared.u8 	%rs360, [_ZZN3cub18CUB_300001_SM_10006detail6reduce18DeviceReduceKernelINS2_10policy_hubIN4cuda3std3__45tupleIJblEEEyN6thrust24THRUST_300001_SM_1000_NS8cuda_cub9__find_if7functorIS9_EEE10Policy1000ENSB_12zip_iteratorINS8_IJNSD_26transform_input_iterator_tIbNSB_6detail15normal_iteratorINSB_10device_ptrIfEEEENS7_10__not_fn_tINSK_10functional5actorINSQ_9compositeIJNSQ_16operator_adaptorINS7_8equal_toIvEEEENSR_INSQ_8argumentILj0EEEEENSR_INSQ_5valueIiEEEEEEEEEEEEENSB_17counting_iteratorIlNSB_11use_defaultES18_S18_EEEEEEEySF_S9_NS7_10__identityEEEvT0_PT3_T1_NS0_13GridEvenShareIS1G_EET2_T4_E12temp_storage+120];
	ld.shared.u64 	%rd416, [_ZZN3cub18CUB_300001_SM_10006detail6reduce18DeviceReduceKernelINS2_10policy_hubIN4cuda3std3__45tupleIJblEEEyN6thrust24THRUST_300001_SM_1000_NS8cuda_cub9__find_if7functorIS9_EEE10Policy1000ENSB_12zip_iteratorINS8_IJNSD_26transform_input_iterator_tIbNSB_6detail15normal_iteratorINSB_10device_ptrIfEEEENS7_10__not_fn_tINSK_10functional5actorINSQ_9compositeIJNSQ_16operator_adaptorINS7_8equal_toIvEEEENSR_INSQ_8argumentILj0EEEEENSR_INSQ_5valueIiEEEEEEEEEEEEENSB_17counting_iteratorIlNSB_11use_defaultES18_S18_EEEEEEEySF_S9_NS7_10__identityEEEvT0_PT3_T1_NS0_13GridEvenShareIS1G_EET2_T4_E12temp_storage+128];
	setp.eq.s16 	%p324, %rs359, 0;
	setp.eq.s16 	%p325, %rs360, 0;
	min.s64 	%rd417, %rd416, %rd415;
	selp.b16 	%rs361, %rs358, 1, %p325;
	selp.b16 	%rs371, %rs360, %rs361, %p324;
	selp.b64 	%rd418, %rd415, %rd417, %p325;
	selp.b64 	%rd432, %rd416, %rd418, %p324;
	bra.uni 	$L__BB9_122;
$L__BB9_41:
	// begin inline asm
	mov.u32 %r216, %laneid;
	// end inline asm
	and.b32  	%r237, %r8, 992;
	add.s32 	%r238, %r237, 32;
	setp.gt.s32 	%p236, %r238, %r7;
	not.b32 	%r239, %r237;
	add.s32 	%r240, %r7, %r239;
	selp.b32 	%r235, %r240, 31, %p236;
	cvt.u32.u16 	%r241, %rs371;
	and.b32  	%r218, %r241, 255;
	mov.b32 	%r234, 1;
	mov.b32 	%r236, -1;
	// begin inline asm
	shfl.sync.down.b32 %r217, %r218, %r234, %r235, %r236;
	// end inline asm
	// begin inline asm
	shfl.sync.down.b32 %r222, %r223, %r234, %r235, %r236;
	// end inline asm
	mov.b64 	{%r228, %r233}, %rd432;
	// begin inline asm
	shfl.sync.down.b32 %r227, %r228, %r234, %r235, %r236;
	// end inline asm
	// begin inline asm
	shfl.sync.down.b32 %r232, %r233, %r234, %r235, %r236;
	// end inline asm
	mov.b64 	%rd42, {%r227, %r232};
	cvt.u16.u32 	%rs31, %r217;
	setp.ge.s32 	%p237, %r216, %r235;
	@%p237 bra 	$L__BB9_45;
	and.b16  	%rs274, %rs371, 255;
	setp.eq.s16 	%p238, %rs274, 0;
	and.b16  	%rs275, %rs31, 255;
	setp.eq.s16 	%p239, %rs275, 0;
	or.pred  	%p240, %p238, %p239;
	@%p240 bra 	$L__BB9_44;
	min.s64 	%rd432, %rd42, %rd432;
	mov.b16 	%rs371, 1;
	bra.uni 	$L__BB9_45;
$L__BB9_44:
	setp.eq.s16 	%p241, %rs274, 0;
	selp.b16 	%rs371, %rs31, %rs371, %p241;
	selp.b64 	%rd432, %rd42, %rd432, %p241;
$L__BB9_45:
	cvt.u32.u16 	%r262, %rs371;
	and.b32  	%r243, %r262, 255;
	mov.b32 	%r259, 2;
	mov.b32 	%r261, -1;
	// begin inline asm
	shfl.sync.down.b32 %r242, %r243, %r259, %r235, %r261;
	// end inline asm
	// begin inline asm
	shfl.sync.down.b32 %r247, %r248, %r259, %r235, %r261;
	// end inline asm
	mov.b64 	{%r253, %r258}, %rd432;
	// begin inline asm
	shfl.sync.down.b32 %r252, %r253, %r259, %r235, %r261;
	// end inline asm
	// begin inline asm
	shfl.sync.down.b32 %r257, %r258, %r259, %r235, %r261;
	// end inline asm
	mov.b64 	%rd46, {%r252, %r257};
	cvt.u16.u32 	%rs34, %r242;
	add.s32 	%r263, %r216, 2;
	setp.gt.s32 	%p242, %r263, %r235;
	@%p242 bra 	$L__BB9_49;
	and.b16  	%rs278, %rs371, 255;
	setp.eq.s16 	%p243, %rs278, 0;
	and.b16  	%rs279, %rs34, 255;
	setp.eq.s16 	%p244, %rs279, 0;
	or.pred  	%p245, %p243, %p244;
	@%p245 bra 	$L__BB9_48;
	min.s64 	%rd432, %rd46, %rd432;
	mov.b16 	%rs371, 1;
	bra.uni 	$L__BB9_49;
$L__BB9_48:
	setp.eq.s16 	%p246, %rs278, 0;
	selp.b16 	%rs371, %rs34, %rs371, %p246;
	selp.b64 	%rd432, %rd46, %rd432, %p246;
$L__BB9_49:
	cvt.u32.u16 	%r284, %rs371;
	and.b32  	%r265, %r284, 255;
	mov.b32 	%r281, 4;
	mov.b32 	%r283, -1;
	// begin inline asm
	shfl.sync.down.b32 %r264, %r265, %r281, %r235, %r283;
	// end inline asm
	// begin inline asm
	shfl.sync.down.b32 %r269, %r270, %r281, %r235, %r283;
	// end inline asm
	mov.b64 	{%r275, %r280}, %rd432;
	// begin inline asm
	shfl.sync.down.b32 %r274, %r275, %r281, %r235, %r283;
	// end inline asm
	// begin inline asm
	shfl.sync.down.b32 %r279, %r280, %r281, %r235, %r283;
	// end inline asm
	mov.b64 	%rd50, {%r274, %r279};
	cvt.u16.u32 	%rs37, %r264;
	add.s32 	%r285, %r216, 4;
	setp.gt.s32 	%p247, %r285, %r235;
	@%p247 bra 	$L__BB9_53;
	and.b16  	%rs282, %rs371, 255;
	setp.eq.s16 	%p248, %rs282, 0;
	and.b16  	%rs283, %rs37, 255;
	setp.eq.s16 	%p249, %rs283, 0;
	or.pred  	%p250, %p248, %p249;
	@%p250 bra 	$L__BB9_52;
	min.s64 	%rd432, %rd50, %rd432;
	mov.b16 	%rs371, 1;
	bra.uni 	$L__BB9_53;
$L__BB9_52:
	setp.eq.s16 	%p251, %rs282, 0;
	selp.b16 	%rs371, %rs37, %rs371, %p251;
	selp.b64 	%rd432, %rd50, %rd432, %p251;
$L__BB9_53:
	cvt.u32.u16 	%r306, %rs371;
	and.b32  	%r287, %r306, 255;
	mov.b32 	%r303, 8;
	mov.b32 	%r305, -1;
	// begin inline asm
	shfl.sync.down.b32 %r286, %r287, %r303, %r235, %r305;
	// end inline asm
	// begin inline asm
	shfl.sync.down.b32 %r291, %r292, %r303, %r235, %r305;
	// end inline asm
	mov.b64 	{%r297, %r302}, %rd432;
	// begin inline asm
	shfl.sync.down.b32 %r296, %r297, %r303, %r235, %r305;
	// end inline asm
	// begin inline asm
	shfl.sync.down.b32 %r301, %r302, %r303, %r235, %r305;
	// end inline asm
	mov.b64 	%rd54, {%r296, %r301};
	cvt.u16.u32 	%rs40, %r286;
	add.s32 	%r307, %r216, 8;
	setp.gt.s32 	%p252, %r307, %r235;
	@%p252 bra 	$L__BB9_57;
	and.b16  	%rs286, %rs371, 255;
	setp.eq.s16 	%p253, %rs286, 0;
	and.b16  	%rs287, %rs40, 255;
	setp.eq.s16 	%p254, %rs287, 0;
	or.pred  	%p255, %p253, %p254;
	@%p255 bra 	$L__BB9_56;
	min.s64 	%rd432, %rd54, %rd432;
	mov.b16 	%rs371, 1;
	bra.uni 	$L__BB9_57;
$L__BB9_56:
	setp.eq.s16 	%p256, %rs286, 0;
	selp.b16 	%rs371, %rs40, %rs371, %p256;
	selp.b64 	%rd432, %rd54, %rd432, %p256;
$L__BB9_57:
	cvt.u32.u16 	%r328, %rs371;
	and.b32  	%r309, %r328, 255;
	mov.b32 	%r325, 16;
	mov.b32 	%r327, -1;
	// begin inline asm
	shfl.sync.down.b32 %r308, %r309, %r325, %r235, %r327;
	// end inline asm
	// begin inline asm
	shfl.sync.down.b32 %r313, %r314, %r325, %r235, %r327;
	// end inline asm
	mov.b64 	{%r319, %r324}, %rd432;
	// begin inline asm
	shfl.sync.down.b32 %r318, %r319, %r325, %r235, %r327;
	// end inline asm
	// begin inline asm
	shfl.sync.down.b32 %r323, %r324, %r325, %r235, %r327;
	// end inline asm
	mov.b64 	%rd58, {%r318, %r323};
	cvt.u16.u32 	%rs43, %r308;
	add.s32 	%r329, %r216, 16;
	setp.gt.s32 	%p257, %r329, %r235;
	@%p257 bra 	$L__BB9_61;
	and.b16  	%rs290, %rs371, 255;
	setp.eq.s16 	%p258, %rs290, 0;
	and.b16  	%rs291, %rs43, 255;
	setp.eq.s16 	%p259, %rs291, 0;
	or.pred  	%p260, %p258, %p259;
	@%p260 bra 	$L__BB9_60;
	min.s64 	%rd432, %rd58, %rd432;
	mov.b16 	%rs371, 1;
	bra.uni 	$L__BB9_61;
$L__BB9_60:
	setp.eq.s16 	%p261, %rs290, 0;
	selp.b16 	%rs371, %rs43, %rs371, %p261;
	selp.b64 	%rd432, %rd58, %rd432, %p261;
$L__BB9_61:
	setp.ne.s32 	%p262, %r216, 0;
	@%p262 bra 	$L__BB9_63;
	shr.u32 	%r330, %r8, 1;
	and.b32  	%r331, %r330, 496;
	mov.u32 	%r332, _ZZN3cub18CUB_300001_SM_10006detail6reduce18DeviceReduceKernelINS2_10policy_hubIN4cuda3std3__45tupleIJblEEEyN6thrust24THRUST_300001_SM_1000_NS8cuda_cub9__find_if7functorIS9_EEE10Policy1000ENSB_12zip_iteratorINS8_IJNSD_26transform_input_iterator_tIbNSB_6detail15normal_iteratorINSB_10device_ptrIfEEEENS7_10__not_fn_tINSK_10functional5actorINSQ_9compositeIJNSQ_16operator_adaptorINS7_8equal_toIvEEEENSR_INSQ_8argumentILj0EEEEENSR_INSQ_5valueIiEEEEEEEEEEEEENSB_17counting_iteratorIlNSB_11use_defaultES18_S18_EEEEEEEySF_S9_NS7_10__identityEEEvT0_PT3_T1_NS0_13GridEvenShareIS1G_EET2_T4_E12temp_storage;
	add.s32 	%r333, %r332, %r331;
	st.shared.u8 	[%r333+8], %rs371;
	st.shared.u64 	[%r333+16], %rd432;
$L__BB9_63:
	bar.sync 	0;
	setp.ne.s32 	%p263, %r8, 0;
	@%p263 bra 	$L__BB9_122;
	setp.lt.s32 	%p264, %r7, 33;
	@%p264 bra 	$L__BB9_66;
	ld.shared.u8 	%rs294, [_ZZN3cub18CUB_300001_SM_10006detail6reduce18DeviceReduceKernelINS2_10policy_hubIN4cuda3std3__45tupleIJblEEEyN6thrust24THRUST_300001_SM_1000_NS8cuda_cub9__find_if7functorIS9_EEE10Policy1000ENSB_12zip_iteratorINS8_IJNSD_26transform_input_iterator_tIbNSB_6detail15normal_iteratorINSB_10device_ptrIfEEEENS7_10__not_fn_tINSK_10functional5actorINSQ_9compositeIJNSQ_16operator_adaptorINS7_8equal_toIvEEEENSR_INSQ_8argumentILj0EEEEENSR_INSQ_5valueIiEEEEEEEEEEEEENSB_17counting_iteratorIlNSB_11use_defaultES18_S18_EEEEEEEySF_S9_NS7_10__identityEEEvT0_PT3_T1_NS0_13GridEvenShareIS1G_EET2_T4_E12temp_storage+24];
	ld.shared.u64 	%rd371, [_ZZN3cub18CUB_300001_SM_10006detail6reduce18DeviceReduceKernelINS2_10policy_hubIN4cuda3std3__45tupleIJblEEEyN6thrust24THRUST_300001_SM_1000_NS8cuda_cub9__find_if7functorIS9_EEE10Policy1000ENSB_12zip_iteratorINS8_IJNSD_26transform_input_iterator_tIbNSB_6detail15normal_iteratorINSB_10device_ptrIfEEEENS7_10__not_fn_tINSK_10functional5actorINSQ_9compositeIJNSQ_16operator_adaptorINS7_8equal_toIvEEEENSR_INSQ_8argumentILj0EEEEENSR_INSQ_5valueIiEEEEEEEEEEEEENSB_17counting_iteratorIlNSB_11use_defaultES18_S18_EEEEEEEySF_S9_NS7_10__identityEEEvT0_PT3_T1_NS0_13GridEvenShareIS1G_EET2_T4_E12temp_storage+32];
	and.b16  	%rs295, %rs371, 255;
	setp.eq.s16 	%p265, %rs295, 0;
	setp.eq.s16 	%p266, %rs294, 0;
	min.s64 	%rd372, %rd371, %rd432;
	selp.b16 	%rs296, %rs371, 1, %p266;
	selp.b16 	%rs371, %rs294, %rs296, %p265;
	selp.b64 	%rd373, %rd432, %rd372, %p266;
	selp.b64 	%rd432, %rd371, %rd373, %p265;
$L__BB9_66:
	setp.lt.s32 	%p267, %r7, 65;
	@%p267 bra 	$L__BB9_68;
	ld.shared.u8 	%rs297, [_ZZN3cub18CUB_300001_SM_10006detail6reduce18DeviceReduceKernelINS2_10policy_hubIN4cuda3std3__45tupleIJblEEEyN6thrust24THRUST_300001_SM_1000_NS8cuda_cub9__find_if7functorIS9_EEE10Policy1000ENSB_12zip_iteratorINS8_IJNSD_26transform_input_iterator_tIbNSB_6detail15normal_iteratorINSB_10device_ptrIfEEEENS7_10__not_fn_tINSK_10functional5actorINSQ_9compositeIJNSQ_16operator_adaptorINS7_8equal_toIvEEEENSR_INSQ_8argumentILj0EEEEENSR_INSQ_5valueIiEEEEEEEEEEEEENSB_17counting_iteratorIlNSB_11use_defaultES18_S18_EEEEEEEySF_S9_NS7_10__identityEEEvT0_PT3_T1_NS0_13GridEvenShareIS1G_EET2_T4_E12temp_storage+40];
	ld.shared.u64 	%rd374, [_ZZN3cub18CUB_300001_SM_10006detail6reduce18DeviceReduceKernelINS2_10policy_hubIN4cuda3std3__45tupleIJblEEEyN6thrust24THRUST_300001_SM_1000_NS8cuda_cub9__find_if7functorIS9_EEE10Policy1000ENSB_12zip_iteratorINS8_IJNSD_26transform_input_iterator_tIbNSB_6detail15normal_iteratorINSB_10device_ptrIfEEEENS7_10__not_fn_tINSK_10functional5actorINSQ_9compositeIJNSQ_16operator_adaptorINS7_8equal_toIvEEEENSR_INSQ_8argumentILj0EEEEENSR_INSQ_5valueIiEEEEEEEEEEEEENSB_17counting_iteratorIlNSB_11use_defaultES18_S18_EEEEEEEySF_S9_NS7_10__identityEEEvT0_PT3_T1_NS0_13GridEvenShareIS1G_EET2_T4_E12temp_storage+48];
	and.b16  	%rs298, %rs371, 255;
	setp.eq.s16 	%p268, %rs298, 0;
	setp.eq.s16 	%p269, %rs297, 0;
	min.s64 	%rd375, %rd374, %rd432;
	selp.b16 	%rs299, %rs371, 1, %p269;
	selp.b16 	%rs371, %rs297, %rs299, %p268;
	selp.b64 	%rd376, %rd432, %rd375, %p269;
	selp.b64 	%rd432, %rd374, %rd376, %p268;
$L__BB9_68:
	setp.lt.s32 	%p270, %r7, 97;
	@%p270 bra 	$L__BB9_70;
	ld.shared.u8 	%rs300, [_ZZN3cub18CUB_300001_SM_10006detail6reduce18DeviceReduceKernelINS2_10policy_hubIN4cuda3std3__45tupleIJblEEEyN6thrust24THRUST_300001_SM_1000_NS8cuda_cub9__find_if7functorIS9_EEE10Policy1000ENSB_12zip_iteratorINS8_IJNSD_26transform_input_iterator_tIbNSB_6detail15normal_iteratorINSB_10device_ptrIfEEEENS7_10__not_fn_tINSK_10functional5actorINSQ_9compositeIJNSQ_16operator_adaptorINS7_8equal_toIvEEEENSR_INSQ_8argumentILj0EEEEENSR_INSQ_5valueIiEEEEEEEEEEEEENSB_17counting_iteratorIlNSB_11use_defaultES18_S18_EEEEEEEySF_S9_NS7_10__identityEEEvT0_PT3_T1_NS0_13GridEvenShareIS1G_EET2_T4_E12temp_storage+56];
	ld.shared.u64 	%rd377, [_ZZN3cub18CUB_300001_SM_10006detail6reduce18DeviceReduceKernelINS2_10policy_hubIN4cuda3std3__45tupleIJblEEEyN6thrust24THRUST_300001_SM_1000_NS8cuda_cub9__find_if7functorIS9_EEE10Policy1000ENSB_12zip_iteratorINS8_IJNSD_26transform_input_iterator_tIbNSB_6detail15normal_iteratorINSB_10device_ptrIfEEEENS7_10__not_fn_tINSK_10functional5actorINSQ_9compositeIJNSQ_16operator_adaptorINS7_8equal_toIvEEEENSR_INSQ_8argumentILj0EEEEENSR_INSQ_5valueIiEEEEEEEEEEEEENSB_17counting_iteratorIlNSB_11use_defaultES18_S18_EEEEEEEySF_S9_NS7_10__identityEEEvT0_PT3_T1_NS0_13GridEvenShareIS1G_EET2_T4_E12temp_storage+64];
	and.b16  	%rs301, %rs371, 255;
	setp.eq.s16 	%p271, %rs301, 0;
	setp.eq.s16 	%p272, %rs300, 0;
	min.s64 	%rd378, %rd377, %rd432;
	selp.b16 	%rs302, %rs371, 1, %p272;
	selp.b16 	%rs371, %rs300, %rs302, %p271;
	selp.b64 	%rd379, %rd432, %rd378, %p272;
	selp.b64 	%rd432, %rd377, %rd379, %p271;
$L__BB9_70:
	setp.lt.s32 	%p273, %r7, 129;
	@%p273 bra 	$L__BB9_72;
	ld.shared.u8 	%rs303, [_ZZN3cub18CUB_300001_SM_10006detail6reduce18DeviceReduceKernelINS2_10policy_hubIN4cuda3std3__45tupleIJblEEEyN6thrust24THRUST_300001_SM_1000_NS8cuda_cub9__find_if7functorIS9_EEE10Policy1000ENSB_12zip_iteratorINS8_IJNSD_26transform_input_iterator_tIbNSB_6detail15normal_iteratorINSB_10device_ptrIfEEEENS7_10__not_fn_tINSK_10functional5actorINSQ_9compositeIJNSQ_16operator_adaptorINS7_8equal_toIvEEEENSR_INSQ_8argumentILj0EEEEENSR_INSQ_5valueIiEEEEEEEEEEEEENSB_17counting_iteratorIlNSB_11use_defaultES18_S18_EEEEEEEySF_S9_NS7_10__identityEEEvT0_PT3_T1_NS0_13GridEvenShareIS1G_EET2_T4_E12temp_storage+72];
	ld.shared.u64 	%rd380, [_ZZN3cub18CUB_300001_SM_10006detail6reduce18DeviceReduceKernelINS2_10policy_hubIN4cuda3std3__45tupleIJblEEEyN6thrust24THRUST_300001_SM_1000_NS8cuda_cub9__find_if7functorIS9_EEE10Policy1000ENSB_12zip_iteratorINS8_IJNSD_26transform_input_iterator_tIbNSB_6detail15normal_iteratorINSB_10device_ptrIfEEEENS7_10__not_fn_tINSK_10functional5actorINSQ_9compositeIJNSQ_16operator_adaptorINS7_8equal_toIvEEEENSR_INSQ_8argumentILj0EEEEENSR_INSQ_5valueIiEEEEEEEEEEEEENSB_17counting_iteratorIlNSB_11use_defaultES18_S18_EEEEEEEySF_S9_NS7_10__identityEEEvT0_PT3_T1_NS0_13GridEvenShareIS1G_EET2_T4_E12temp_storage+80];
	and.b16  	%rs304, %rs371, 255;
	setp.eq.s16 	%p274, %rs304, 0;
	setp.eq.s16 	%p275, %rs303, 0;
	min.s64 	%rd381, %rd380, %rd432;
	selp.b16 	%rs305, %rs371, 1, %p275;
	selp.b16 	%rs371, %rs303, %rs305, %p274;
	selp.b64 	%rd382, %rd432, %rd381, %p275;
	selp.b64 	%rd432, %rd380, %rd382, %p274;
$L__BB9_72:
	setp.lt.s32 	%p276, %r7, 161;
	@%p276 bra 	$L__BB9_74;
	ld.shared.u8 	%rs306, [_ZZN3cub18CUB_300001_SM_10006detail6reduce18DeviceReduceKernelINS2_10policy_hubIN4cuda3std3__45tupleIJblEEEyN6thrust24THRUST_300001_SM_1000_NS8cuda_cub9__find_if7functorIS9_EEE10Policy1000ENSB_12zip_iteratorINS8_IJNSD_26transform_input_iterator_tIbNSB_6detail15normal_iteratorINSB_10device_ptrIfEEEENS7_10__not_fn_tINSK_10functional5actorINSQ_9compositeIJNSQ_16operator_adaptorINS7_8equal_toIvEEEENSR_INSQ_8argumentILj0EEEEENSR_INSQ_5valueIiEEEEEEEEEEEEENSB_17counting_iteratorIlNSB_11use_defaultES18_S18_EEEEEEEySF_S9_NS7_10__identityEEEvT0_PT3_T1_NS0_13GridEvenShareIS1G_EET2_T4_E12temp_storage+88];
	ld.shared.u64 	%rd383, [_ZZN3cub18CUB_300001_SM_10006detail6reduce18DeviceReduceKernelINS2_10policy_hubIN4cuda3std3__45tupleIJblEEEyN6thrust24THRUST_300001_SM_1000_NS8cuda_cub9__find_if7functorIS9_EEE10Policy1000ENSB_12zip_iteratorINS8_IJNSD_26transform_input_iterator_tIbNSB_6detail15normal_iteratorINSB_10device_ptrIfEEEENS7_10__not_fn_tINSK_10functional5actorINSQ_9compositeIJNSQ_16operator_adaptorINS7_8equal_toIvEEEENSR_INSQ_8argumentILj0EEEEENSR_INSQ_5valueIiEEEEEEEEEEEEENSB_17counting_iteratorIlNSB_11use_defaultES18_S18_EEEEEEEySF_S9_NS7_10__identityEEEvT0_PT3_T1_NS0_13GridEvenShareIS1G_EET2_T4_E12temp_storage+96];
	and.b16  	%rs307, %rs371, 255;
	setp.eq.s16 	%p277, %rs307, 0;
	setp.eq.s16 	%p278, %rs306, 0;
	min.s64 	%rd384, %rd383, %rd432;
	selp.b16 	%rs308, %rs371, 1, %p278;
	selp.b16 	%rs371, %rs306, %rs308, %p277;
	selp.b64 	%rd385, %rd432, %rd384, %p278;
	selp.b64 	%rd432, %rd383, %rd385, %p277;
$L__BB9_74:
	setp.lt.s32 	%p279, %r7, 193;
	@%p279 bra 	$L__BB9_76;
	ld.shared.u8 	%rs309, [_ZZN3cub18CUB_300001_SM_10006detail6reduce18DeviceReduceKernelINS2_10policy_hubIN4cuda3std3__45tupleIJblEEEyN6thrust24THRUST_300001_SM_1000_NS8cuda_cub9__find_if7functorIS9_EEE10Policy1000ENSB_12zip_iteratorINS8_IJNSD_26transform_input_iterator_tIbNSB_6detail15normal_iteratorINSB_10device_ptrIfEEEENS7_10__not_fn_tINSK_10functional5actorINSQ_9compositeIJNSQ_16operator_adaptorINS7_8equal_toIvEEEENSR_INSQ_8argumentILj0EEEEENSR_INSQ_5valueIiEEEEEEEEEEEEENSB_17counting_iteratorIlNSB_11use_defaultES18_S18_EEEEEEEySF_S9_NS7_10__identityEEEvT0_PT3_T1_NS0_13GridEvenShareIS1G_EET2_T4_E12temp_storage+104];
	ld.shared.u64 	%rd386, [_ZZN3cub18CUB_300001_SM_10006detail6reduce18DeviceReduceKernelINS2_10policy_hubIN4cuda3std3__45tupleIJblEEEyN6thrust24THRUST_300001_SM_1000_NS8cuda_cub9__find_if7functorIS9_EEE10Policy1000ENSB_12zip_iteratorINS8_IJNSD_26transform_input_iterator_tIbNSB_6detail15normal_iteratorINSB_10device_ptrIfEEEENS7_10__not_fn_tINSK_10functional5actorINSQ_9compositeIJNSQ_16operator_adaptorINS7_8equal_toIvEEEENSR_INSQ_8argumentILj0EEEEENSR_INSQ_5valueIiEEEEEEEEEEEEENSB_17counting_iteratorIlNSB_11use_defaultES18_S18_EEEEEEEySF_S9_NS7_10__identityEEEvT0_PT3_T1_NS0_13GridEvenShareIS1G_EET2_T4_E12temp_storage+112];
	and.b16  	%rs310, %rs371, 255;
	setp.eq.s16 	%p280, %rs310, 0;
	setp.eq.s16 	%p281, %rs309, 0;
	min.s64 	%rd387, %rd386, %rd432;
	selp.b16 	%rs311, %rs371, 1, %p281;
	selp.b16 	%rs371, %rs309, %rs311, %p280;
	selp.b64 	%rd388, %rd432, %rd387, %p281;
	selp.b64 	%rd432, %rd386, %rd388, %p280;
$L__BB9_76:
	setp.lt.s32 	%p282, %r7, 225;
	@%p282 bra 	$L__BB9_122;
	ld.shared.u8 	%rs312, [_ZZN3cub18CUB_300001_SM_10006detail6reduce18DeviceReduceKernelINS2_10policy_hubIN4cuda3std3__45tupleIJblEEEyN6thrust24THRUST_300001_SM_1000_NS8cuda_cub9__find_if7functorIS9_EEE10Policy1000ENSB_12zip_iteratorINS8_IJNSD_26transform_input_iterator_tIbNSB_6detail15normal_iteratorINSB_10device_ptrIfEEEENS7_10__not_fn_tINSK_10functional5actorINSQ_9compositeIJNSQ_16operator_adaptorINS7_8equal_toIvEEEENSR_INSQ_8argumentILj0EEEEENSR_INSQ_5valueIiEEEEEEEEEEEEENSB_17counting_iteratorIlNSB_11use_defaultES18_S18_EEEEEEEySF_S9_NS7_10__identityEEEvT0_PT3_T1_NS0_13GridEvenShareIS1G_EET2_T4_E12temp_storage+120];
	ld.shared.u64 	%rd389, [_ZZN3cub18CUB_300001_SM_10006detail6reduce18DeviceReduceKernelINS2_10policy_hubIN4cuda3std3__45tupleIJblEEEyN6thrust24THRUST_300001_SM_1000_NS8cuda_cub9__find_if7functorIS9_EEE10Policy1000ENSB_12zip_iteratorINS8_IJNSD_26transform_input_iterator_tIbNSB_6detail15normal_iteratorINSB_10device_ptrIfEEEENS7_10__not_fn_tINSK_10functional5actorINSQ_9compositeIJNSQ_16operator_adaptorINS7_8equal_toIvEEEENSR_INSQ_8argumentILj0EEEEENSR_INSQ_5valueIiEEEEEEEEEEEEENSB_17counting_iteratorIlNSB_11use_defaultES18_S18_EEEEEEEySF_S9_NS7_10__identityEEEvT0_PT3_T1_NS0_13GridEvenShareIS1G_EET2_T4_E12temp_storage+128];
	and.b16  	%rs313, %rs371, 255;
	setp.eq.s16 	%p283, %rs313, 0;
	setp.eq.s16 	%p284, %rs312, 0;
	min.s64 	%rd390, %rd389, %rd432;
	selp.b16 	%rs314, %rs371, 1, %p284;
	selp.b16 	%rs371, %rs312, %rs314, %p283;
	selp.b64 	%rd391, %rd432, %rd390, %p284;
	selp.b64 	%rd432, %rd389, %rd391, %p283;
	bra.uni 	$L__BB9_122;
$L__BB9_78:
	mov.u32 	%r29, %tid.x;
	add.s64 	%rd124, %rd122, %rd5;
	cvt.rn.f32.s32 	%f7, %r50;
	cvt.u64.u32 	%rd75, %r29;
	add.s64 	%rd125, %rd75, %rd5;
	shl.b64 	%rd126, %rd125, 2;
	add.s64 	%rd127, %rd2, %rd126;
	ld.global.f32 	%f8, [%rd127];
	setp.eq.f32 	%p2, %f8, %f7;
	add.s32 	%r53, %r29, 256;
	cvt.u64.u32 	%rd128, %r53;
	ld.global.f32 	%f9, [%rd127+1024];
	setp.eq.f32 	%p3, %f9, %f7;
	add.s32 	%r54, %r29, 512;
	cvt.u64.u32 	%rd129, %r54;
	add.s64 	%rd130, %rd124, %rd129;
	ld.global.f32 	%f11, [%rd127+2048];
	setp.eq.f32 	%p4, %f11, %f7;
	add.s64 	%rd131, %rd130, 256;
	ld.global.f32 	%f12, [%rd127+3072];
	setp.neu.f32 	%p6, %f12, %f7;
	and.pred  	%p8, %p2, %p3;
	selp.b64 	%rd132, %rd128, %rd75, %p2;
	add.s64 	%rd133, %rd124, %rd132;
	min.s64 	%rd134, %rd130, %rd133;
	and.pred  	%p9, %p8, %p4;
	selp.b64 	%rd135, %rd133, %rd134, %p4;
	selp.b64 	%rd136, %rd130, %rd135, %p8;
	min.s64 	%rd137, %rd131, %rd136;
	not.pred 	%p10, %p9;
	or.pred  	%p11, %p10, %p6;
	selp.u16 	%rs371, 1, 0, %p11;
	selp.b64 	%rd138, %rd137, %rd136, %p6;
	selp.b64 	%rd432, %rd131, %rd138, %p9;
	setp.lt.u64 	%p12, %rd6, %rd4;
	@%p12 bra 	$L__BB9_98;
	cvt.u32.u64 	%r56, %rd4;
	cvt.u32.u64 	%r57, %rd5;
	cvt.u32.u64 	%r30, %rd1;
	not.b32 	%r58, %r29;
	add.s32 	%r59, %r58, %r30;
	sub.s32 	%r60, %r59, %r56;
	sub.s32 	%r451, %r60, %r57;
	mov.b32 	%r452, 0;
	mov.u64 	%rd449, %rd5;
$L__BB9_80:
	cvt.s64.s32 	%rd79, %r51;
	add.s64 	%rd449, %rd449, %rd79;
	add.s64 	%rd139, %rd1, -1024;
	setp.gt.u64 	%p13, %rd449, %rd139;
	@%p13 bra 	$L__BB9_86;
	add.s64 	%rd140, %rd449, %rd75;
	shl.b64 	%rd141, %rd140, 2;
	add.s64 	%rd142, %rd2, %rd141;
	add.s64 	%rd82, %rd140, %rd122;
	ld.global.f32 	%f3, [%rd142];
	ld.global.f32 	%f4, [%rd142+1024];
	ld.global.f32 	%f5, [%rd142+2048];
	ld.global.f32 	%f6, [%rd142+3072];
	and.b16  	%rs95, %rs371, 255;
	setp.eq.s16 	%p14, %rs95, 0;
	@%p14 bra 	$L__BB9_84;
	setp.eq.f32 	%p15, %f3, %f7;
	@%p15 bra 	$L__BB9_85;
	add.s64 	%rd144, %rd140, %rd122;
	min.s64 	%rd432, %rd144, %rd432;
	mov.b16 	%rs371, 1;
	bra.uni 	$L__BB9_85;
$L__BB9_84:
	setp.neu.f32 	%p16, %f3, %f7;
	selp.u16 	%rs371, 1, 0, %p16;
	mov.u64 	%rd432, %rd82;
$L__BB9_85:
	add.s64 	%rd145, %rd449, %rd75;
	add.s64 	%rd146, %rd145, %rd122;
	add.s64 	%rd147, %rd146, 256;
	add.s64 	%rd148, %rd146, 512;
	add.s64 	%rd149, %rd146, 768;
	setp.neu.f32 	%p17, %f6, %f7;
	setp.neu.f32 	%p18, %f5, %f7;
	setp.neu.f32 	%p19, %f4, %f7;
	shl.b32 	%r62, %r1, 10;
	cvt.s64.s32 	%rd150, %r62;
	and.b16  	%rs97, %rs371, 255;
	setp.eq.s16 	%p20, %rs97, 0;
	min.s64 	%rd151, %rd147, %rd432;
	selp.b16 	%rs98, 1, %rs371, %p19;
	selp.u16 	%rs99, 1, 0, %p19;
	selp.b16 	%rs100, %rs99, %rs98, %p20;
	and.b16  	%rs101, %rs100, 255;
	selp.b64 	%rd152, %rd151, %rd432, %p19;
	selp.b64 	%rd153, %rd147, %rd152, %p20;
	setp.eq.s16 	%p21, %rs101, 0;
	min.s64 	%rd154, %rd148, %rd153;
	selp.b16 	%rs102, 1, %rs100, %p18;
	selp.u16 	%rs103, 1, 0, %p18;
	selp.b16 	%rs104, %rs103, %rs102, %p21;
	and.b16  	%rs105, %rs104, 255;
	selp.b64 	%rd155, %rd154, %rd153, %p18;
	selp.b64 	%rd156, %rd148, %rd155, %p21;
	setp.eq.s16 	%p22, %rs105, 0;
	min.s64 	%rd157, %rd149, %rd156;
	selp.b16 	%rs106, 1, %rs104, %p17;
	selp.u16 	%rs107, 1, 0, %p17;
	selp.b16 	%rs371, %rs107, %rs106, %p22;
	selp.b64 	%rd158, %rd157, %rd156, %p17;
	selp.b64 	%rd432, %rd149, %rd158, %p22;
	sub.s64 	%rd159, %rd1, %rd449;
	setp.lt.u64 	%p23, %rd159, %rd150;
	add.s32 	%r452, %r452, 1;
	sub.s32 	%r451, %r451, %r62;
	@%p23 bra 	$L__BB9_98;
	bra.uni 	$L__BB9_80;
$L__BB9_86:
	setp.le.u64 	%p24, %rd1, %rd449;
	cvt.u32.u64 	%r63, %rd449;
	cvt.u32.u64 	%r64, %rd1;
	sub.s32 	%r65, %r64, %r63;
	setp.ge.s32 	%p25, %r29, %r65;
	or.pred  	%p26, %p24, %p25;
	@%p26 bra 	$L__BB9_98;
	cvt.u32.u64 	%r67, %rd79;
	cvt.u32.u64 	%r68, %rd5;
	not.b32 	%r69, %r29;
	add.s32 	%r36, %r69, %r30;
	add.s32 	%r70, %r67, %r68;
	sub.s32 	%r71, %r36, %r70;
	mul.lo.s32 	%r72, %r1, %r452;
	shl.b32 	%r73, %r72, 10;
	sub.s32 	%r74, %r71, %r73;
	shr.u32 	%r75, %r74, 8;
	add.s32 	%r37, %r75, 1;
	and.b32  	%r38, %r37, 7;
	setp.lt.u32 	%p27, %r74, 1792;
	mov.u32 	%r455, %r29;
	@%p27 bra 	$L__BB9_90;
	shr.u32 	%r76, %r451, 8;
	add.s32 	%r77, %r76, 1;
	and.b32  	%r78, %r77, 33554424;
	neg.s32 	%r453, %r78;
	mov.u32 	%r455, %r29;
$L__BB9_89:
	.pragma "nounroll";
	cvt.u64.u32 	%rd161, %r455;
	add.s64 	%rd162, %rd449, %rd161;
	shl.b64 	%rd163, %rd162, 2;
	add.s64 	%rd164, %rd2, %rd163;
	add.s64 	%rd165, %rd162, %rd122;
	ld.global.f32 	%f13, [%rd164];
	setp.neu.f32 	%p28, %f13, %f7;
	selp.u16 	%rs109, 1, 0, %p28;
	and.b16  	%rs110, %rs371, 255;
	setp.ne.s16 	%p30, %rs110, 0;
	and.pred  	%p31, %p30, %p28;
	min.s64 	%rd166, %rd165, %rd432;
	setp.eq.s16 	%p32, %rs110, 0;
	selp.b16 	%rs111, %rs109, %rs371, %p32;
	selp.b64 	%rd167, %rd165, %rd432, %p32;
	selp.b16 	%rs112, 1, %rs111, %p31;
	and.b16  	%rs113, %rs112, 255;
	selp.b64 	%rd168, %rd166, %rd167, %p31;
	add.s64 	%rd169, %rd165, 256;
	ld.global.f32 	%f14, [%rd164+1024];
	setp.neu.f32 	%p33, %f14, %f7;
	selp.u16 	%rs114, 1, 0, %p33;
	setp.ne.s16 	%p35, %rs113, 0;
	and.pred  	%p36, %p35, %p33;
	min.s64 	%rd170, %rd169, %rd168;
	setp.eq.s16 	%p37, %rs113, 0;
	selp.b16 	%rs115, %rs114, %rs112, %p37;
	selp.b64 	%rd171, %rd169, %rd168, %p37;
	selp.b16 	%rs116, 1, %rs115, %p36;
	and.b16  	%rs117, %rs116, 255;
	selp.b64 	%rd172, %rd170, %rd171, %p36;
	add.s64 	%rd173, %rd165, 512;
	ld.global.f32 	%f15, [%rd164+2048];
	setp.neu.f32 	%p38, %f15, %f7;
	selp.u16 	%rs118, 1, 0, %p38;
	setp.ne.s16 	%p40, %rs117, 0;
	and.pred  	%p41, %p40, %p38;
	min.s64 	%rd174, %rd173, %rd172;
	setp.eq.s16 	%p42, %rs117, 0;
	selp.b16 	%rs119, %rs118, %rs116, %p42;
	selp.b64 	%rd175, %rd173, %rd172, %p42;
	selp.b16 	%rs120, 1, %rs119, %p41;
	and.b16  	%rs121, %rs120, 255;
	selp.b64 	%rd176, %rd174, %rd175, %p41;
	add.s64 	%rd177, %rd165, 768;
	ld.global.f32 	%f16, [%rd164+3072];
	setp.neu.f32 	%p43, %f16, %f7;
	selp.u16 	%rs122, 1, 0, %p43;
	setp.ne.s16 	%p45, %rs121, 0;
	and.pred  	%p46, %p45, %p43;
	min.s64 	%rd178, %rd177, %rd176;
	setp.eq.s16 	%p47, %rs121, 0;
	selp.b16 	%rs123, %rs122, %rs120, %p47;
	selp.b64 	%rd179, %rd177, %rd176, %p47;
	selp.b16 	%rs124, 1, %rs123, %p46;
	and.b16  	%rs125, %rs124, 255;
	selp.b64 	%rd180, %rd178, %rd179, %p46;
	add.s64 	%rd181, %rd165, 1024;
	ld.global.f32 	%f17, [%rd164+4096];
	setp.neu.f32 	%p48, %f17, %f7;
	selp.u16 	%rs126, 1, 0, %p48;
	setp.ne.s16 	%p50, %rs125, 0;
	and.pred  	%p51, %p50, %p48;
	min.s64 	%rd182, %rd181, %rd180;
	setp.eq.s16 	%p52, %rs125, 0;
	selp.b16 	%rs127, %rs126, %rs124, %p52;
	selp.b64 	%rd183, %rd181, %rd180, %p52;
	selp.b16 	%rs128, 1, %rs127, %p51;
	and.b16  	%rs129, %rs128, 255;
	selp.b64 	%rd184, %rd182, %rd183, %p51;
	add.s64 	%rd185, %rd165, 1280;
	ld.global.f32 	%f18, [%rd164+5120];
	setp.neu.f32 	%p53, %f18, %f7;
	selp.u16 	%rs130, 1, 0, %p53;
	setp.ne.s16 	%p55, %rs129, 0;
	and.pred  	%p56, %p55, %p53;
	min.s64 	%rd186, %rd185, %rd184;
	setp.eq.s16 	%p57, %rs129, 0;
	selp.b16 	%rs131, %rs130, %rs128, %p57;
	selp.b64 	%rd187, %rd185, %rd184, %p57;
	selp.b16 	%rs132, 1, %rs131, %p56;
	and.b16  	%rs133, %rs132, 255;
	selp.b64 	%rd188, %rd186, %rd187, %p56;
	add.s64 	%rd189, %rd165, 1536;
	ld.global.f32 	%f19, [%rd164+6144];
	setp.neu.f32 	%p58, %f19, %f7;
	selp.u16 	%rs134, 1, 0, %p58;
	setp.ne.s16 	%p60, %rs133, 0;
	and.pred  	%p61, %p60, %p58;
	min.s64 	%rd190, %rd189, %rd188;
	setp.eq.s16 	%p62, %rs133, 0;
	selp.b16 	%rs135, %rs134, %rs132, %p62;
	selp.b64 	%rd191, %rd189, %rd188, %p62;
	selp.b16 	%rs136, 1, %rs135, %p61;
	and.b16  	%rs137, %rs136, 255;
	selp.b64 	%rd192, %rd190, %rd191, %p61;
	add.s64 	%rd193, %rd165, 1792;
	ld.global.f32 	%f20, [%rd164+7168];
	setp.neu.f32 	%p63, %f20, %f7;
	selp.u16 	%rs138, 1, 0, %p63;
	setp.ne.s16 	%p65, %rs137, 0;
	and.pred  	%p66, %p65, %p63;
	min.s64 	%rd194, %rd193, %rd192;
	setp.eq.s16 	%p67, %rs137, 0;
	selp.b16 	%rs139, %rs138, %rs136, %p67;
	selp.b64 	%rd195, %rd193, %rd192, %p67;
	selp.b16 	%rs371, 1, %rs139, %p66;
	selp.b64 	%rd432, %rd194, %rd195, %p66;
	add.s32 	%r455, %r455, 2048;
	add.s32 	%r453, %r453, 8;
	setp.ne.s32 	%p68, %r453, 0;
	@%p68 bra 	$L__BB9_89;
$L__BB9_90:
	setp.eq.s32 	%p69, %r38, 0;
	@%p69 bra 	$L__BB9_98;
	setp.lt.u32 	%p70, %r38, 4;
	@%p70 bra 	$L__BB9_93;
	cvt.u64.u32 	%rd197, %r455;
	add.s64 	%rd198, %rd449, %rd197;
	shl.b64 	%rd199, %rd198, 2;
	add.s64 	%rd200, %rd2, %rd199;
	add.s64 	%rd201, %rd198, %rd122;
	ld.global.f32 	%f21, [%rd200];
	setp.neu.f32 	%p71, %f21, %f7;
	selp.u16 	%rs141, 1, 0, %p71;
	and.b16  	%rs142, %rs371, 255;
	setp.ne.s16 	%p73, %rs142, 0;
	and.pred  	%p74, %p73, %p71;
	min.s64 	%rd202, %rd201, %rd432;
	setp.eq.s16 	%p75, %rs142, 0;
	selp.b16 	%rs143, %rs141, %rs371, %p75;
	selp.b64 	%rd203, %rd201, %rd432, %p75;
	selp.b16 	%rs144, 1, %rs143, %p74;
	and.b16  	%rs145, %rs144, 255;
	selp.b64 	%rd204, %rd202, %rd203, %p74;
	add.s32 	%r79, %r455, 256;
	cvt.u64.u32 	%rd205, %r79;
	add.s64 	%rd206, %rd449, %rd205;
	add.s64 	%rd207, %rd206, %rd122;
	ld.global.f32 	%f22, [%rd200+1024];
	setp.neu.f32 	%p76, %f22, %f7;
	selp.u16 	%rs146, 1, 0, %p76;
	setp.ne.s16 	%p78, %rs145, 0;
	and.pred  	%p79, %p78, %p76;
	min.s64 	%rd208, %rd207, %rd204;
	setp.eq.s16 	%p80, %rs145, 0;
	selp.b16 	%rs147, %rs146, %rs144, %p80;
	selp.b64 	%rd209, %rd207, %rd204, %p80;
	selp.b16 	%rs148, 1, %rs147, %p79;
	and.b16  	%rs149, %rs148, 255;
	selp.b64 	%rd210, %rd208, %rd209, %p79;
	add.s32 	%r80, %r455, 512;
	cvt.u64.u32 	%rd211, %r80;
	add.s64 	%rd212, %rd449, %rd211;
	add.s64 	%rd213, %rd212, %rd122;
	ld.global.f32 	%f23, [%rd200+2048];
	setp.neu.f32 	%p81, %f23, %f7;
	selp.u16 	%rs150, 1, 0, %p81;
	setp.ne.s16 	%p83, %rs149, 0;
	and.pred  	%p84, %p83, %p81;
	min.s64 	%rd214, %rd213, %rd210;
	setp.eq.s16 	%p85, %rs149, 0;
	selp.b16 	%rs151, %rs150, %rs148, %p85;
	selp.b64 	%rd215, %rd213, %rd210, %p85;
	selp.b16 	%rs152, 1, %rs151, %p84;
	and.b16  	%rs153, %rs152, 255;
	selp.b64 	%rd216, %rd214, %rd215, %p84;
	add.s32 	%r81, %r455, 768;
	cvt.u64.u32 	%rd217, %r81;
	add.s64 	%rd218, %rd449, %rd217;
	add.s64 	%rd219, %rd218, %rd122;
	ld.global.f32 	%f24, [%rd200+3072];
	setp.neu.f32 	%p86, %f24, %f7;
	selp.u16 	%rs154, 1, 0, %p86;
	setp.ne.s16 	%p88, %rs153, 0;
	and.pred  	%p89, %p88, %p86;
	min.s64 	%rd220, %rd219, %rd216;
	setp.eq.s16 	%p90, %rs153, 0;
	selp.b16 	%rs155, %rs154, %rs152, %p90;
	selp.b64 	%rd221, %rd219, %rd216, %p90;
	selp.b16 	%rs371, 1, %rs155, %p89;
	selp.b64 	%rd432, %rd220, %rd221, %p89;
	add.s32 	%r455, %r455, 1024;
$L__BB9_93:
	and.b32  	%r82, %r37, 3;
	setp.eq.s32 	%p91, %r82, 0;
	@%p91 bra 	$L__BB9_98;
	setp.eq.s32 	%p92, %r82, 1;
	@%p92 bra 	$L__BB9_96;
	cvt.u64.u32 	%rd223, %r455;
	add.s64 	%rd224, %rd449, %rd223;
	shl.b64 	%rd225, %rd224, 2;
	add.s64 	%rd226, %rd2, %rd225;
	add.s64 	%rd227, %rd224, %rd122;
	ld.global.f32 	%f25, [%rd226];
	setp.neu.f32 	%p93, %f25, %f7;
	selp.u16 	%rs157, 1, 0, %p93;
	and.b16  	%rs158, %rs371, 255;
	setp.ne.s16 	%p95, %rs158, 0;
	and.pred  	%p96, %p95, %p93;
	min.s64 	%rd228, %rd227, %rd432;
	setp.eq.s16 	%p97, %rs158, 0;
	selp.b16 	%rs159, %rs157, %rs371, %p97;
	selp.b64 	%rd229, %rd227, %rd432, %p97;
	selp.b16 	%rs160, 1, %rs159, %p96;
	and.b16  	%rs161, %rs160, 255;
	selp.b64 	%rd230, %rd228, %rd229, %p96;
	add.s32 	%r83, %r455, 256;
	cvt.u64.u32 	%rd231, %r83;
	add.s64 	%rd232, %rd449, %rd231;
	add.s64 	%rd233, %rd232, %rd122;
	ld.global.f32 	%f26, [%rd226+1024];
	setp.neu.f32 	%p98, %f26, %f7;
	selp.u16 	%rs162, 1, 0, %p98;
	setp.ne.s16 	%p100, %rs161, 0;
	and.pred  	%p101, %p100, %p98;
	min.s64 	%rd234, %rd233, %rd230;
	setp.eq.s16 	%p102, %rs161, 0;
	selp.b16 	%rs163, %rs162, %rs160, %p102;
	selp.b64 	%rd235, %rd233, %rd230, %p102;
	selp.b16 	%rs371, 1, %rs163, %p101;
	selp.b64 	%rd432, %rd234, %rd235, %p101;
	add.s32 	%r455, %r455, 512;
$L__BB9_96:
	and.b32  	%r84, %r36, 256;
	setp.ne.s32 	%p103, %r84, 0;
	@%p103 bra 	$L__BB9_98;
	cvt.u64.u32 	%rd236, %r455;
	add.s64 	%rd237, %rd449, %rd236;
	shl.b64 	%rd238, %rd237, 2;
	add.s64 	%rd239, %rd2, %rd238;
	add.s64 	%rd240, %rd237, %rd122;
	ld.global.f32 	%f27, [%rd239];
	setp.neu.f32 	%p104, %f27, %f7;
	selp.u16 	%rs164, 1, 0, %p104;
	and.b16  	%rs165, %rs371, 255;
	setp.ne.s16 	%p106, %rs165, 0;
	and.pred  	%p107, %p106, %p104;
	min.s64 	%rd241, %rd240, %rd432;
	setp.eq.s16 	%p108, %rs165, 0;
	selp.b16 	%rs166, %rs164, %rs371, %p108;
	selp.b64 	%rd242, %rd240, %rd432, %p108;
	selp.b16 	%rs371, 1, %rs166, %p107;
	selp.b64 	%rd432, %rd241, %rd242, %p107;
$L__BB9_98:
	// begin inline asm
	mov.u32 %r85, %laneid;
	// end inline asm
	cvt.u32.u16 	%r106, %rs371;
	and.b32  	%r87, %r106, 255;
	mov.b32 	%r103, 1;
	mov.b32 	%r104, 31;
	mov.b32 	%r105, -1;
	// begin inline asm
	shfl.sync.down.b32 %r86, %r87, %r103, %r104, %r105;
	// end inline asm
	// begin inline asm
	shfl.sync.down.b32 %r91, %r92, %r103, %r104, %r105;
	// end inline asm
	mov.b64 	{%r97, %r102}, %rd432;
	// begin inline asm
	shfl.sync.down.b32 %r96, %r97, %r103, %r104, %r105;
	// end inline asm
	// begin inline asm
	shfl.sync.down.b32 %r101, %r102, %r103, %r104, %r105;
	// end inline asm
	mov.b64 	%rd99, {%r96, %r101};
	cvt.u16.u32 	%rs76, %r86;
	setp.gt.s32 	%p109, %r85, 30;
	@%p109 bra 	$L__BB9_102;
	and.b16  	%rs167, %rs371, 255;
	setp.eq.s16 	%p110, %rs167, 0;
	and.b16  	%rs168, %rs76, 255;
	setp.eq.s16 	%p111, %rs168, 0;
	or.pred  	%p112, %p110, %p111;
	@%p112 bra 	$L__BB9_101;
	min.s64 	%rd432, %rd99, %rd432;
	mov.b16 	%rs371, 1;
	bra.uni 	$L__BB9_102;
$L__BB9_101:
	setp.eq.s16 	%p113, %rs167, 0;
	selp.b16 	%rs371, %rs76, %rs371, %p113;
	selp.b64 	%rd432, %rd99, %rd432, %p113;
$L__BB9_102:
	cvt.u32.u16 	%r127, %rs371;
	and.b32  	%r108, %r127, 255;
	mov.b32 	%r124, 2;
	mov.b32 	%r125, 31;
	mov.b32 	%r126, -1;
	// begin inline asm
	shfl.sync.down.b32 %r107, %r108, %r124, %r125, %r126;
	// end inline asm
	// begin inline asm
	shfl.sync.down.b32 %r112, %r113, %r124, %r125, %r126;
	// end inline asm
	mov.b64 	{%r118, %r123}, %rd432;
	// begin inline asm
	shfl.sync.down.b32 %r117, %r118, %r124, %r125, %r126;
	// end inline asm
	// begin inline asm
	shfl.sync.down.b32 %r122, %r123, %r124, %r125, %r126;
	// end inline asm
	mov.b64 	%rd103, {%r117, %r122};
	cvt.u16.u32 	%rs79, %r107;
	setp.gt.s32 	%p114, %r85, 29;
	@%p114 bra 	$L__BB9_106;
	and.b16  	%rs171, %rs371, 255;
	setp.eq.s16 	%p115, %rs171, 0;
	and.b16  	%rs172, %rs79, 255;
	setp.eq.s16 	%p116, %rs172, 0;
	or.pred  	%p117, %p115, %p116;
	@%p117 bra 	$L__BB9_105;
	min.s64 	%rd432, %rd103, %rd432;
	mov.b16 	%rs371, 1;
	bra.uni 	$L__BB9_106;
$L__BB9_105:
	setp.eq.s16 	%p118, %rs171, 0;
	selp.b16 	%rs371, %rs79, %rs371, %p118;
	selp.b64 	%rd432, %rd103, %rd432, %p118;
$L__BB9_106:
	cvt.u32.u16 	%r148, %rs371;
	and.b32  	%r129, %r148, 255;
	mov.b32 	%r145, 4;
	mov.b32 	%r146, 31;
	mov.b32 	%r147, -1;
	// begin inline asm
	shfl.sync.down.b32 %r128, %r129, %r145, %r146, %r147;
	// end inline asm
	// begin inline asm
	shfl.sync.down.b32 %r133, %r134, %r145, %r146, %r147;
	// end inline asm
	mov.b64 	{%r139, %r144}, %rd432;
	// begin inline asm
	shfl.sync.down.b32 %r138, %r139, %r145, %r146, %r147;
	// end inline asm
	// begin inline asm
	shfl.sync.down.b32 %r143, %r144, %r145, %r146, %r147;
	// end inline asm
	mov.b64 	%rd107, {%r138, %r143};
	cvt.u16.u32 	%rs82, %r128;
	setp.gt.s32 	%p119, %r85, 27;
	@%p119 bra 	$L__BB9_110;
	and.b16  	%rs175, %rs371, 255;
	setp.eq.s16 	%p120, %rs175, 0;
	and.b16  	%rs176, %rs82, 255;
	setp.eq.s16 	%p121, %rs176, 0;
	or.pred  	%p122, %p120, %p121;
	@%p122 bra 	$L__BB9_109;
	min.s64 	%rd432, %rd107, %rd432;
	mov.b16 	%rs371, 1;
	bra.uni 	$L__BB9_110;
$L__BB9_109:
	setp.eq.s16 	%p123, %rs175, 0;
	selp.b16 	%rs371, %rs82, %rs371, %p123;
	selp.b64 	%rd432, %rd107, %rd432, %p123;
$L__BB9_110:
	cvt.u32.u16 	%r169, %rs371;
	and.b32  	%r150, %r169, 255;
	mov.b32 	%r166, 8;
	mov.b32 	%r167, 31;
	mov.b32 	%r168, -1;
	// begin inline asm
	shfl.sync.down.b32 %r149, %r150, %r166, %r167, %r168;
	// end inline asm
	// begin inline asm
	shfl.sync.down.b32 %r154, %r155, %r166, %r167, %r168;
	// end inline asm
	mov.b64 	{%r160, %r165}, %rd432;
	// begin inline asm
	shfl.sync.down.b32 %r159, %r160, %r166, %r167, %r168;
	// end inline asm
	// begin inline asm
	shfl.sync.down.b32 %r164, %r165, %r166, %r167, %r168;
	// end inline asm
	mov.b64 	%rd111, {%r159, %r164};
	cvt.u16.u32 	%rs85, %r149;
	setp.gt.s32 	%p124, %r85, 23;
	@%p124 bra 	$L__BB9_114;
	and.b16  	%rs179, %rs371, 255;
	setp.eq.s16 	%p125, %rs179, 0;
	and.b16  	%rs180, %rs85, 255;
	setp.eq.s16 	%p126, %rs180, 0;
	or.pred  	%p127, %p125, %p126;
	@%p127 bra 	$L__BB9_113;
	min.s64 	%rd432, %rd111, %rd432;
	mov.b16 	%rs371, 1;
	bra.uni 	$L__BB9_114;
$L__BB9_113:
	setp.eq.s16 	%p128, %rs179, 0;
	selp.b16 	%rs371, %rs85, %rs371, %p128;
	selp.b64 	%rd432, %rd111, %rd432, %p128;
$L__BB9_114:
	cvt.u32.u16 	%r190, %rs371;
	and.b32  	%r171, %r190, 255;
	mov.b32 	%r187, 16;
	mov.b32 	%r188, 31;
	mov.b32 	%r189, -1;
	// begin inline asm
	shfl.sync.down.b32 %r170, %r171, %r187, %r188, %r189;
	// end inline asm
	// begin inline asm
	shfl.sync.down.b32 %r175, %r176, %r187, %r188, %r189;
	// end inline asm
	mov.b64 	{%r181, %r186}, %rd432;
	// begin inline asm
	shfl.sync.down.b32 %r180, %r181, %r187, %r188, %r189;
	// end inline asm
	// begin inline asm
	shfl.sync.down.b32 %r185, %r186, %r187, %r188, %r189;
	// end inline asm
	mov.b64 	%rd115, {%r180, %r185};
	cvt.u16.u32 	%rs88, %r170;
	setp.gt.s32 	%p129, %r85, 15;
	@%p129 bra 	$L__BB9_118;
	and.b16  	%rs183, %rs371, 255;
	setp.eq.s16 	%p130, %rs183, 0;
	and.b16  	%rs184, %rs88, 255;
	setp.eq.s16 	%p131, %rs184, 0;
	or.pred  	%p132, %p130, %p131;
	@%p132 bra 	$L__BB9_117;
	min.s64 	%rd432, %rd115, %rd432;
	mov.b16 	%rs371, 1;
	bra.uni 	$L__BB9_118;
$L__BB9_117:
	setp.eq.s16 	%p133, %rs183, 0;
	selp.b16 	%rs371, %rs88, %rs371, %p133;
	selp.b64 	%rd432, %rd115, %rd432, %p133;
$L__BB9_118:
	setp.ne.s32 	%p134, %r85, 0;
	@%p134 bra 	$L__BB9_120;
	shr.u32 	%r191, %r29, 1;
	and.b32  	%r192, %r191, 496;
	mov.u32 	%r193, _ZZN3cub18CUB_300001_SM_10006detail6reduce18DeviceReduceKernelINS2_10policy_hubIN4cuda3std3__45tupleIJblEEEyN6thrust24THRUST_300001_SM_1000_NS8cuda_cub9__find_if7functorIS9_EEE10Policy1000ENSB_12zip_iteratorINS8_IJNSD_26transform_input_iterator_tIbNSB_6detail15normal_iteratorINSB_10device_ptrIfEEEENS7_10__not_fn_tINSK_10functional5actorINSQ_9compositeIJNSQ_16operator_adaptorINS7_8equal_toIvEEEENSR_INSQ_8argumentILj0EEEEENSR_INSQ_5valueIiEEEEEEEEEEEEENSB_17counting_iteratorIlNSB_11use_defaultES18_S18_EEEEEEEySF_S9_NS7_10__identityEEEvT0_PT3_T1_NS0_13GridEvenShareIS1G_EET2_T4_E12temp_storage;
	add.s32 	%r194, %r193, %r192;
	st.shared.u8 	[%r194+8], %rs371;
	st.shared.u64 	[%r194+16], %rd432;
$L__BB9_120:
	bar.sync 	0;
	setp.ne.s32 	%p135, %r29, 0;
	@%p135 bra 	$L__BB9_122;
	ld.shared.u8 	%rs187, [_ZZN3cub18CUB_300001_SM_10006detail6reduce18DeviceReduceKernelINS2_10policy_hubIN4cuda3std3__45tupleIJblEEEyN6thrust24THRUST_300001_SM_1000_NS8cuda_cub9__find_if7functorIS9_EEE10Policy1000ENSB_12zip_iteratorINS8_IJNSD_26transform_input_iterator_tIbNSB_6detail15normal_iteratorINSB_10device_ptrIfEEEENS7_10__not_fn_tINSK_10functional5actorINSQ_9compositeIJNSQ_16operator_adaptorINS7_8equal_toIvEEEENSR_INSQ_8argumentILj0EEEEENSR_INSQ_5valueIiEEEEEEEEEEEEENSB_17counting_iteratorIlNSB_11use_defaultES18_S18_EEEEEEEySF_S9_NS7_10__identityEEEvT0_PT3_T1_NS0_13GridEvenShareIS1G_EET2_T4_E12temp_storage+24];
	ld.shared.u64 	%rd243, [_ZZN3cub18CUB_300001_SM_10006detail6reduce18DeviceReduceKernelINS2_10policy_hubIN4cuda3std3__45tupleIJblEEEyN6thrust24THRUST_300001_SM_1000_NS8cuda_cub9__find_if7functorIS9_EEE10Policy1000ENSB_12zip_iteratorINS8_IJNSD_26transform_input_iterator_tIbNSB_6detail15normal_iteratorINSB_10device_ptrIfEEEENS7_10__not_fn_tINSK_10functional5actorINSQ_9compositeIJNSQ_16operator_adaptorINS7_8equal_toIvEEEENSR_INSQ_8argumentILj0EEEEENSR_INSQ_5valueIiEEEEEEEEEEEEENSB_17counting_iteratorIlNSB_11use_defaultES18_S18_EEEEEEEySF_S9_NS7_10__identityEEEvT0_PT3_T1_NS0_13GridEvenShareIS1G_EET2_T4_E12temp_storage+32];
	and.b16  	%rs188, %rs371, 255;
	setp.eq.s16 	%p136, %rs188, 0;
	setp.eq.s16 	%p137, %rs187, 0;
	min.s64 	%rd244, %rd243, %rd432;
	selp.b16 	%rs189, %rs371, 1, %p137;
	selp.b16 	%rs190, %rs187, %rs189, %p136;
	and.b16  	%rs191, %rs190, 255;
	selp.b64 	%rd245, %rd432, %rd244, %p137;
	selp.b64 	%rd246, %rd243, %rd245, %p136;
	ld.shared.u8 	%rs192, [_ZZN3cub18CUB_300001_SM_10006detail6reduce18DeviceReduceKernelINS2_10policy_hubIN4cuda3std3__45tupleIJblEEEyN6thrust24THRUST_300001_SM_1000_NS8cuda_cub9__find_if7functorIS9_EEE10Policy1000ENSB_12zip_iteratorINS8_IJNSD_26transform_input_iterator_tIbNSB_6detail15normal_iteratorINSB_10device_ptrIfEEEENS7_10__not_fn_tINSK_10functional5actorINSQ_9compositeIJNSQ_16operator_adaptorINS7_8equal_toIvEEEENSR_INSQ_8argumentILj0EEEEENSR_INSQ_5valueIiEEEEEEEEEEEEENSB_17counting_iteratorIlNSB_11use_defaultES18_S18_EEEEEEEySF_S9_NS7_10__identityEEEvT0_PT3_T1_NS0_13GridEvenShareIS1G_EET2_T4_E12temp_storage+40];
	ld.shared.u64 	%rd247, [_ZZN3cub18CUB_300001_SM_10006detail6reduce18DeviceReduceKernelINS2_10policy_hubIN4cuda3std3__45tupleIJblEEEyN6thrust24THRUST_300001_SM_1000_NS8cuda_cub9__find_if7functorIS9_EEE10Policy1000ENSB_12zip_iteratorINS8_IJNSD_26transform_input_iterator_tIbNSB_6detail15normal_iteratorINSB_10device_ptrIfEEEENS7_10__not_fn_tINSK_10functional5actorINSQ_9compositeIJNSQ_16operator_adaptorINS7_8equal_toIvEEEENSR_INSQ_8argumentILj0EEEEENSR_INSQ_5valueIiEEEEEEEEEEEEENSB_17counting_iteratorIlNSB_11use_defaultES18_S18_EEEEEEEySF_S9_NS7_10__identityEEEvT0_PT3_T1_NS0_13GridEvenShareIS1G_EET2_T4_E12temp_storage+48];
	setp.eq.s16 	%p138, %rs191, 0;
	setp.eq.s16 	%p139, %rs192, 0;
	min.s64 	%rd248, %rd247, %rd246;
	selp.b16 	%rs193, %rs190, 1, %p139;
	selp.b16 	%rs194, %rs192, %rs193, %p138;
	and.b16  	%rs195, %rs194, 255;
	selp.b64 	%rd249, %rd246, %rd248, %p139;
	selp.b64 	%rd250, %rd247, %rd249, %p138;
	ld.shared.u8 	%rs196, [_ZZN3cub18CUB_300001_SM_10006detail6reduce18DeviceReduceKernelINS2_10policy_hubIN4cuda3std3__45tupleIJblEEEyN6thrust24THRUST_300001_SM_1000_NS8cuda_cub9__find_if7functorIS9_EEE10Policy1000ENSB_12zip_iteratorINS8_IJNSD_26transform_input_iterator_tIbNSB_6detail15normal_iteratorINSB_10device_ptrIfEEEENS7_10__not_fn_tINSK_10functional5actorINSQ_9compositeIJNSQ_16operator_adaptorINS7_8equal_toIvEEEENSR_INSQ_8argumentILj0EEEEENSR_INSQ_5valueIiEEEEEEEEEEEEENSB_17counting_iteratorIlNSB_11use_defaultES18_S18_EEEEEEEySF_S9_NS7_10__identityEEEvT0_PT3_T1_NS0_13GridEvenShareIS1G_EET2_T4_E12temp_storage+56];
	ld.shared.u64 	%rd251, [_ZZN3cub18CUB_300001_SM_10006detail6reduce18DeviceReduceKernelINS2_10policy_hubIN4cuda3std3__45tupleIJblEEEyN6thrust24THRUST_300001_SM_1000_NS8cuda_cub9__find_if7functorIS9_EEE10Policy1000ENSB_12zip_iteratorINS8_IJNSD_26transform_input_iterator_tIbNSB_6detail15normal_iteratorINSB_10device_ptrIfEEEENS7_10__not_fn_tINSK_10functional5actorINSQ_9compositeIJNSQ_16operator_adaptorINS7_8equal_toIvEEEENSR_INSQ_8argumentILj0EEEEENSR_INSQ_5valueIiEEEEEEEEEEEEENSB_17counting_iteratorIlNSB_11use_defaultES18_S18_EEEEEEEySF_S9_NS7_10__identityEEEvT0_PT3_T1_NS0_13GridEvenShareIS1G_EET2_T4_E12temp_storage+64];
	setp.eq.s16 	%p140, %rs195, 0;
	setp.eq.s16 	%p141, %rs196, 0;
	min.s64 	%rd252, %rd251, %rd250;
	selp.b16 	%rs197, %rs194, 1, %p141;
	selp.b16 	%rs198, %rs196, %rs197, %p140;
	and.b16  	%rs199, %rs198, 255;
	selp.b64 	%rd253, %rd250, %rd252, %p141;
	selp.b64 	%rd254, %rd251, %rd253, %p140;
	ld.shared.u8 	%rs200, [_ZZN3cub18CUB_300001_SM_10006detail6reduce18DeviceReduceKernelINS2_10policy_hubIN4cuda3std3__45tupleIJblEEEyN6thrust24THRUST_300001_SM_1000_NS8cuda_cub9__find_if7functorIS9_EEE10Policy1000ENSB_12zip_iteratorINS8_IJNSD_26transform_input_iterator_tIbNSB_6detail15normal_iteratorINSB_10device_ptrIfEEEENS7_10__not_fn_tINSK_10functional5actorINSQ_9compositeIJNSQ_16operator_adaptorINS7_8equal_toIvEEEENSR_INSQ_8argumentILj0EEEEENSR_INSQ_5valueIiEEEEEEEEEEEEENSB_17counting_iteratorIlNSB_11use_defaultES18_S18_EEEEEEEySF_S9_NS7_10__identityEEEvT0_PT3_T1_NS0_13GridEvenShareIS1G_EET2_T4_E12temp_storage+72];
	ld.shared.u64 	%rd255, [_ZZN3cub18CUB_300001_SM_10006detail6reduce18DeviceReduceKernelINS2_10policy_hubIN4cuda3std3__45tupleIJblEEEyN6thrust24THRUST_300001_SM_1000_NS8cuda_cub9__find_if7functorIS9_EEE10Policy1000ENSB_12zip_iteratorINS8_IJNSD_26transform_input_iterator_tIbNSB_6detail15normal_iteratorINSB_10device_ptrIfEEEENS7_10__not_fn_tINSK_10functional5actorINSQ_9compositeIJNSQ_16operator_adaptorINS7_8equal_toIvEEEENSR_INSQ_8argumentILj0EEEEENSR_INSQ_5valueIiEEEEEEEEEEEEENSB_17counting_iteratorIlNSB_11use_defaultES18_S18_EEEEEEEySF_S9_NS7_10__identityEEEvT0_PT3_T1_NS0_13GridEvenShareIS1G_EET2_T4_E12temp_storage+80];
	setp.eq.s16 	%p142, %rs199, 0;
	setp.eq.s16 	%p143, %rs200, 0;
	min.s64 	%rd256, %rd255, %rd254;
	selp.b16 	%rs201, %rs198, 1, %p143;
	selp.b16 	%rs202, %rs200, %rs201, %p142;
	and.b16  	%rs203, %rs202, 255;
	selp.b64 	%rd257, %rd254, %rd256, %p143;
	selp.b64 	%rd258, %rd255, %rd257, %p142;
	ld.shared.u8 	%rs204, [_ZZN3cub18CUB_300001_SM_10006detail6reduce18DeviceReduceKernelINS2_10policy_hubIN4cuda3std3__45tupleIJblEEEyN6thrust24THRUST_300001_SM_1000_NS8cuda_cub9__find_if7functorIS9_EEE10Policy1000ENSB_12zip_iteratorINS8_IJNSD_26transform_input_iterator_tIbNSB_6detail15normal_iteratorINSB_10device_ptrIfEEEENS7_10__not_fn_tINSK_10functional5actorINSQ_9compositeIJNSQ_16operator_adaptorINS7_8equal_toIvEEEENSR_INSQ_8argumentILj0EEEEENSR_INSQ_5valueIiEEEEEEEEEEEEENSB_17counting_iteratorIlNSB_11use_defaultES18_S18_EEEEEEEySF_S9_NS7_10__identityEEEvT0_PT3_T1_NS0_13GridEvenShareIS1G_EET2_T4_E12temp_storage+88];
	ld.shared.u64 	%rd259, [_ZZN3cub18CUB_300001_SM_10006detail6reduce18DeviceReduceKernelINS2_10policy_hubIN4cuda3std3__45tupleIJblEEEyN6thrust24THRUST_300001_SM_1000_NS8cuda_cub9__find_if7functorIS9_EEE10Policy1000ENSB_12zip_iteratorINS8_IJNSD_26transform_input_iterator_tIbNSB_6detail15normal_iteratorINSB_10device_ptrIfEEEENS7_10__not_fn_tINSK_10functional5actorINSQ_9compositeIJNSQ_16operator_adaptorINS7_8equal_toIvEEEENSR_INSQ_8argumentILj0EEEEENSR_INSQ_5valueIiEEEEEEEEEEEEENSB_17counting_iteratorIlNSB_11use_defaultES18_S18_EEEEEEEySF_S9_NS7_10__identityEEEvT0_PT3_T1_NS0_13GridEvenShareIS1G_EET2_T4_E12temp_storage+96];
	setp.eq.s16 	%p144, %rs203, 0;
	setp.eq.s16 	%p145, %rs204, 0;
	min.s64 	%rd260, %rd259, %rd258;
	selp.b16 	%rs205, %rs202, 1, %p145;
	selp.b16 	%rs206, %rs204, %rs205, %p144;
	and.b16  	%rs207, %rs206, 255;
	selp.b64 	%rd261, %rd258, %rd260, %p145;
	selp.b64 	%rd262, %rd259, %rd261, %p144;
	ld.shared.u8 	%rs208, [_ZZN3cub18CUB_300001_SM_10006detail6reduce18DeviceReduceKernelINS2_10policy_hubIN4cuda3std3__45tupleIJblEEEyN6thrust24THRUST_300001_SM_1000_NS8cuda_cub9__find_if7functorIS9_EEE10Policy1000ENSB_12zip_iteratorINS8_IJNSD_26transform_input_iterator_tIbNSB_6detail15normal_iteratorINSB_10device_ptrIfEEEENS7_10__not_fn_tINSK_10functional5actorINSQ_9compositeIJNSQ_16operator_adaptorINS7_8equal_toIvEEEENSR_INSQ_8argumentILj0EEEEENSR_INSQ_5valueIiEEEEEEEEEEEEENSB_17counting_iteratorIlNSB_11use_defaultES18_S18_EEEEEEEySF_S9_NS7_10__identityEEEvT0_PT3_T1_NS0_13GridEvenShareIS1G_EET2_T4_E12temp_storage+104];
	ld.shared.u64 	%rd263, [_ZZN3cub18CUB_300001_SM_10006detail6reduce18DeviceReduceKernelINS2_10policy_hubIN4cuda3std3__45tupleIJblEEEyN6thrust24THRUST_300001_SM_1000_NS8cuda_cub9__find_if7functorIS9_EEE10Policy1000ENSB_12zip_iteratorINS8_IJNSD_26transform_input_iterator_tIbNSB_6detail15normal_iteratorINSB_10device_ptrIfEEEENS7_10__not_fn_tINSK_10functional5actorINSQ_9compositeIJNSQ_16operator_adaptorINS7_8equal_toIvEEEENSR_INSQ_8argumentILj0EEEEENSR_INSQ_5valueIiEEEEEEEEEEEEENSB_17counting_iteratorIlNSB_11use_defaultES18_S18_EEEEEEEySF_S9_NS7_10__identityEEEvT0_PT3_T1_NS0_13GridEvenShareIS1G_EET2_T4_E12temp_storage+112];
	setp.eq.s16 	%p146, %rs207, 0;
	setp.eq.s16 	%p147, %rs208, 0;
	min.s64 	%rd264, %rd263, %rd262;
	selp.b16 	%rs209, %rs206, 1, %p147;
	selp.b16 	%rs210, %rs208, %rs209, %p146;
	and.b16  	%rs211, %rs210, 255;
	selp.b64 	%rd265, %rd262, %rd264, %p147;
	selp.b64 	%rd266, %rd263, %rd265, %p146;
	ld.shared.u8 	%rs212, [_ZZN3cub18CUB_300001_SM_10006detail6reduce18DeviceReduceKernelINS2_10policy_hubIN4cuda3std3__45tupleIJblEEEyN6thrust24THRUST_300001_SM_1000_NS8cuda_cub9__find_if7functorIS9_EEE10Policy1000ENSB_12zip_iteratorINS8_IJNSD_26transform_input_iterator_tIbNSB_6detail15normal_iteratorINSB_10device_ptrIfEEEENS7_10__not_fn_tINSK_10functional5actorINSQ_9compositeIJNSQ_16operator_adaptorINS7_8equal_toIvEEEENSR_INSQ_8argumentILj0EEEEENSR_INSQ_5valueIiEEEEEEEEEEEEENSB_17counting_iteratorIlNSB_11use_defaultES18_S18_EEEEEEEySF_S9_NS7_10__identityEEEvT0_PT3_T1_NS0_13GridEvenShareIS1G_EET2_T4_E12temp_storage+120];
	ld.shared.u64 	%rd267, [_ZZN3cub18CUB_300001_SM_10006detail6reduce18DeviceReduceKernelINS2_10policy_hubIN4cuda3std3__45tupleIJblEEEyN6thrust24THRUST_300001_SM_1000_NS8cuda_cub9__find_if7functorIS9_EEE10Policy1000ENSB_12zip_iteratorINS8_IJNSD_26transform_input_iterator_tIbNSB_6detail15normal_iteratorINSB_10device_ptrIfEEEENS7_10__not_fn_tINSK_10functional5actorINSQ_9compositeIJNSQ_16operator_adaptorINS7_8equal_toIvEEEENSR_INSQ_8argumentILj0EEEEENSR_INSQ_5valueIiEEEEEEEEEEEEENSB_17counting_iteratorIlNSB_11use_defaultES18_S18_EEEEEEEySF_S9_NS7_10__identityEEEvT0_PT3_T1_NS0_13GridEvenShareIS1G_EET2_T4_E12temp_storage+128];
	setp.eq.s16 	%p148, %rs211, 0;
	setp.eq.s16 	%p149, %rs212, 0;
	min.s64 	%rd268, %rd267, %rd266;
	selp.b16 	%rs213, %rs210, 1, %p149;
	selp.b16 	%rs371, %rs212, %rs213, %p148;
	selp.b64 	%rd269, %rd266, %rd268, %p149;
	selp.b64 	%rd432, %rd267, %rd269, %p148;
$L__BB9_122:
	mov.u32 	%r444, %tid.x;
	setp.ne.s32 	%p326, %r444, 0;
	@%p326 bra 	$L__BB9_124;
	ld.param.u64 	%rd422, [_ZN3cub18CUB_300001_SM_10006detail6reduce18DeviceReduceKernelINS2_10policy_hubIN4cuda3std3__45tupleIJblEEEyN6thrust24THRUST_300001_SM_1000_NS8cuda_cub9__find_if7functorIS9_EEE10Policy1000ENSB_12zip_iteratorINS8_IJNSD_26transform_input_iterator_tIbNSB_6detail15normal_iteratorINSB_10device_ptrIfEEEENS7_10__not_fn_tINSK_10functional5actorINSQ_9compositeIJNSQ_16operator_adaptorINS7_8equal_toIvEEEENSR_INSQ_8argumentILj0EEEEENSR_INSQ_5valueIiEEEEEEEEEEEEENSB_17counting_iteratorIlNSB_11use_defaultES18_S18_EEEEEEEySF_S9_NS7_10__identityEEEvT0_PT3_T1_NS0_13GridEvenShareIS1G_EET2_T4__param_1];
	cvta.to.global.u64 	%rd419, %rd422;
	mul.wide.u32 	%rd420, %r5, 16;
	add.s64 	%rd421, %rd419, %rd420;
	st.global.u8 	[%rd421], %rs371;
	st.global.u64 	[%rd421+8], %rd432;
$L__BB9_124:
	ret;

}
	// .globl	_ZN3cub18CUB_300001_SM_10006detail6reduce28DeviceReduceSingleTileKernelINS2_10policy_hubIN4cuda3std3__45tupleIJblEEEyN6thrust24THRUST_300001_SM_1000_NS8cuda_cub9__find_if7functorIS9_EEE10Policy1000EPS9_SI_iSF_S9_S9_NS7_10__identityEEEvT0_T1_T2_T3_T4_T6_
.visible .entry _ZN3cub18CUB_300001_SM_10006detail6reduce28DeviceReduceSingleTileKernelINS2_10policy_hubIN4cuda3std3__45tupleIJblEEEyN6thrust24THRUST_300001_SM_1000_NS8cuda_cub9__find_if7functorIS9_EEE10Policy1000EPS9_SI_iSF_S9_S9_NS7_10__identityEEEvT0_T1_T2_T3_T4_T6_(
	.param .u64 .ptr .align 1 _ZN3cub18CUB_300001_SM_10006detail6reduce28DeviceReduceSingleTileKernelINS2_10policy_hubIN4cuda3std3__45tupleIJblEEEyN6thrust24THRUST_300001_SM_1000_NS8cuda_cub9__find_if7functorIS9_EEE10Policy1000EPS9_SI_iSF_S9_S9_NS7_10__identityEEEvT0_T1_T2_T3_T4_T6__param_0,
	.param .u64 .ptr .align 1 _ZN3cub18CUB_300001_SM_10006detail6reduce28DeviceReduceSingleTileKernelINS2_10policy_hubIN4cuda3std3__45tupleIJblEEEyN6thrust24THRUST_300001_SM_1000_NS8cuda_cub9__find_if7functorIS9_EEE10Policy1000EPS9_SI_iSF_S9_S9_NS7_10__identityEEEvT0_T1_T2_T3_T4_T6__param_1,
	.param .u32 _ZN3cub18CUB_300001_SM_10006detail6reduce28DeviceReduceSingleTileKernelINS2_10policy_hubIN4cuda3std3__45tupleIJblEEEyN6thrust24THRUST_300001_SM_1000_NS8cuda_cub9__find_if7functorIS9_EEE10Policy1000EPS9_SI_iSF_S9_S9_NS7_10__identityEEEvT0_T1_T2_T3_T4_T6__param_2,
	.param .align 1 .b8 _ZN3cub18CUB_300001_SM_10006detail6reduce28DeviceReduceSingleTileKernelINS2_10policy_hubIN4cuda3std3__45tupleIJblEEEyN6thrust24THRUST_300001_SM_1000_NS8cuda_cub9__find_if7functorIS9_EEE10Policy1000EPS9_SI_iSF_S9_S9_NS7_10__identityEEEvT0_T1_T2_T3_T4_T6__param_3[1],
	.param .align 8 .b8 _ZN3cub18CUB_300001_SM_10006detail6reduce28DeviceReduceSingleTileKernelINS2_10policy_hubIN4cuda3std3__45tupleIJblEEEyN6thrust24THRUST_300001_SM_1000_NS8cuda_cub9__find_if7functorIS9_EEE10Policy1000EPS9_SI_iSF_S9_S9_NS7_10__identityEEEvT0_T1_T2_T3_T4_T6__param_4[16],
	.param .align 1 .b8 _ZN3cub18CUB_300001_SM_10006detail6reduce28DeviceReduceSingleTileKernelINS2_10policy_hubIN4cuda3std3__45tupleIJblEEEyN6thrust24THRUST_300001_SM_1000_NS8cuda_cub9__find_if7functorIS9_EEE10Policy1000EPS9_SI_iSF_S9_S9_NS7_10__identityEEEvT0_T1_T2_T3_T4_T6__param_5[1]
)
.maxntid 256
.minnctapersm 1
{
	.reg .pred 	%p<188>;
	.reg .b16 	%rs<340>;
	.reg .b32 	%r<406>;
	.reg .b64 	%rd<359>;
	// demoted variable
	.shared .align 8 .b8 _ZZN3cub18CUB_300001_SM_10006detail6reduce28DeviceReduceSingleTileKernelINS2_10policy_hubIN4cuda3std3__45tupleIJblEEEyN6thrust24THRUST_300001_SM_1000_NS8cuda_cub9__find_if7functorIS9_EEE10Policy1000EPS9_SI_iSF_S9_S9_NS7_10__identityEEEvT0_T1_T2_T3_T4_T6_E12temp_storage[152];
	ld.param.u64 	%rd106, [_ZN3cub18CUB_300001_SM_10006detail6reduce28DeviceReduceSingleTileKernelINS2_10policy_hubIN4cuda3std3__45tupleIJblEEEyN6thrust24THRUST_300001_SM_1000_NS8cuda_cub9__find_if7functorIS9_EEE10Policy1000EPS9_SI_iSF_S9_S9_NS7_10__identityEEEvT0_T1_T2_T3_T4_T6__param_4+8];
	ld.param.u64 	%rd105, [_ZN3cub18CUB_300001_SM_10006detail6reduce28DeviceReduceSingleTileKernelINS2_10policy_hubIN4cuda3std3__45tupleIJblEEEyN6thrust24THRUST_300001_SM_1000_NS8cuda_cub9__find_if7functorIS9_EEE10Policy1000EPS9_SI_iSF_S9_S9_NS7_10__identityEEEvT0_T1_T2_T3_T4_T6__param_0];
	ld.param.u64 	%rd107, [_ZN3cub18CUB_300001_SM_10006detail6reduce28DeviceReduceSingleTileKernelINS2_10policy_hubIN4cuda3std3__45tupleIJblEEEyN6thrust24THRUST_300001_SM_1000_NS8cuda_cub9__find_if7functorIS9_EEE10Policy1000EPS9_SI_iSF_S9_S9_NS7_10__identityEEEvT0_T1_T2_T3_T4_T6__param_1];
	ld.param.u32 	%r38, [_ZN3cub18CUB_300001_SM_10006detail6reduce28DeviceReduceSingleTileKernelINS2_10policy_hubIN4cuda3std3__45tupleIJblEEEyN6thrust24THRUST_300001_SM_1000_NS8cuda_cub9__find_if7functorIS9_EEE10Policy1000EPS9_SI_iSF_S9_S9_NS7_10__identityEEEvT0_T1_T2_T3_T4_T6__param_2];
	ld.param.u8 	%rs82, [_ZN3cub18CUB_300001_SM_10006detail6reduce28DeviceReduceSingleTileKernelINS2_10policy_hubIN4cuda3std3__45tupleIJblEEEyN6thrust24THRUST_300001_SM_1000_NS8cuda_cub9__find_if7functorIS9_EEE10Policy1000EPS9_SI_iSF_S9_S9_NS7_10__identityEEEvT0_T1_T2_T3_T4_T6__param_4];
	cvta.to.global.u64 	%rd1, %rd107;
	setp.ne.s32 	%p1, %r38, 0;
	@%p1 bra 	$L__BB10_3;
	mov.u32 	%r392, %tid.x;
	setp.ne.s32 	%p187, %r392, 0;
	@%p187 bra 	$L__BB10_112;
	st.global.u8 	[%rd1], %rs82;
	st.global.u64 	[%rd1+8], %rd106;
	bra.uni 	$L__BB10_112;
$L__BB10_3:
	setp.gt.s32 	%p2, %r38, 1023;
	@%p2 bra 	$L__BB10_74;
	mov.u32 	%r1, %tid.x;
	setp.ge.s32 	%p77, %r1, %r38;
	mov.b16 	%rs311, 0;
	mov.b64 	%rd329, 0;
	mov.u32 	%r396, %r1;
	@%p77 bra 	$L__BB10_6;
	mul.wide.u32 	%rd234, %r1, 16;
	add.s64 	%rd231, %rd105, %rd234;
	// begin inline asm
	ld.global.nc.u64 %rd230, [%rd231];
	// end inline asm
	add.s64 	%rd233, %rd231, 8;
	// begin inline asm
	ld.global.nc.u64 %rd329, [%rd233];
	// end inline asm
	cvt.u16.u64 	%rs311, %rd230;
	add.s32 	%r396, %r1, 256;
$L__BB10_6:
	setp.ge.s32 	%p78, %r396, %r38;
	@%p78 bra 	$L__BB10_12;
	not.b32 	%r158, %r396;
	add.s32 	%r4, %r38, %r158;
	and.b32  	%r159, %r4, 768;
	setp.eq.s32 	%p79, %r159, 768;
	@%p79 bra 	$L__BB10_10;
	mul.wide.u32 	%rd236, %r396, 16;
	add.s64 	%rd323, %rd105, %rd236;
	shr.u32 	%r160, %r4, 8;
	add.s32 	%r161, %r160, 1;
	and.b32  	%r162, %r161, 3;
	neg.s32 	%r394, %r162;
$L__BB10_9:
	.pragma "nounroll";
	// begin inline asm
	ld.global.nc.u64 %rd237, [%rd323];
	// end inline asm
	add.s64 	%rd240, %rd323, 8;
	// begin inline asm
	ld.global.nc.u64 %rd239, [%rd240];
	// end inline asm
	cvt.u16.u64 	%rs190, %rd237;
	and.b16  	%rs191, %rs190, 255;
	and.b16  	%rs192, %rs311, 255;
	setp.eq.s16 	%p80, %rs192, 0;
	setp.eq.s16 	%p81, %rs191, 0;
	min.s64 	%rd241, %rd239, %rd329;
	selp.b64 	%rd242, %rd329, %rd241, %p81;
	selp.b64 	%rd329, %rd239, %rd242, %p80;
	selp.b16 	%rs193, %rs311, 1, %p81;
	selp.b16 	%rs311, %rs190, %rs193, %p80;
	add.s32 	%r396, %r396, 256;
	add.s64 	%rd323, %rd323, 4096;
	add.s32 	%r394, %r394, 1;
	setp.ne.s32 	%p82, %r394, 0;
	@%p82 bra 	$L__BB10_9;
$L__BB10_10:
	setp.lt.u32 	%p83, %r4, 768;
	@%p83 bra 	$L__BB10_12;
$L__BB10_11:
	mul.wide.s32 	%rd259, %r396, 16;
	add.s64 	%rd244, %rd105, %rd259;
	// begin inline asm
	ld.global.nc.u64 %rd243, [%rd244];
	// end inline asm
	add.s64 	%rd246, %rd244, 8;
	// begin inline asm
	ld.global.nc.u64 %rd245, [%rd246];
	// end inline asm
	cvt.u16.u64 	%rs194, %rd243;
	and.b16  	%rs195, %rs194, 255;
	and.b16  	%rs196, %rs311, 255;
	setp.eq.s16 	%p84, %rs196, 0;
	setp.eq.s16 	%p85, %rs195, 0;
	min.s64 	%rd260, %rd245, %rd329;
	selp.b64 	%rd261, %rd329, %rd260, %p85;
	selp.b64 	%rd262, %rd245, %rd261, %p84;
	selp.b16 	%rs197, %rs311, 1, %p85;
	selp.b16 	%rs198, %rs194, %rs197, %p84;
	and.b16  	%rs199, %rs198, 255;
	add.s64 	%rd248, %rd244, 4096;
	// begin inline asm
	ld.global.nc.u64 %rd247, [%rd248];
	// end inline asm
	add.s64 	%rd250, %rd244, 4104;
	// begin inline asm
	ld.global.nc.u64 %rd249, [%rd250];
	// end inline asm
	cvt.u16.u64 	%rs200, %rd247;
	and.b16  	%rs201, %rs200, 255;
	setp.eq.s16 	%p86, %rs199, 0;
	setp.eq.s16 	%p87, %rs201, 0;
	min.s64 	%rd263, %rd249, %rd262;
	selp.b64 	%rd264, %rd262, %rd263, %p87;
	selp.b64 	%rd265, %rd249, %rd264, %p86;
	selp.b16 	%rs202, %rs198, 1, %p87;
	selp.b16 	%rs203, %rs200, %rs202, %p86;
	and.b16  	%rs204, %rs203, 255;
	add.s64 	%rd252, %rd244, 8192;
	// begin inline asm
	ld.global.nc.u64 %rd251, [%rd252];
	// end inline asm
	add.s64 	%rd254, %rd244, 8200;
	// begin inline asm
	ld.global.nc.u64 %rd253, [%rd254];
	// end inline asm
	cvt.u16.u64 	%rs205, %rd251;
	and.b16  	%rs206, %rs205, 255;
	setp.eq.s16 	%p88, %rs204, 0;
	setp.eq.s16 	%p89, %rs206, 0;
	min.s64 	%rd266, %rd253, %rd265;
	selp.b64 	%rd267, %rd265, %rd266, %p89;
	selp.b64 	%rd268, %rd253, %rd267, %p88;
	selp.b16 	%rs207, %rs203, 1, %p89;
	selp.b16 	%rs208, %rs205, %rs207, %p88;
	and.b16  	%rs209, %rs208, 255;
	add.s64 	%rd256, %rd244, 12288;
	// begin inline asm
	ld.global.nc.u64 %rd255, [%rd256];
	// end inline asm
	add.s64 	%rd258, %rd244, 12296;
	// begin inline asm
	ld.global.nc.u64 %rd257, [%rd258];
	// end inline asm
	cvt.u16.u64 	%rs210, %rd255;
	and.b16  	%rs211, %rs210, 255;
	setp.eq.s16 	%p90, %rs209, 0;
	setp.eq.s16 	%p91, %rs211, 0;
	min.s64 	%rd269, %rd257, %rd268;
	selp.b64 	%rd270, %rd268, %rd269, %p91;
	selp.b64 	%rd329, %rd257, %rd270, %p90;
	selp.b16 	%rs212, %rs208, 1, %p91;
	selp.b16 	%rs311, %rs210, %rs212, %p90;
	add.s32 	%r396, %r396, 1024;
	setp.lt.s32 	%p92, %r396, %r38;
	@%p92 bra 	$L__BB10_11;
$L__BB10_12:
	setp.lt.s32 	%p93, %r38, 256;
	@%p93 bra 	$L__BB10_37;
	// begin inline asm
	mov.u32 %r281, %laneid;
	// end inline asm
	cvt.u32.u16 	%r302, %rs311;
	and.b32  	%r283, %r302, 255;
	mov.b32 	%r299, 1;
	mov.b32 	%r300, 31;
	mov.b32 	%r301, -1;
	// begin inline asm
	shfl.sync.down.b32 %r282, %r283, %r299, %r300, %r301;
	// end inline asm
	// begin inline asm
	shfl.sync.down.b32 %r287, %r288, %r299, %r300, %r301;
	// end inline asm
	mov.b64 	{%r293, %r298}, %rd329;
	// begin inline asm
	shfl.sync.down.b32 %r292, %r293, %r299, %r300, %r301;
	// end inline asm
	// begin inline asm
	shfl.sync.down.b32 %r297, %r298, %r299, %r300, %r301;
	// end inline asm
	mov.b64 	%rd14, {%r292, %r297};
	cvt.u16.u32 	%rs10, %r282;
	setp.gt.s32 	%p143, %r281, 30;
	@%p143 bra 	$L__BB10_17;
	and.b16  	%rs254, %rs311, 255;
	setp.eq.s16 	%p144, %rs254, 0;
	and.b16  	%rs255, %rs10, 255;
	setp.eq.s16 	%p145, %rs255, 0;
	or.pred  	%p146, %p144, %p145;
	@%p146 bra 	$L__BB10_16;
	min.s64 	%rd329, %rd14, %rd329;
	mov.b16 	%rs311, 1;
	bra.uni 	$L__BB10_17;
$L__BB10_16:
	setp.eq.s16 	%p147, %rs254, 0;
	selp.b64 	%rd329, %rd14, %rd329, %p147;
	selp.b16 	%rs311, %rs10, %rs311, %p147;
$L__BB10_17:
	cvt.u32.u16 	%r323, %rs311;
	and.b32  	%r304, %r323, 255;
	mov.b32 	%r320, 2;
	mov.b32 	%r321, 31;
	mov.b32 	%r322, -1;
	// begin inline asm
	shfl.sync.down.b32 %r303, %r304, %r320, %r321, %r322;
	// end inline asm
	// begin inline asm
	shfl.sync.down.b32 %r308, %r309, %r320, %r321, %r322;
	// end inline asm
	mov.b64 	{%r314, %r319}, %rd329;
	// begin inline asm
	shfl.sync.down.b32 %r313, %r314, %r320, %r321, %r322;
	// end inline asm
	// begin inline asm
	shfl.sync.down.b32 %r318, %r319, %r320, %r321, %r322;
	// end inline asm
	mov.b64 	%rd18, {%r313, %r318};
	cvt.u16.u32 	%rs13, %r303;
	setp.gt.s32 	%p148, %r281, 29;
	@%p148 bra 	$L__BB10_21;
	and.b16  	%rs258, %rs311, 255;
	setp.eq.s16 	%p149, %rs258, 0;
	and.b16  	%rs259, %rs13, 255;
	setp.eq.s16 	%p150, %rs259, 0;
	or.pred  	%p151, %p149, %p150;
	@%p151 bra 	$L__BB10_20;
	min.s64 	%rd329, %rd18, %rd329;
	mov.b16 	%rs311, 1;
	bra.uni 	$L__BB10_21;
$L__BB10_20:
	setp.eq.s16 	%p152, %rs258, 0;
	selp.b64 	%rd329, %rd18, %rd329, %p152;
	selp.b16 	%rs311, %rs13, %rs311, %p152;
$L__BB10_21:
	cvt.u32.u16 	%r344, %rs311;
	and.b32  	%r325, %r344, 255;
	mov.b32 	%r341, 4;
	mov.b32 	%r342, 31;
	mov.b32 	%r343, -1;
	// begin inline asm
	shfl.sync.down.b32 %r324, %r325, %r341, %r342, %r343;
	// end inline asm
	// begin inline asm
	shfl.sync.down.b32 %r329, %r330, %r341, %r342, %r343;
	// end inline asm
	mov.b64 	{%r335, %r340}, %rd329;
	// begin inline asm
	shfl.sync.down.b32 %r334, %r335, %r341, %r342, %r343;
	// end inline asm
	// begin inline asm
	shfl.sync.down.b32 %r339, %r340, %r341, %r342, %r343;
	// end inline asm
	mov.b64 	%rd22, {%r334, %r339};
	cvt.u16.u32 	%rs16, %r324;
	setp.gt.s32 	%p153, %r281, 27;
	@%p153 bra 	$L__BB10_25;
	and.b16  	%rs262, %rs311, 255;
	setp.eq.s16 	%p154, %rs262, 0;
	and.b16  	%rs263, %rs16, 255;
	setp.eq.s16 	%p155, %rs263, 0;
	or.pred  	%p156, %p154, %p155;
	@%p156 bra 	$L__BB10_24;
	min.s64 	%rd329, %rd22, %rd329;
	mov.b16 	%rs311, 1;
	bra.uni 	$L__BB10_25;
$L__BB10_24:
	setp.eq.s16 	%p157, %rs262, 0;
	selp.b64 	%rd329, %rd22, %rd329, %p157;
	selp.b16 	%rs311, %rs16, %rs311, %p157;
$L__BB10_25:
	cvt.u32.u16 	%r365, %rs311;
	and.b32  	%r346, %r365, 255;
	mov.b32 	%r362, 8;
	mov.b32 	%r363, 31;
	mov.b32 	%r364, -1;
	// begin inline asm
	shfl.sync.down.b32 %r345, %r346, %r362, %r363, %r364;
	// end inline asm
	// begin inline asm
	shfl.sync.down.b32 %r350, %r351, %r362, %r363, %r364;
	// end inline asm
	mov.b64 	{%r356, %r361}, %rd329;
	// begin inline asm
	shfl.sync.down.b32 %r355, %r356, %r362, %r363, %r364;
	// end inline asm
	// begin inline asm
	shfl.sync.down.b32 %r360, %r361, %r362, %r363, %r364;
	// end inline asm
	mov.b64 	%rd26, {%r355, %r360};
	cvt.u16.u32 	%rs19, %r345;
	setp.gt.s32 	%p158, %r281, 23;
	@%p158 bra 	$L__BB10_29;
	and.b16  	%rs266, %rs311, 255;
	setp.eq.s16 	%p159, %rs266, 0;
	and.b16  	%rs267, %rs19, 255;
	setp.eq.s16 	%p160, %rs267, 0;
	or.pred  	%p161, %p159, %p160;
	@%p161 bra 	$L__BB10_28;
	min.s64 	%rd329, %rd26, %rd329;
	mov.b16 	%rs311, 1;
	bra.uni 	$L__BB10_29;
$L__BB10_28:
	setp.eq.s16 	%p162, %rs266, 0;
	selp.b64 	%rd329, %rd26, %rd329, %p162;
	selp.b16 	%rs311, %rs19, %rs311, %p162;
$L__BB10_29:
	cvt.u32.u16 	%r386, %rs311;
	and.b32  	%r367, %r386, 255;
	mov.b32 	%r383, 16;
	mov.b32 	%r384, 31;
	mov.b32 	%r385, -1;
	// begin inline asm
	shfl.sync.down.b32 %r366, %r367, %r383, %r384, %r385;
	// end inline asm
	// begin inline asm
	shfl.sync.down.b32 %r371, %r372, %r383, %r384, %r385;
	// end inline asm
	mov.b64 	{%r377, %r382}, %rd329;
	// begin inline asm
	shfl.sync.down.b32 %r376, %r377, %r383, %r384, %r385;
	// end inline asm
	// begin inline asm
	shfl.sync.down.b32 %r381, %r382, %r383, %r384, %r385;
	// end inline asm
	mov.b64 	%rd30, {%r376, %r381};
	cvt.u16.u32 	%rs22, %r366;
	setp.gt.s32 	%p163, %r281, 15;
	@%p163 bra 	$L__BB10_33;
	and.b16  	%rs270, %rs311, 255;
	setp.eq.s16 	%p164, %rs270, 0;
	and.b16  	%rs271, %rs22, 255;
	setp.eq.s16 	%p165, %rs271, 0;
	or.pred  	%p166, %p164, %p165;
	@%p166 bra 	$L__BB10_32;
	min.s64 	%rd329, %rd30, %rd329;
	mov.b16 	%rs311, 1;
	bra.uni 	$L__BB10_33;
$L__BB10_32:
	setp.eq.s16 	%p167, %rs270, 0;
	selp.b64 	%rd329, %rd30, %rd329, %p167;
	selp.b16 	%rs311, %rs22, %rs311, %p167;
$L__BB10_33:
	setp.ne.s32 	%p168, %r281, 0;
	@%p168 bra 	$L__BB10_35;
	shr.u32 	%r387, %r1, 1;
	and.b32  	%r388, %r387, 496;
	mov.u32 	%r389, _ZZN3cub18CUB_300001_SM_10006detail6reduce28DeviceReduceSingleTileKernelINS2_10policy_hubIN4cuda3std3__45tupleIJblEEEyN6thrust24THRUST_300001_SM_1000_NS8cuda_cub9__find_if7functorIS9_EEE10Policy1000EPS9_SI_iSF_S9_S9_NS7_10__identityEEEvT0_T1_T2_T3_T4_T6_E12temp_storage;
	add.s32 	%r390, %r389, %r388;
	st.shared.u8 	[%r390+8], %rs311;
	st.shared.u64 	[%r390+16], %rd329;
$L__BB10_35:
	bar.sync 	0;
	setp.ne.s32 	%p169, %r1, 0;
	@%p169 bra 	$L__BB10_110;
	ld.shared.u8 	%rs274, [_ZZN3cub18CUB_300001_SM_10006detail6reduce28DeviceReduceSingleTileKernelINS2_10policy_hubIN4cuda3std3__45tupleIJblEEEyN6thrust24THRUST_300001_SM_1000_NS8cuda_cub9__find_if7functorIS9_EEE10Policy1000EPS9_SI_iSF_S9_S9_NS7_10__identityEEEvT0_T1_T2_T3_T4_T6_E12temp_storage+24];
	ld.shared.u64 	%rd292, [_ZZN3cub18CUB_300001_SM_10006detail6reduce28DeviceReduceSingleTileKernelINS2_10policy_hubIN4cuda3std3__45tupleIJblEEEyN6thrust24THRUST_300001_SM_1000_NS8cuda_cub9__find_if7functorIS9_EEE10Policy1000EPS9_SI_iSF_S9_S9_NS7_10__identityEEEvT0_T1_T2_T3_T4_T6_E12temp_storage+32];
	and.b16  	%rs275, %rs311, 255;
	setp.eq.s16 	%p170, %rs275, 0;
	setp.eq.s16 	%p171, %rs274, 0;
	min.s64 	%rd293, %rd292, %rd329;
	selp.b64 	%rd294, %rd329, %rd293, %p171;
	selp.b64 	%rd295, %rd292, %rd294, %p170;
	selp.b16 	%rs276, %rs311, 1, %p171;
	selp.b16 	%rs277, %rs274, %rs276, %p170;
	and.b16  	%rs278, %rs277, 255;
	ld.shared.u8 	%rs279, [_ZZN3cub18CUB_300001_SM_10006detail6reduce28DeviceReduceSingleTileKernelINS2_10policy_hubIN4cuda3std3__45tupleIJblEEEyN6thrust24THRUST_300001_SM_1000_NS8cuda_cub9__find_if7functorIS9_EEE10Policy1000EPS9_SI_iSF_S9_S9_NS7_10__identityEEEvT0_T1_T2_T3_T4_T6_E12temp_storage+40];
	ld.shared.u64 	%rd296, [_ZZN3cub18CUB_300001_SM_10006detail6reduce28DeviceReduceSingleTileKernelINS2_10policy_hubIN4cuda3std3__45tupleIJblEEEyN6thrust24THRUST_300001_SM_1000_NS8cuda_cub9__find_if7functorIS9_EEE10Policy1000EPS9_SI_iSF_S9_S9_NS7_10__identityEEEvT0_T1_T2_T3_T4_T6_E12temp_storage+48];
	setp.eq.s16 	%p172, %rs278, 0;
	setp.eq.s16 	%p173, %rs279, 0;
	min.s64 	%rd297, %rd296, %rd295;
	selp.b64 	%rd298, %rd295, %rd297, %p173;
	selp.b64 	%rd299, %rd296, %rd298, %p172;
	selp.b16 	%rs280, %rs277, 1, %p173;
	selp.b16 	%rs281, %rs279, %rs280, %p172;
	and.b16  	%rs282, %rs281, 255;
	ld.shared.u8 	%rs283, [_ZZN3cub18CUB_300001_SM_10006detail6reduce28DeviceReduceSingleTileKernelINS2_10policy_hubIN4cuda3std3__45tupleIJblEEEyN6thrust24THRUST_300001_SM_1000_NS8cuda_cub9__find_if7functorIS9_EEE10Policy1000EPS9_SI_iSF_S9_S9_NS7_10__identityEEEvT0_T1_T2_T3_T4_T6_E12temp_storage+56];
	ld.shared.u64 	%rd300, [_ZZN3cub18CUB_300001_SM_10006detail6reduce28DeviceReduceSingleTileKernelINS2_10policy_hubIN4cuda3std3__45tupleIJblEEEyN6thrust24THRUST_300001_SM_1000_NS8cuda_cub9__find_if7functorIS9_EEE10Policy1000EPS9_SI_iSF_S9_S9_NS7_10__identityEEEvT0_T1_T2_T3_T4_T6_E12temp_storage+64];
	setp.eq.s16 	%p174, %rs282, 0;
	setp.eq.s16 	%p175, %rs283, 0;
	min.s64 	%rd301, %rd300, %rd299;
	selp.b16 	%rs284, %rs281, 1, %p175;
	selp.b16 	%rs285, %rs283, %rs284, %p174;
	and.b16  	%rs286, %rs285, 255;
	selp.b64 	%rd302, %rd299, %rd301, %p175;
	selp.b64 	%rd303, %rd300, %rd302, %p174;
	ld.shared.u8 	%rs287, [_ZZN3cub18CUB_300001_SM_10006detail6reduce28DeviceReduceSingleTileKernelINS2_10policy_hubIN4cuda3std3__45tupleIJblEEEyN6thrust24THRUST_300001_SM_1000_NS8cuda_cub9__find_if7functorIS9_EEE10Policy1000EPS9_SI_iSF_S9_S9_NS7_10__identityEEEvT0_T1_T2_T3_T4_T6_E12temp_storage+72];
	ld.shared.u64 	%rd304, [_ZZN3cub18CUB_300001_SM_10006detail6reduce28DeviceReduceSingleTileKernelINS2_10policy_hubIN4cuda3std3__45tupleIJblEEEyN6thrust24THRUST_300001_SM_1000_NS8cuda_cub9__find_if7functorIS9_EEE10Policy1000EPS9_SI_iSF_S9_S9_NS7_10__identityEEEvT0_T1_T2_T3_T4_T6_E12temp_storage+80];
	setp.eq.s16 	%p176, %rs286, 0;
	setp.eq.s16 	%p177, %rs287, 0;
	min.s64 	%rd305, %rd304, %rd303;
	selp.b16 	%rs288, %rs285, 1, %p177;
	selp.b16 	%rs289, %rs287, %rs288, %p176;
	and.b16  	%rs290, %rs289, 255;
	selp.b64 	%rd306, %rd303, %rd305, %p177;
	selp.b64 	%rd307, %rd304, %rd306, %p176;
	ld.shared.u8 	%rs291, [_ZZN3cub18CUB_300001_SM_10006detail6reduce28DeviceReduceSingleTileKernelINS2_10policy_hubIN4cuda3std3__45tupleIJblEEEyN6thrust24THRUST_300001_SM_1000_NS8cuda_cub9__find_if7functorIS9_EEE10Policy1000EPS9_SI_iSF_S9_S9_NS7_10__identityEEEvT0_T1_T2_T3_T4_T6_E12temp_storage+88];
	ld.shared.u64 	%rd308, [_ZZN3cub18CUB_300001_SM_10006detail6reduce28DeviceReduceSingleTileKernelINS2_10policy_hubIN4cuda3std3__45tupleIJblEEEyN6thrust24THRUST_300001_SM_1000_NS8cuda_cub9__find_if7functorIS9_EEE10Policy1000EPS9_SI_iSF_S9_S9_NS7_10__identityEEEvT0_T1_T2_T3_T4_T6_E12temp_storage+96];
	setp.eq.s16 	%p178, %rs290, 0;
	setp.eq.s16 	%p179, %rs291, 0;
	min.s64 	%rd309, %rd308, %rd307;
	selp.b16 	%rs292, %rs289, 1, %p179;
	selp.b16 	%rs293, %rs291, %rs292, %p178;
	and.b16  	%rs294, %rs293, 255;
	selp.b64 	%rd310, %rd307, %rd309, %p179;
	selp.b64 	%rd311, %rd308, %rd310, %p178;
	ld.shared.u8 	%rs295, [_ZZN3cub18CUB_300001_SM_10006detail6reduce28DeviceReduceSingleTileKernelINS2_10policy_hubIN4cuda3std3__45tupleIJblEEEyN6thrust24THRUST_300001_SM_1000_NS8cuda_cub9__find_if7functorIS9_EEE10Policy1000EPS9_SI_iSF_S9_S9_NS7_10__identityEEEvT0_T1_T2_T3_T4_T6_E12temp_storage+104];
	ld.shared.u64 	%rd312, [_ZZN3cub18CUB_300001_SM_10006detail6reduce28DeviceReduceSingleTileKernelINS2_10policy_hubIN4cuda3std3__45tupleIJblEEEyN6thrust24THRUST_300001_SM_1000_NS8cuda_cub9__find_if7functorIS9_EEE10Policy1000EPS9_SI_iSF_S9_S9_NS7_10__identityEEEvT0_T1_T2_T3_T4_T6_E12temp_storage+112];
	setp.eq.s16 	%p180, %rs294, 0;
	setp.eq.s16 	%p181, %rs295, 0;
	min.s64 	%rd313, %rd312, %rd311;
	selp.b16 	%rs296, %rs293, 1, %p181;
	selp.b16 	%rs297, %rs295, %rs296, %p180;
	and.b16  	%rs298, %rs297, 255;
	selp.b64 	%rd314, %rd311, %rd313, %p181;
	selp.b64 	%rd315, %rd312, %rd314, %p180;
	ld.shared.u8 	%rs299, [_ZZN3cub18CUB_300001_SM_10006detail6reduce28DeviceReduceSingleTileKernelINS2_10policy_hubIN4cuda3std3__45tupleIJblEEEyN6thrust24THRUST_300001_SM_1000_NS8cuda_cub9__find_if7functorIS9_EEE10Policy1000EPS9_SI_iSF_S9_S9_NS7_10__identityEEEvT0_T1_T2_T3_T4_T6_E12temp_storage+120];
	ld.shared.u64 	%rd316, [_ZZN3cub18CUB_300001_SM_10006detail6reduce28DeviceReduceSingleTileKernelINS2_10policy_hubIN4cuda3std3__45tupleIJblEEEyN6thrust24THRUST_300001_SM_1000_NS8cuda_cub9__find_if7functorIS9_EEE10Policy1000EPS9_SI_iSF_S9_S9_NS7_10__identityEEEvT0_T1_T2_T3_T4_T6_E12temp_storage+128];
	setp.eq.s16 	%p182, %rs298, 0;
	setp.eq.s16 	%p183, %rs299, 0;
	min.s64 	%rd317, %rd316, %rd315;
	selp.b16 	%rs300, %rs297, 1, %p183;
	selp.b16 	%rs311, %rs299, %rs300, %p182;
	selp.b64 	%rd318, %rd315, %rd317, %p183;
	selp.b64 	%rd329, %rd316, %rd318, %p182;
	bra.uni 	$L__BB10_110;
$L__BB10_37:
	// begin inline asm
	mov.u32 %r163, %laneid;
	// end inline asm
	and.b32  	%r184, %r1, 992;
	add.s32 	%r185, %r184, 32;
	setp.gt.s32 	%p94, %r185, %r38;
	not.b32 	%r186, %r184;
	add.s32 	%r187, %r38, %r186;
	selp.b32 	%r182, %r187, 31, %p94;
	cvt.u32.u16 	%r188, %rs311;
	and.b32  	%r165, %r188, 255;
	mov.b32 	%r181, 1;
	mov.b32 	%r183, -1;
	// begin inline asm
	shfl.sync.down.b32 %r164, %r165, %r181, %r182, %r183;
	// end inline asm
	// begin inline asm
	shfl.sync.down.b32 %r169, %r170, %r181, %r182, %r183;
	// end inline asm
	mov.b64 	{%r175, %r180}, %rd329;
	// begin inline asm
	shfl.sync.down.b32 %r174, %r175, %r181, %r182, %r183;
	// end inline asm
	// begin inline asm
	shfl.sync.down.b32 %r179, %r180, %r181, %r182, %r183;
	// end inline asm
	mov.b64 	%rd35, {%r174, %r179};
	cvt.u16.u32 	%rs26, %r164;
	setp.ge.s32 	%p95, %r163, %r182;
	@%p95 bra 	$L__BB10_41;
	and.b16  	%rs213, %rs311, 255;
	setp.eq.s16 	%p96, %rs213, 0;
	and.b16  	%rs214, %rs26, 255;
	setp.eq.s16 	%p97, %rs214, 0;
	or.pred  	%p98, %p96, %p97;
	@%p98 bra 	$L__BB10_40;
	min.s64 	%rd329, %rd35, %rd329;
	mov.b16 	%rs311, 1;
	bra.uni 	$L__BB10_41;
$L__BB10_40:
	setp.eq.s16 	%p99, %rs213, 0;
	selp.b16 	%rs311, %rs26, %rs311, %p99;
	selp.b64 	%rd329, %rd35, %rd329, %p99;
$L__BB10_41:
	cvt.u32.u16 	%r209, %rs311;
	and.b32  	%r190, %r209, 255;
	mov.b32 	%r206, 2;
	mov.b32 	%r208, -1;
	// begin inline asm
	shfl.sync.down.b32 %r189, %r190, %r206, %r182, %r208;
	// end inline asm
	// begin inline asm
	shfl.sync.down.b32 %r194, %r195, %r206, %r182, %r208;
	// end inline asm
	mov.b64 	{%r200, %r205}, %rd329;
	// begin inline asm
	shfl.sync.down.b32 %r199, %r200, %r206, %r182, %r208;
	// end inline asm
	// begin inline asm
	shfl.sync.down.b32 %r204, %r205, %r206, %r182, %r208;
	// end inline asm
	mov.b64 	%rd39, {%r199, %r204};
	cvt.u16.u32 	%rs29, %r189;
	add.s32 	%r210, %r163, 2;
	setp.gt.s32 	%p100, %r210, %r182;
	@%p100 bra 	$L__BB10_45;
	and.b16  	%rs217, %rs311, 255;
	setp.eq.s16 	%p101, %rs217, 0;
	and.b16  	%rs218, %rs29, 255;
	setp.eq.s16 	%p102, %rs218, 0;
	or.pred  	%p103, %p101, %p102;
	@%p103 bra 	$L__BB10_44;
	min.s64 	%rd329, %rd39, %rd329;
	mov.b16 	%rs311, 1;
	bra.uni 	$L__BB10_45;
$L__BB10_44:
	setp.eq.s16 	%p104, %rs217, 0;
	selp.b16 	%rs311, %rs29, %rs311, %p104;
	selp.b64 	%rd329, %rd39, %rd329, %p104;
$L__BB10_45:
	cvt.u32.u16 	%r231, %rs311;
	and.b32  	%r212, %r231, 255;
	mov.b32 	%r228, 4;
	mov.b32 	%r230, -1;
	// begin inline asm
	shfl.sync.down.b32 %r211, %r212, %r228, %r182, %r230;
	// end inline asm
	// begin inline asm
	shfl.sync.down.b32 %r216, %r217, %r228, %r182, %r230;
	// end inline asm
	mov.b64 	{%r222, %r227}, %rd329;
	// begin inline asm
	shfl.sync.down.b32 %r221, %r222, %r228, %r182, %r230;
	// end inline asm
	// begin inline asm
	shfl.sync.down.b32 %r226, %r227, %r228, %r182, %r230;
	// end inline asm
	mov.b64 	%rd43, {%r221, %r226};
	cvt.u16.u32 	%rs32, %r211;
	add.s32 	%r232, %r163, 4;
	setp.gt.s32 	%p105, %r232, %r182;
	@%p105 bra 	$L__BB10_49;
	and.b16  	%rs221, %rs311, 255;
	setp.eq.s16 	%p106, %rs221, 0;
	and.b16  	%rs222, %rs32, 255;
	setp.eq.s16 	%p107, %rs222, 0;
	or.pred  	%p108, %p106, %p107;
	@%p108 bra 	$L__BB10_48;
	min.s64 	%rd329, %rd43, %rd329;
	mov.b16 	%rs311, 1;
	bra.uni 	$L__BB10_49;
$L__BB10_48:
	setp.eq.s16 	%p109, %rs221, 0;
	selp.b16 	%rs311, %rs32, %rs311, %p109;
	selp.b64 	%rd329, %rd43, %rd329, %p109;
$L__BB10_49:
	cvt.u32.u16 	%r253, %rs311;
	and.b32  	%r234, %r253, 255;
	mov.b32 	%r250, 8;
	mov.b32 	%r252, -1;
	// begin inline asm
	shfl.sync.down.b32 %r233, %r234, %r250, %r182, %r252;
	// end inline asm
	// begin inline asm
	shfl.sync.down.b32 %r238, %r239, %r250, %r182, %r252;
	// end inline asm
	mov.b64 	{%r244, %r249}, %rd329;
	// begin inline asm
	shfl.sync.down.b32 %r243, %r244, %r250, %r182, %r252;
	// end inline asm
	// begin inline asm
	shfl.sync.down.b32 %r248, %r249, %r250, %r182, %r252;
	// end inline asm
	mov.b64 	%rd47, {%r243, %r248};
	cvt.u16.u32 	%rs35, %r233;
	add.s32 	%r254, %r163, 8;
	setp.gt.s32 	%p110, %r254, %r182;
	@%p110 bra 	$L__BB10_53;
	and.b16  	%rs225, %rs311, 255;
	setp.eq.s16 	%p111, %rs225, 0;
	and.b16  	%rs226, %rs35, 255;
	setp.eq.s16 	%p112, %rs226, 0;
	or.pred  	%p113, %p111, %p112;
	@%p113 bra 	$L__BB10_52;
	min.s64 	%rd329, %rd47, %rd329;
	mov.b16 	%rs311, 1;
	bra.uni 	$L__BB10_53;
$L__BB10_52:
	setp.eq.s16 	%p114, %rs225, 0;
	selp.b16 	%rs311, %rs35, %rs311, %p114;
	selp.b64 	%rd329, %rd47, %rd329, %p114;
$L__BB10_53:
	cvt.u32.u16 	%r275, %rs311;
	and.b32  	%r256, %r275, 255;
	mov.b32 	%r272, 16;
	mov.b32 	%r274, -1;
	// begin inline asm
	shfl.sync.down.b32 %r255, %r256, %r272, %r182, %r274;
	// end inline asm
	// begin inline asm
	shfl.sync.down.b32 %r260, %r261, %r272, %r182, %r274;
	// end inline asm
	mov.b64 	{%r266, %r271}, %rd329;
	// begin inline asm
	shfl.sync.down.b32 %r265, %r266, %r272, %r182, %r274;
	// end inline asm
	// begin inline asm
	shfl.sync.down.b32 %r270, %r271, %r272, %r182, %r274;
	// end inline asm
	mov.b64 	%rd51, {%r265, %r270};
	cvt.u16.u32 	%rs38, %r255;
	add.s32 	%r276, %r163, 16;
	setp.gt.s32 	%p115, %r276, %r182;
	@%p115 bra 	$L__BB10_57;
	and.b16  	%rs229, %rs311, 255;
	setp.eq.s16 	%p116, %rs229, 0;
	and.b16  	%rs230, %rs38, 255;
	setp.eq.s16 	%p117, %rs230, 0;
	or.pred  	%p118, %p116, %p117;
	@%p118 bra 	$L__BB10_56;
	min.s64 	%rd329, %rd51, %rd329;
	mov.b16 	%rs311, 1;
	bra.uni 	$L__BB10_57;
$L__BB10_56:
	setp.eq.s16 	%p119, %rs229, 0;
	selp.b16 	%rs311, %rs38, %rs311, %p119;
	selp.b64 	%rd329, %rd51, %rd329, %p119;
$L__BB10_57:
	setp.ne.s32 	%p120, %r163, 0;
	@%p120 bra 	$L__BB10_59;
	shr.u32 	%r277, %r1, 1;
	and.b32  	%r278, %r277, 496;
	mov.u32 	%r279, _ZZN3cub18CUB_300001_SM_10006detail6reduce28DeviceReduceSingleTileKernelINS2_10policy_hubIN4cuda3std3__45tupleIJblEEEyN6thrust24THRUST_300001_SM_1000_NS8cuda_cub9__find_if7functorIS9_EEE10Policy1000EPS9_SI_iSF_S9_S9_NS7_10__identityEEEvT0_T1_T2_T3_T4_T6_E12temp_storage;
	add.s32 	%r280, %r279, %r278;
	st.shared.u8 	[%r280+8], %rs311;
	st.shared.u64 	[%r280+16], %rd329;
$L__BB10_59:
	bar.sync 	0;
	setp.ne.s32 	%p121, %r1, 0;
	@%p121 bra 	$L__BB10_110;
	setp.lt.s32 	%p122, %r38, 33;
	@%p122 bra 	$L__BB10_62;
	ld.shared.u8 	%rs233, [_ZZN3cub18CUB_300001_SM_10006detail6reduce28DeviceReduceSingleTileKernelINS2_10policy_hubIN4cuda3std3__45tupleIJblEEEyN6thrust24THRUST_300001_SM_1000_NS8cuda_cub9__find_if7functorIS9_EEE10Policy1000EPS9_SI_iSF_S9_S9_NS7_10__identityEEEvT0_T1_T2_T3_T4_T6_E12temp_storage+24];
	ld.shared.u64 	%rd271, [_ZZN3cub18CUB_300001_SM_10006detail6reduce28DeviceReduceSingleTileKernelINS2_10policy_hubIN4cuda3std3__45tupleIJblEEEyN6thrust24THRUST_300001_SM_1000_NS8cuda_cub9__find_if7functorIS9_EEE10Policy1000EPS9_SI_iSF_S9_S9_NS7_10__identityEEEvT0_T1_T2_T3_T4_T6_E12temp_storage+32];
	and.b16  	%rs234, %rs311, 255;
	setp.eq.s16 	%p123, %rs234, 0;
	setp.eq.s16 	%p124, %rs233, 0;
	min.s64 	%rd272, %rd271, %rd329;
	selp.b16 	%rs235, %rs311, 1, %p124;
	selp.b16 	%rs311, %rs233, %rs235, %p123;
	selp.b64 	%rd273, %rd329, %rd272, %p124;
	selp.b64 	%rd329, %rd271, %rd273, %p123;
$L__BB10_62:
	setp.lt.s32 	%p125, %r38, 65;
	@%p125 bra 	$L__BB10_64;
	ld.shared.u8 	%rs236, [_ZZN3cub18CUB_300001_SM_10006detail6reduce28DeviceReduceSingleTileKernelINS2_10policy_hubIN4cuda3std3__45tupleIJblEEEyN6thrust24THRUST_300001_SM_1000_NS8cuda_cub9__find_if7functorIS9_EEE10Policy1000EPS9_SI_iSF_S9_S9_NS7_10__identityEEEvT0_T1_T2_T3_T4_T6_E12temp_storage+40];
	ld.shared.u64 	%rd274, [_ZZN3cub18CUB_300001_SM_10006detail6reduce28DeviceReduceSingleTileKernelINS2_10policy_hubIN4cuda3std3__45tupleIJblEEEyN6thrust24THRUST_300001_SM_1000_NS8cuda_cub9__find_if7functorIS9_EEE10Policy1000EPS9_SI_iSF_S9_S9_NS7_10__identityEEEvT0_T1_T2_T3_T4_T6_E12temp_storage+48];
	and.b16  	%rs237, %rs311, 255;
	setp.eq.s16 	%p126, %rs237, 0;
	setp.eq.s16 	%p127, %rs236, 0;
	min.s64 	%rd275, %rd274, %rd329;
	selp.b16 	%rs238, %rs311, 1, %p127;
	selp.b16 	%rs311, %rs236, %rs238, %p126;
	selp.b64 	%rd276, %rd329, %rd275, %p127;
	selp.b64 	%rd329, %rd274, %rd276, %p126;
$L__BB10_64:
	setp.lt.s32 	%p128, %r38, 97;
	@%p128 bra 	$L__BB10_66;
	ld.shared.u8 	%rs239, [_ZZN3cub18CUB_300001_SM_10006detail6reduce28DeviceReduceSingleTileKernelINS2_10policy_hubIN4cuda3std3__45tupleIJblEEEyN6thrust24THRUST_300001_SM_1000_NS8cuda_cub9__find_if7functorIS9_EEE10Policy1000EPS9_SI_iSF_S9_S9_NS7_10__identityEEEvT0_T1_T2_T3_T4_T6_E12temp_storage+56];
	ld.shared.u64 	%rd277, [_ZZN3cub18CUB_300001_SM_10006detail6reduce28DeviceReduceSingleTileKernelINS2_10policy_hubIN4cuda3std3__45tupleIJblEEEyN6thrust24THRUST_300001_SM_1000_NS8cuda_cub9__find_if7functorIS9_EEE10Policy1000EPS9_SI_iSF_S9_S9_NS7_10__identityEEEvT0_T1_T2_T3_T4_T6_E12temp_storage+64];
	and.b16  	%rs240, %rs311, 255;
	setp.eq.s16 	%p129, %rs240, 0;
	setp.eq.s16 	%p130, %rs239, 0;
	min.s64 	%rd278, %rd277, %rd329;
	selp.b16 	%rs241, %rs311, 1, %p130;
	selp.b16 	%rs311, %rs239, %rs241, %p129;
	selp.b64 	%rd279, %rd329, %rd278, %p130;
	selp.b64 	%rd329, %rd277, %rd279, %p129;
$L__BB10_66:
	setp.lt.s32 	%p131, %r38, 129;
	@%p131 bra 	$L__BB10_68;
	ld.shared.u8 	%rs242, [_ZZN3cub18CUB_300001_SM_10006detail6reduce28DeviceReduceSingleTileKernelINS2_10policy_hubIN4cuda3std3__45tupleIJblEEEyN6thrust24THRUST_300001_SM_1000_NS8cuda_cub9__find_if7functorIS9_EEE10Policy1000EPS9_SI_iSF_S9_S9_NS7_10__identityEEEvT0_T1_T2_T3_T4_T6_E12temp_storage+72];
	ld.shared.u64 	%rd280, [_ZZN3cub18CUB_300001_SM_10006detail6reduce28DeviceReduceSingleTileKernelINS2_10policy_hubIN4cuda3std3__45tupleIJblEEEyN6thrust24THRUST_300001_SM_1000_NS8cuda_cub9__find_if7functorIS9_EEE10Policy1000EPS9_SI_iSF_S9_S9_NS7_10__identityEEEvT0_T1_T2_T3_T4_T6_E12temp_storage+80];
	and.b16  	%rs243, %rs311, 255;
	setp.eq.s16 	%p132, %rs243, 0;
	setp.eq.s16 	%p133, %rs242, 0;
	min.s64 	%rd281, %rd280, %rd329;
	selp.b16 	%rs244, %rs311, 1, %p133;
	selp.b16 	%rs311, %rs242, %rs244, %p132;
	selp.b64 	%rd282, %rd329, %rd281, %p133;
	selp.b64 	%rd329, %rd280, %rd282, %p132;
$L__BB10_68:
	setp.lt.s32 	%p134, %r38, 161;
	@%p134 bra 	$L__BB10_70;
	ld.shared.u8 	%rs245, [_ZZN3cub18CUB_300001_SM_10006detail6reduce28DeviceReduceSingleTileKernelINS2_10policy_hubIN4cuda3std3__45tupleIJblEEEyN6thrust24THRUST_300001_SM_1000_NS8cuda_cub9__find_if7functorIS9_EEE10Policy1000EPS9_SI_iSF_S9_S9_NS7_10__identityEEEvT0_T1_T2_T3_T4_T6_E12temp_storage+88];
	ld.shared.u64 	%rd283, [_ZZN3cub18CUB_300001_SM_10006detail6reduce28DeviceReduceSingleTileKernelINS2_10policy_hubIN4cuda3std3__45tupleIJblEEEyN6thrust24THRUST_300001_SM_1000_NS8cuda_cub9__find_if7functorIS9_EEE10Policy1000EPS9_SI_iSF_S9_S9_NS7_10__identityEEEvT0_T1_T2_T3_T4_T6_E12temp_storage+96];
	and.b16  	%rs246, %rs311, 255;
	setp.eq.s16 	%p135, %rs246, 0;
	setp.eq.s16 	%p136, %rs245, 0;
	min.s64 	%rd284, %rd283, %rd329;
	selp.b16 	%rs247, %rs311, 1, %p136;
	selp.b16 	%rs311, %rs245, %rs247, %p135;
	selp.b64 	%rd285, %rd329, %rd284, %p136;
	selp.b64 	%rd329, %rd283, %rd285, %p135;
$L__BB10_70:
	setp.lt.s32 	%p137, %r38, 193;
	@%p137 bra 	$L__BB10_72;
	ld.shared.u8 	%rs248, [_ZZN3cub18CUB_300001_SM_10006detail6reduce28DeviceReduceSingleTileKernelINS2_10policy_hubIN4cuda3std3__45tupleIJblEEEyN6thrust24THRUST_300001_SM_1000_NS8cuda_cub9__find_if7functorIS9_EEE10Policy1000EPS9_SI_iSF_S9_S9_NS7_10__identityEEEvT0_T1_T2_T3_T4_T6_E12temp_storage+104];
	ld.shared.u64 	%rd286, [_ZZN3cub18CUB_300001_SM_10006detail6reduce28DeviceReduceSingleTileKernelINS2_10policy_hubIN4cuda3std3__45tupleIJblEEEyN6thrust24THRUST_300001_SM_1000_NS8cuda_cub9__find_if7functorIS9_EEE10Policy1000EPS9_SI_iSF_S9_S9_NS7_10__identityEEEvT0_T1_T2_T3_T4_T6_E12temp_storage+112];
	and.b16  	%rs249, %rs311, 255;
	setp.eq.s16 	%p138, %rs249, 0;
	setp.eq.s16 	%p139, %rs248, 0;
	min.s64 	%rd287, %rd286, %rd329;
	selp.b16 	%rs250, %rs311, 1, %p139;
	selp.b16 	%rs311, %rs248, %rs250, %p138;
	selp.b64 	%rd288, %rd329, %rd287, %p139;
	selp.b64 	%rd329, %rd286, %rd288, %p138;
$L__BB10_72:
	setp.lt.s32 	%p140, %r38, 225;
	@%p140 bra 	$L__BB10_110;
	ld.shared.u8 	%rs251, [_ZZN3cub18CUB_300001_SM_10006detail6reduce28DeviceReduceSingleTileKernelINS2_10policy_hubIN4cuda3std3__45tupleIJblEEEyN6thrust24THRUST_300001_SM_1000_NS8cuda_cub9__find_if7functorIS9_EEE10Policy1000EPS9_SI_iSF_S9_S9_NS7_10__identityEEEvT0_T1_T2_T3_T4_T6_E12temp_storage+120];
	ld.shared.u64 	%rd289, [_ZZN3cub18CUB_300001_SM_10006detail6reduce28DeviceReduceSingleTileKernelINS2_10policy_hubIN4cuda3std3__45tupleIJblEEEyN6thrust24THRUST_300001_SM_1000_NS8cuda_cub9__find_if7functorIS9_EEE10Policy1000EPS9_SI_iSF_S9_S9_NS7_10__identityEEEvT0_T1_T2_T3_T4_T6_E12temp_storage+128];
	and.b16  	%rs252, %rs311, 255;
	setp.eq.s16 	%p141, %rs252, 0;
	setp.eq.s16 	%p142, %rs251, 0;
	min.s64 	%rd290, %rd289, %rd329;
	selp.b16 	%rs253, %rs311, 1, %p142;
	selp.b16 	%rs311, %rs251, %rs253, %p141;
	selp.b64 	%rd291, %rd329, %rd290, %p142;
	selp.b64 	%rd329, %rd289, %rd291, %p141;
	bra.uni 	$L__BB10_110;
$L__BB10_74:
	mov.u32 	%r16, %tid.x;
	mul.wide.u32 	%rd124, %r16, 16;
	add.s64 	%rd109, %rd105, %rd124;
	// begin inline asm
	ld.global.nc.u64 %rd108, [%rd109];
	// end inline asm
	add.s64 	%rd111, %rd109, 8;
	// begin inline asm
	ld.global.nc.u64 %rd110, [%rd111];
	// end inline asm
	cvt.u16.u64 	%rs83, %rd108;
	and.b16  	%rs84, %rs83, 255;
	add.s64 	%rd113, %rd109, 4096;
	// begin inline asm
	ld.global.nc.u64 %rd112, [%rd113];
	// end inline asm
	add.s64 	%rd115, %rd109, 4104;
	// begin inline asm
	ld.global.nc.u64 %rd114, [%rd115];
	// end inline asm
	cvt.u16.u64 	%rs85, %rd112;
	and.b16  	%rs86, %rs85, 255;
	add.s64 	%rd117, %rd109, 8192;
	// begin inline asm
	ld.global.nc.u64 %rd116, [%rd117];
	// end inline asm
	add.s64 	%rd119, %rd109, 8200;
	// begin inline asm
	ld.global.nc.u64 %rd118, [%rd119];
	// end inline asm
	cvt.u16.u64 	%rs87, %rd116;
	and.b16  	%rs88, %rs87, 255;
	add.s64 	%rd121, %rd109, 12288;
	// begin inline asm
	ld.global.nc.u64 %rd120, [%rd121];
	// end inline asm
	add.s64 	%rd123, %rd109, 12296;
	// begin inline asm
	ld.global.nc.u64 %rd122, [%rd123];
	// end inline asm
	cvt.u16.u64 	%rs89, %rd120;
	and.b16  	%rs90, %rs89, 255;
	setp.eq.s16 	%p3, %rs84, 0;
	setp.eq.s16 	%p4, %rs86, 0;
	min.s64 	%rd125, %rd114, %rd110;
	selp.b16 	%rs91, %rs83, 1, %p4;
	selp.b64 	%rd126, %rd110, %rd125, %p4;
	selp.b16 	%rs92, %rs85, %rs91, %p3;
	and.b16  	%rs93, %rs92, 255;
	selp.b64 	%rd127, %rd114, %rd126, %p3;
	setp.eq.s16 	%p5, %rs93, 0;
	setp.eq.s16 	%p6, %rs88, 0;
	min.s64 	%rd128, %rd118, %rd127;
	selp.b16 	%rs94, %rs92, 1, %p6;
	selp.b64 	%rd129, %rd127, %rd128, %p6;
	selp.b16 	%rs95, %rs87, %rs94, %p5;
	and.b16  	%rs96, %rs95, 255;
	selp.b64 	%rd130, %rd118, %rd129, %p5;
	setp.eq.s16 	%p7, %rs96, 0;
	setp.eq.s16 	%p8, %rs90, 0;
	min.s64 	%rd131, %rd122, %rd130;
	selp.b16 	%rs97, %rs95, 1, %p8;
	selp.b64 	%rd132, %rd130, %rd131, %p8;
	selp.b16 	%rs311, %rs89, %rs97, %p7;
	selp.b64 	%rd329, %rd122, %rd132, %p7;
	setp.lt.u32 	%p9, %r38, 2048;
	mov.b32 	%r399, 1024;
	@%p9 bra 	$L__BB10_78;
	add.s32 	%r17, %r38, -1024;
	mov.b32 	%r399, 1024;
$L__BB10_76:
	mul.wide.s32 	%rd149, %r399, 16;
	add.s64 	%rd134, %rd109, %rd149;
	// begin inline asm
	ld.global.nc.u64 %rd133, [%rd134];
	// end inline asm
	add.s64 	%rd136, %rd134, 8;
	// begin inline asm
	ld.global.nc.u64 %rd135, [%rd136];
	// end inline asm
	cvt.u16.u64 	%rs98, %rd133;
	and.b16  	%rs99, %rs98, 255;
	add.s64 	%rd138, %rd134, 4096;
	// begin inline asm
	ld.global.nc.u64 %rd137, [%rd138];
	// end inline asm
	add.s64 	%rd140, %rd134, 4104;
	// begin inline asm
	ld.global.nc.u64 %rd139, [%rd140];
	// end inline asm
	cvt.u16.u64 	%rs100, %rd137;
	and.b16  	%rs101, %rs100, 255;
	add.s64 	%rd142, %rd134, 8192;
	// begin inline asm
	ld.global.nc.u64 %rd141, [%rd142];
	// end inline asm
	add.s64 	%rd144, %rd134, 8200;
	// begin inline asm
	ld.global.nc.u64 %rd143, [%rd144];
	// end inline asm
	cvt.u16.u64 	%rs102, %rd141;
	and.b16  	%rs103, %rs102, 255;
	add.s64 	%rd146, %rd134, 12288;
	// begin inline asm
	ld.global.nc.u64 %rd145, [%rd146];
	// end inline asm
	add.s64 	%rd148, %rd134, 12296;
	// begin inline asm
	ld.global.nc.u64 %rd147, [%rd148];
	// end inline asm
	cvt.u16.u64 	%rs104, %rd145;
	and.b16  	%rs105, %rs104, 255;
	and.b16  	%rs106, %rs311, 255;
	setp.eq.s16 	%p10, %rs106, 0;
	setp.eq.s16 	%p11, %rs99, 0;
	min.s64 	%rd150, %rd135, %rd329;
	selp.b16 	%rs107, %rs311, 1, %p11;
	selp.b64 	%rd151, %rd329, %rd150, %p11;
	selp.b16 	%rs108, %rs98, %rs107, %p10;
	and.b16  	%rs109, %rs108, 255;
	selp.b64 	%rd152, %rd135, %rd151, %p10;
	setp.eq.s16 	%p12, %rs109, 0;
	setp.eq.s16 	%p13, %rs101, 0;
	min.s64 	%rd153, %rd139, %rd152;
	selp.b16 	%rs110, %rs108, 1, %p13;
	selp.b64 	%rd154, %rd152, %rd153, %p13;
	selp.b16 	%rs111, %rs100, %rs110, %p12;
	and.b16  	%rs112, %rs111, 255;
	selp.b64 	%rd155, %rd139, %rd154, %p12;
	setp.eq.s16 	%p14, %rs112, 0;
	setp.eq.s16 	%p15, %rs103, 0;
	min.s64 	%rd156, %rd143, %rd155;
	selp.b16 	%rs113, %rs111, 1, %p15;
	selp.b64 	%rd157, %rd155, %rd156, %p15;
	selp.b16 	%rs114, %rs102, %rs113, %p14;
	and.b16  	%rs115, %rs114, 255;
	selp.b64 	%rd158, %rd143, %rd157, %p14;
	setp.eq.s16 	%p16, %rs115, 0;
	setp.eq.s16 	%p17, %rs105, 0;
	min.s64 	%rd159, %rd147, %rd158;
	selp.b16 	%rs116, %rs114, 1, %p17;
	selp.b64 	%rd160, %rd158, %rd159, %p17;
	selp.b16 	%rs311, %rs104, %rs116, %p16;
	selp.b64 	%rd329, %rd147, %rd160, %p16;
	sub.s32 	%r41, %r38, %r399;
	setp.lt.s32 	%p18, %r41, 1024;
	@%p18 bra 	$L__BB10_86;
	add.s32 	%r399, %r399, 1024;
	setp.le.s32 	%p19, %r399, %r17;
	@%p19 bra 	$L__BB10_76;
$L__BB10_78:
	setp.le.s32 	%p20, %r38, %r399;
	@%p20 bra 	$L__BB10_86;
	sub.s32 	%r21, %r38, %r399;
	setp.ge.s32 	%p21, %r16, %r21;
	@%p21 bra 	$L__BB10_86;
	not.b32 	%r42, %r16;
	add.s32 	%r43, %r38, %r42;
	sub.s32 	%r22, %r43, %r399;
	and.b32  	%r44, %r22, 768;
	setp.eq.s32 	%p22, %r44, 768;
	mov.u32 	%r403, %r16;
	@%p22 bra 	$L__BB10_83;
	add.s32 	%r401, %r16, %r399;
	shr.u32 	%r45, %r22, 8;
	add.s32 	%r46, %r45, 1;
	and.b32  	%r47, %r46, 3;
	neg.s32 	%r400, %r47;
	mov.u32 	%r403, %r16;
$L__BB10_82:
	.pragma "nounroll";
	mul.wide.u32 	%rd166, %r401, 16;
	add.s64 	%rd163, %rd105, %rd166;
	// begin inline asm
	ld.global.nc.u64 %rd162, [%rd163];
	// end inline asm
	add.s64 	%rd165, %rd163, 8;
	// begin inline asm
	ld.global.nc.u64 %rd164, [%rd165];
	// end inline asm
	cvt.u16.u64 	%rs118, %rd162;
	and.b16  	%rs119, %rs118, 255;
	and.b16  	%rs120, %rs311, 255;
	setp.eq.s16 	%p23, %rs120, 0;
	setp.eq.s16 	%p24, %rs119, 0;
	min.s64 	%rd167, %rd164, %rd329;
	selp.b16 	%rs121, %rs311, 1, %p24;
	selp.b16 	%rs311, %rs118, %rs121, %p23;
	selp.b64 	%rd168, %rd329, %rd167, %p24;
	selp.b64 	%rd329, %rd164, %rd168, %p23;
	add.s32 	%r403, %r403, 256;
	add.s32 	%r401, %r401, 256;
	add.s32 	%r400, %r400, 1;
	setp.ne.s32 	%p25, %r400, 0;
	@%p25 bra 	$L__BB10_82;
$L__BB10_83:
	setp.lt.u32 	%p26, %r22, 768;
	@%p26 bra 	$L__BB10_86;
	cvt.u64.u32 	%rd169, %r403;
	cvt.u64.u32 	%rd170, %r399;
	add.s64 	%rd171, %rd169, %rd170;
	shl.b64 	%rd172, %rd171, 4;
	add.s64 	%rd173, %rd172, %rd105;
	add.s64 	%rd350, %rd173, 12296;
	add.s32 	%r404, %r403, %r399;
$L__BB10_85:
	mul.wide.u32 	%rd190, %r404, 16;
	add.s64 	%rd175, %rd105, %rd190;
	// begin inline asm
	ld.global.nc.u64 %rd174, [%rd175];
	// end inline asm
	add.s64 	%rd177, %rd175, 8;
	// begin inline asm
	ld.global.nc.u64 %rd176, [%rd177];
	// end inline asm
	cvt.u16.u64 	%rs122, %rd174;
	and.b16  	%rs123, %rs122, 255;
	and.b16  	%rs124, %rs311, 255;
	setp.eq.s16 	%p27, %rs124, 0;
	setp.eq.s16 	%p28, %rs123, 0;
	min.s64 	%rd191, %rd176, %rd329;
	selp.b16 	%rs125, %rs311, 1, %p28;
	selp.b16 	%rs126, %rs122, %rs125, %p27;
	and.b16  	%rs127, %rs126, 255;
	selp.b64 	%rd192, %rd329, %rd191, %p28;
	selp.b64 	%rd193, %rd176, %rd192, %p27;
	add.s64 	%rd179, %rd350, -8200;
	// begin inline asm
	ld.global.nc.u64 %rd178, [%rd179];
	// end inline asm
	add.s64 	%rd181, %rd350, -8192;
	// begin inline asm
	ld.global.nc.u64 %rd180, [%rd181];
	// end inline asm
	cvt.u16.u64 	%rs128, %rd178;
	and.b16  	%rs129, %rs128, 255;
	setp.eq.s16 	%p29, %rs127, 0;
	setp.eq.s16 	%p30, %rs129, 0;
	min.s64 	%rd194, %rd180, %rd193;
	selp.b16 	%rs130, %rs126, 1, %p30;
	selp.b16 	%rs131, %rs128, %rs130, %p29;
	and.b16  	%rs132, %rs131, 255;
	selp.b64 	%rd195, %rd193, %rd194, %p30;
	selp.b64 	%rd196, %rd180, %rd195, %p29;
	add.s64 	%rd183, %rd350, -4104;
	// begin inline asm
	ld.global.nc.u64 %rd182, [%rd183];
	// end inline asm
	add.s64 	%rd185, %rd350, -4096;
	// begin inline asm
	ld.global.nc.u64 %rd184, [%rd185];
	// end inline asm
	cvt.u16.u64 	%rs133, %rd182;
	and.b16  	%rs134, %rs133, 255;
	setp.eq.s16 	%p31, %rs132, 0;
	setp.eq.s16 	%p32, %rs134, 0;
	min.s64 	%rd197, %rd184, %rd196;
	selp.b16 	%rs135, %rs131, 1, %p32;
	selp.b16 	%rs136, %rs133, %rs135, %p31;
	and.b16  	%rs137, %rs136, 255;
	selp.b64 	%rd198, %rd196, %rd197, %p32;
	selp.b64 	%rd199, %rd184, %rd198, %p31;
	add.s64 	%rd187, %rd350, -8;
	// begin inline asm
	ld.global.nc.u64 %rd186, [%rd187];
	// end inline asm
	// begin inline asm
	ld.global.nc.u64 %rd188, [%rd350];
	// end inline asm
	cvt.u16.u64 	%rs138, %rd186;
	and.b16  	%rs139, %rs138, 255;
	setp.eq.s16 	%p33, %rs137, 0;
	setp.eq.s16 	%p34, %rs139, 0;
	min.s64 	%rd200, %rd188, %rd199;
	selp.b16 	%rs140, %rs136, 1, %p34;
	selp.b16 	%rs311, %rs138, %rs140, %p33;
	selp.b64 	%rd201, %rd199, %rd200, %p34;
	selp.b64 	%rd329, %rd188, %rd201, %p33;
	add.s32 	%r403, %r403, 1024;
	add.s64 	%rd350, %rd350, 16384;
	add.s32 	%r404, %r404, 1024;
	setp.lt.s32 	%p35, %r403, %r21;
	@%p35 bra 	$L__BB10_85;
$L__BB10_86:
	// begin inline asm
	mov.u32 %r48, %laneid;
	// end inline asm
	cvt.u32.u16 	%r69, %rs311;
	and.b32  	%r50, %r69, 255;
	mov.b32 	%r66, 1;
	mov.b32 	%r67, 31;
	mov.b32 	%r68, -1;
	// begin inline asm
	shfl.sync.down.b32 %r49, %r50, %r66, %r67, %r68;
	// end inline asm
	// begin inline asm
	shfl.sync.down.b32 %r54, %r55, %r66, %r67, %r68;
	// end inline asm
	mov.b64 	{%r60, %r65}, %rd329;
	// begin inline asm
	shfl.sync.down.b32 %r59, %r60, %r66, %r67, %r68;
	// end inline asm
	// begin inline asm
	shfl.sync.down.b32 %r64, %r65, %r66, %r67, %r68;
	// end inline asm
	mov.b64 	%rd83, {%r59, %r64};
	cvt.u16.u32 	%rs65, %r49;
	setp.gt.s32 	%p36, %r48, 30;
	@%p36 bra 	$L__BB10_90;
	and.b16  	%rs141, %rs311, 255;
	setp.eq.s16 	%p37, %rs141, 0;
	and.b16  	%rs142, %rs65, 255;
	setp.eq.s16 	%p38, %rs142, 0;
	or.pred  	%p39, %p37, %p38;
	@%p39 bra 	$L__BB10_89;
	min.s64 	%rd329, %rd83, %rd329;
	mov.b16 	%rs311, 1;
	bra.uni 	$L__BB10_90;
$L__BB10_89:
	setp.eq.s16 	%p40, %rs141, 0;
	selp.b16 	%rs311, %rs65, %rs311, %p40;
	selp.b64 	%rd329, %rd83, %rd329, %p40;
$L__BB10_90:
	cvt.u32.u16 	%r90, %rs311;
	and.b32  	%r71, %r90, 255;
	mov.b32 	%r87, 2;
	mov.b32 	%r88, 31;
	mov.b32 	%r89, -1;
	// begin inline asm
	shfl.sync.down.b32 %r70, %r71, %r87, %r88, %r89;
	// end inline asm
	// begin inline asm
	shfl.sync.down.b32 %r75, %r76, %r87, %r88, %r89;
	// end inline asm
	mov.b64 	{%r81, %r86}, %rd329;
	// begin inline asm
	shfl.sync.down.b32 %r80, %r81, %r87, %r88, %r89;
	// end inline asm
	// begin inline asm
	shfl.sync.down.b32 %r85, %r86, %r87, %r88, %r89;
	// end inline asm
	mov.b64 	%rd87, {%r80, %r85};
	cvt.u16.u32 	%rs68, %r70;
	setp.gt.s32 	%p41, %r48, 29;
	@%p41 bra 	$L__BB10_94;
	and.b16  	%rs145, %rs311, 255;
	setp.eq.s16 	%p42, %rs145, 0;
	and.b16  	%rs146, %rs68, 255;
	setp.eq.s16 	%p43, %rs146, 0;
	or.pred  	%p44, %p42, %p43;
	@%p44 bra 	$L__BB10_93;
	min.s64 	%rd329, %rd87, %rd329;
	mov.b16 	%rs311, 1;
	bra.uni 	$L__BB10_94;
$L__BB10_93:
	setp.eq.s16 	%p45, %rs145, 0;
	selp.b16 	%rs311, %rs68, %rs311, %p45;
	selp.b64 	%rd329, %rd87, %rd329, %p45;
$L__BB10_94:
	cvt.u32.u16 	%r111, %rs311;
	and.b32  	%r92, %r111, 255;
	mov.b32 	%r108, 4;
	mov.b32 	%r109, 31;
	mov.b32 	%r110, -1;
	// begin inline asm
	shfl.sync.down.b32 %r91, %r92, %r108, %r109, %r110;
	// end inline asm
	// begin inline asm
	shfl.sync.down.b32 %r96, %r97, %r108, %r109, %r110;
	// end inline asm
	mov.b64 	{%r102, %r107}, %rd329;
	// begin inline asm
	shfl.sync.down.b32 %r101, %r102, %r108, %r109, %r110;
	// end inline asm
	// begin inline asm
	shfl.sync.down.b32 %r106, %r107, %r108, %r109, %r110;
	// end inline asm
	mov.b64 	%rd91, {%r101, %r106};
	cvt.u16.u32 	%rs71, %r91;
	setp.gt.s32 	%p46, %r48, 27;
	@%p46 bra 	$L__BB10_98;
	and.b16  	%rs149, %rs311, 255;
	setp.eq.s16 	%p47, %rs149, 0;
	and.b16  	%rs150, %rs71, 255;
	setp.eq.s16 	%p48, %rs150, 0;
	or.pred  	%p49, %p47, %p48;
	@%p49 bra 	$L__BB10_97;
	min.s64 	%rd329, %rd91, %rd329;
	mov.b16 	%rs311, 1;
	bra.uni 	$L__BB10_98;
$L__BB10_97:
	setp.eq.s16 	%p50, %rs149, 0;
	selp.b16 	%rs311, %rs71, %rs311, %p50;
	selp.b64 	%rd329, %rd91, %rd329, %p50;
$L__BB10_98:
	cvt.u32.u16 	%r132, %rs311;
	and.b32  	%r113, %r132, 255;
	mov.b32 	%r129, 8;
	mov.b32 	%r130, 31;
	mov.b32 	%r131, -1;
	// begin inline asm
	shfl.sync.down.b32 %r112, %r113, %r129, %r130, %r131;
	// end inline asm
	// begin inline asm
	shfl.sync.down.b32 %r117, %r118, %r129, %r130, %r131;
	// end inline asm
	mov.b64 	{%r123, %r128}, %rd329;
	// begin inline asm
	shfl.sync.down.b32 %r122, %r123, %r129, %r130, %r131;
	// end inline asm
	// begin inline asm
	shfl.sync.down.b32 %r127, %r128, %r129, %r130, %r131;
	// end inline asm
	mov.b64 	%rd95, {%r122, %r127};
	cvt.u16.u32 	%rs74, %r112;
	setp.gt.s32 	%p51, %r48, 23;
	@%p51 bra 	$L__BB10_102;
	and.b16  	%rs153, %rs311, 255;
	setp.eq.s16 	%p52, %rs153, 0;
	and.b16  	%rs154, %rs74, 255;
	setp.eq.s16 	%p53, %rs154, 0;
	or.pred  	%p54, %p52, %p53;
	@%p54 bra 	$L__BB10_101;
	min.s64 	%rd329, %rd95, %rd329;
	mov.b16 	%rs311, 1;
	bra.uni 	$L__BB10_102;
$L__BB10_101:
	setp.eq.s16 	%p55, %rs153, 0;
	selp.b16 	%rs311, %rs74, %rs311, %p55;
	selp.b64 	%rd329, %rd95, %rd329, %p55;
$L__BB10_102:
	cvt.u32.u16 	%r153, %rs311;
	and.b32  	%r134, %r153, 255;
	mov.b32 	%r150, 16;
	mov.b32 	%r151, 31;
	mov.b32 	%r152, -1;
	// begin inline asm
	shfl.sync.down.b32 %r133, %r134, %r150, %r151, %r152;
	// end inline asm
	// begin inline asm
	shfl.sync.down.b32 %r138, %r139, %r150, %r151, %r152;
	// end inline asm
	mov.b64 	{%r144, %r149}, %rd329;
	// begin inline asm
	shfl.sync.down.b32 %r143, %r144, %r150, %r151, %r152;
	// end inline asm
	// begin inline asm
	shfl.sync.down.b32 %r148, %r149, %r150, %r151, %r152;
	// end inline asm
	mov.b64 	%rd99, {%r143, %r148};
	cvt.u16.u32 	%rs77, %r133;
	setp.gt.s32 	%p56, %r48, 15;
	@%p56 bra 	$L__BB10_106;
	and.b16  	%rs157, %rs311, 255;
	setp.eq.s16 	%p57, %rs157, 0;
	and.b16  	%rs158, %rs77, 255;
	setp.eq.s16 	%p58, %rs158, 0;
	or.pred  	%p59, %p57, %p58;
	@%p59 bra 	$L__BB10_105;
	min.s64 	%rd329, %rd99, %rd329;
	mov.b16 	%rs311, 1;
	bra.uni 	$L__BB10_106;
$L__BB10_105:
	setp.eq.s16 	%p60, %rs157, 0;
	selp.b16 	%rs311, %rs77, %rs311, %p60;
	selp.b64 	%rd329, %rd99, %rd329, %p60;
$L__BB10_106:
	setp.ne.s32 	%p61, %r48, 0;
	@%p61 bra 	$L__BB10_108;
	shr.u32 	%r154, %r16, 1;
	and.b32  	%r155, %r154, 496;
	mov.u32 	%r156, _ZZN3cub18CUB_300001_SM_10006detail6reduce28DeviceReduceSingleTileKernelINS2_10policy_hubIN4cuda3std3__45tupleIJblEEEyN6thrust24THRUST_300001_SM_1000_NS8cuda_cub9__find_if7functorIS9_EEE10Policy1000EPS9_SI_iSF_S9_S9_NS7_10__identityEEEvT0_T1_T2_T3_T4_T6_E12temp_storage;
	add.s32 	%r157, %r156, %r155;
	st.shared.u8 	[%r157+8], %rs311;
	st.shared.u64 	[%r157+16], %rd329;
$L__BB10_108:
	bar.sync 	0;
	setp.ne.s32 	%p62, %r16, 0;
	@%p62 bra 	$L__BB10_110;
	ld.shared.u8 	%rs161, [_ZZN3cub18CUB_300001_SM_10006detail6reduce28DeviceReduceSingleTileKernelINS2_10policy_hubIN4cuda3std3__45tupleIJblEEEyN6thrust24THRUST_300001_SM_1000_NS8cuda_cub9__find_if7functorIS9_EEE10Policy1000EPS9_SI_iSF_S9_S9_NS7_10__identityEEEvT0_T1_T2_T3_T4_T6_E12temp_storage+24];
	ld.shared.u64 	%rd202, [_ZZN3cub18CUB_300001_SM_10006detail6reduce28DeviceReduceSingleTileKernelINS2_10policy_hubIN4cuda3std3__45tupleIJblEEEyN6thrust24THRUST_300001_SM_1000_NS8cuda_cub9__find_if7functorIS9_EEE10Policy1000EPS9_SI_iSF_S9_S9_NS7_10__identityEEEvT0_T1_T2_T3_T4_T6_E12temp_storage+32];
	and.b16  	%rs162, %rs311, 255;
	setp.eq.s16 	%p63, %rs162, 0;
	setp.eq.s16 	%p64, %rs161, 0;
	min.s64 	%rd203, %rd202, %rd329;
	selp.b16 	%rs163, %rs311, 1, %p64;
	selp.b16 	%rs164, %rs161, %rs163, %p63;
	and.b16  	%rs165, %rs164, 255;
	selp.b64 	%rd204, %rd329, %rd203, %p64;
	selp.b64 	%rd205, %rd202, %rd204, %p63;
	ld.shared.u8 	%rs166, [_ZZN3cub18CUB_300001_SM_10006detail6reduce28DeviceReduceSingleTileKernelINS2_10policy_hubIN4cuda3std3__45tupleIJblEEEyN6thrust24THRUST_300001_SM_1000_NS8cuda_cub9__find_if7functorIS9_EEE10Policy1000EPS9_SI_iSF_S9_S9_NS7_10__identityEEEvT0_T1_T2_T3_T4_T6_E12temp_storage+40];
	ld.shared.u64 	%rd206, [_ZZN3cub18CUB_300001_SM_10006detail6reduce28DeviceReduceSingleTileKernelINS2_10policy_hubIN4cuda3std3__45tupleIJblEEEyN6thrust24THRUST_300001_SM_1000_NS8cuda_cub9__find_if7functorIS9_EEE10Policy1000EPS9_SI_iSF_S9_S9_NS7_10__identityEEEvT0_T1_T2_T3_T4_T6_E12temp_storage+48];
	setp.eq.s16 	%p65, %rs165, 0;
	setp.eq.s16 	%p66, %rs166, 0;
	min.s64 	%rd207, %rd206, %rd205;
	selp.b16 	%rs167, %rs164, 1, %p66;
	selp.b16 	%rs168, %rs166, %rs167, %p65;
	and.b16  	%rs169, %rs168, 255;
	selp.b64 	%rd208, %rd205, %rd207, %p66;
	selp.b64 	%rd209, %rd206, %rd208, %p65;
	ld.shared.u8 	%rs170, [_ZZN3cub18CUB_300001_SM_10006detail6reduce28DeviceReduceSingleTileKernelINS2_10policy_hubIN4cuda3std3__45tupleIJblEEEyN6thrust24THRUST_300001_SM_1000_NS8cuda_cub9__find_if7functorIS9_EEE10Policy1000EPS9_SI_iSF_S9_S9_NS7_10__identityEEEvT0_T1_T2_T3_T4_T6_E12temp_storage+56];
	ld.shared.u64 	%rd210, [_ZZN3cub18CUB_300001_SM_10006detail6reduce28DeviceReduceSingleTileKernelINS2_10policy_hubIN4cuda3std3__45tupleIJblEEEyN6thrust24THRUST_300001_SM_1000_NS8cuda_cub9__find_if7functorIS9_EEE10Policy1000EPS9_SI_iSF_S9_S9_NS7_10__identityEEEvT0_T1_T2_T3_T4_T6_E12temp_storage+64];
	setp.eq.s16 	%p67, %rs169, 0;
	setp.eq.s16 	%p68, %rs170, 0;
	min.s64 	%rd211, %rd210, %rd209;
	selp.b16 	%rs171, %rs168, 1, %p68;
	selp.b16 	%rs172, %rs170, %rs171, %p67;
	and.b16  	%rs173, %rs172, 255;
	selp.b64 	%rd212, %rd209, %rd211, %p68;
	selp.b64 	%rd213, %rd210, %rd212, %p67;
	ld.shared.u8 	%rs174, [_ZZN3cub18CUB_300001_SM_10006detail6reduce28DeviceReduceSingleTileKernelINS2_10policy_hubIN4cuda3std3__45tupleIJblEEEyN6thrust24THRUST_300001_SM_1000_NS8cuda_cub9__find_if7functorIS9_EEE10Policy1000EPS9_SI_iSF_S9_S9_NS7_10__identityEEEvT0_T1_T2_T3_T4_T6_E12temp_storage+72];
	ld.shared.u64 	%rd214, [_ZZN3cub18CUB_300001_SM_10006detail6reduce28DeviceReduceSingleTileKernelINS2_10policy_hubIN4cuda3std3__45tupleIJblEEEyN6thrust24THRUST_300001_SM_1000_NS8cuda_cub9__find_if7functorIS9_EEE10Policy1000EPS9_SI_iSF_S9_S9_NS7_10__identityEEEvT0_T1_T2_T3_T4_T6_E12temp_storage+80];
	setp.eq.s16 	%p69, %rs173, 0;
	setp.eq.s16 	%p70, %rs174, 0;
	min.s64 	%rd215, %rd214, %rd213;
	selp.b16 	%rs175, %rs172, 1, %p70;
	selp.b16 	%rs176, %rs174, %rs175, %p69;
	and.b16  	%rs177, %rs176, 255;
	selp.b64 	%rd216, %rd213, %rd215, %p70;
	selp.b64 	%rd217, %rd214, %rd216, %p69;
	ld.shared.u8 	%rs178, [_ZZN3cub18CUB_300001_SM_10006detail6reduce28DeviceReduceSingleTileKernelINS2_10policy_hubIN4cuda3std3__45tupleIJblEEEyN6thrust24THRUST_300001_SM_1000_NS8cuda_cub9__find_if7functorIS9_EEE10Policy1000EPS9_SI_iSF_S9_S9_NS7_10__identityEEEvT0_T1_T2_T3_T4_T6_E12temp_storage+88];
	ld.shared.u64 	%rd218, [_ZZN3cub18CUB_300001_SM_10006detail6reduce28DeviceReduceSingleTileKernelINS2_10policy_hubIN4cuda3std3__45tupleIJblEEEyN6thrust24THRUST_300001_SM_1000_NS8cuda_cub9__find_if7functorIS9_EEE10Policy1000EPS9_SI_iSF_S9_S9_NS7_10__identityEEEvT0_T1_T2_T3_T4_T6_E12temp_storage+96];
	setp.eq.s16 	%p71, %rs177, 0;
	setp.eq.s16 	%p72, %rs178, 0;
	min.s64 	%rd219, %rd218, %rd217;
	selp.b16 	%rs179, %rs176, 1, %p72;
	selp.b16 	%rs180, %rs178, %rs179, %p71;
	and.b16  	%rs181, %rs180, 255;
	selp.b64 	%rd220, %rd217, %rd219, %p72;
	selp.b64 	%rd221, %rd218, %rd220, %p71;
	ld.shared.u8 	%rs182, [_ZZN3cub18CUB_300001_SM_10006detail6reduce28DeviceReduceSingleTileKernelINS2_10policy_hubIN4cuda3std3__45tupleIJblEEEyN6thrust24THRUST_300001_SM_1000_NS8cuda_cub9__find_if7functorIS9_EEE10Policy1000EPS9_SI_iSF_S9_S9_NS7_10__identityEEEvT0_T1_T2_T3_T4_T6_E12temp_storage+104];
	ld.shared.u64 	%rd222, [_ZZN3cub18CUB_300001_SM_10006detail6reduce28DeviceReduceSingleTileKernelINS2_10policy_hubIN4cuda3std3__45tupleIJblEEEyN6thrust24THRUST_300001_SM_1000_NS8cuda_cub9__find_if7functorIS9_EEE10Policy1000EPS9_SI_iSF_S9_S9_NS7_10__identityEEEvT0_T1_T2_T3_T4_T6_E12temp_storage+112];
	setp.eq.s16 	%p73, %rs181, 0;
	setp.eq.s16 	%p74, %rs182, 0;
	min.s64 	%rd223, %rd222, %rd221;
	selp.b16 	%rs183, %rs180, 1, %p74;
	selp.b16 	%rs184, %rs182, %rs183, %p73;
	and.b16  	%rs185, %rs184, 255;
	selp.b64 	%rd224, %rd221, %rd223, %p74;
	selp.b64 	%rd225, %rd222, %rd224, %p73;
	ld.shared.u8 	%rs186, [_ZZN3cub18CUB_300001_SM_10006detail6reduce28DeviceReduceSingleTileKernelINS2_10policy_hubIN4cuda3std3__45tupleIJblEEEyN6thrust24THRUST_300001_SM_1000_NS8cuda_cub9__find_if7functorIS9_EEE10Policy1000EPS9_SI_iSF_S9_S9_NS7_10__identityEEEvT0_T1_T2_T3_T4_T6_E12temp_storage+120];
	ld.shared.u64 	%rd226, [_ZZN3cub18CUB_300001_SM_10006detail6reduce28DeviceReduceSingleTileKernelINS2_10policy_hubIN4cuda3std3__45tupleIJblEEEyN6thrust24THRUST_300001_SM_1000_NS8cuda_cub9__find_if7functorIS9_EEE10Policy1000EPS9_SI_iSF_S9_S9_NS7_10__identityEEEvT0_T1_T2_T3_T4_T6_E12temp_storage+128];
	setp.eq.s16 	%p75, %rs185, 0;
	setp.eq.s16 	%p76, %rs186, 0;
	min.s64 	%rd227, %rd226, %rd225;
	selp.b16 	%rs187, %rs184, 1, %p76;
	selp.b16 	%rs311, %rs186, %rs187, %p75;
	selp.b64 	%rd228, %rd225, %rd227, %p76;
	selp.b64 	%rd329, %rd226, %rd228, %p75;
$L__BB10_110:
	mov.u32 	%r391, %tid.x;
	setp.ne.s32 	%p184, %r391, 0;
	@%p184 bra 	$L__BB10_112;
	setp.eq.s16 	%p185, %rs82, 0;
	and.b16  	%rs302, %rs311, 255;
	setp.eq.s16 	%p186, %rs302, 0;
	min.s64 	%rd319, %rd329, %rd106;
	selp.b16 	%rs303, %rs82, 1, %p186;
	selp.b16 	%rs304, %rs311, %rs303, %p185;
	selp.b64 	%rd320, %rd106, %rd319, %p186;
	selp.b64 	%rd321, %rd329, %rd320, %p185;
	st.global.u8 	[%rd1], %rs304;
	st.global.u64 	[%rd1+8], %rd321;
$L__BB10_112:
	ret;

}


// ===== COMPILED SASS (sm_100) =====

	.target	sm_100

	.elftype	@"ET_EXEC"


//--------------------- .note.nv.tkinfo           --------------------------
	.section	.note.nv.tkinfo,"",@"SHT_NOTE"
	.sectionflags	@"SHF_NOTE_NV_TKINFO"
	.tkinfo
        /*0018*/ 	.word	0x00000002
        /*0030*/ 	.string	""
        /*0030*/ 	.string	"ptxas"
        /*0030*/ 	.string	"Cuda compilation tools, release 13.0, V13.0.88"
        /*0030*/ 	.string	"Build cuda_13.0.r13.0/compiler.36424714_0"
        /*0030*/ 	.string	"-arch sm_100 -m 64 "



//--------------------- .note.nv.cuinfo           --------------------------
	.section	.note.nv.cuinfo,"",@"SHT_NOTE"
	.sectionflags	@"SHF_NOTE_NV_CUINFO"
        /*0018*/ 	.short	0x0002
        /*001a*/ 	.short	0x0064
        /*001c*/ 	.short	0x0082
	.zero		2


//--------------------- .nv.info                  --------------------------
	.section	.nv.info,"",@"SHT_CUDA_INFO"
	.align	4


	//----- nvinfo : EIATTR_REGCOUNT
	.align		4
        /*0000*/ 	.byte	0x04, 0x2f
        /*0002*/ 	.short	(.L_44 - .L_43)
	.align		4
.L_43:
        /*0004*/ 	.word	index@(_ZN3cub18CUB_300001_SM_10006detail11EmptyKernelIvEEvv)
        /*0008*/ 	.word	0x00000004


	//----- nvinfo : EIATTR_FRAME_SIZE
	.align		4
.L_44:
        /*000c*/ 	.byte	0x04, 0x11
        /*000e*/ 	.short	(.L_46 - .L_45)
	.align		4
.L_45:
        /*0010*/ 	.word	index@(_ZN3cub18CUB_300001_SM_10006detail11EmptyKernelIvEEvv)
        /*0014*/ 	.word	0x00000000


	//----- nvinfo : EIATTR_REGCOUNT
	.align		4
.L_46:
        /*0018*/ 	.byte	0x04, 0x2f
        /*001a*/ 	.short	(.L_48 - .L_47)
	.align		4
.L_47:
        /*001c*/ 	.word	index@(_ZN3cub18CUB_300001_SM_10006detail8for_each13static_kernelINS2_12policy_hub_t12policy_500_tEmNS2_12op_wrapper_tImN6thrust24THRUST_300001_SM_1000_NS6detail23allocator_traits_detail24construct1_via_allocatorI23uninitialized_allocatorIfEEENS8_10device_ptrIfEEEEEEvT0_T1_)
        /*0020*/ 	.word	0x00000004


	//----- nvinfo : EIATTR_FRAME_SIZE
	.align		4
.L_48:
        /*0024*/ 	.byte	0x04, 0x11
        /*0026*/ 	.short	(.L_50 - .L_49)
	.align		4
.L_49:
        /*0028*/ 	.word	index@(_ZN3cub18CUB_300001_SM_10006detail8for_each13static_kernelINS2_12policy_hub_t12policy_500_tEmNS2_12op_wrapper_tImN6thrust24THRUST_300001_SM_1000_NS6detail23allocator_traits_detail24construct1_via_allocatorI23uninitialized_allocatorIfEEENS8_10device_ptrIfEEEEEEvT0_T1_)
        /*002c*/ 	.word	0x00000000


	//----- nvinfo : EIATTR_REGCOUNT
	.align		4
.L_50:
        /*0030*/ 	.byte	0x04, 0x2f
        /*0032*/ 	.short	(.L_52 - .L_51)
	.align		4
.L_51:
        /*0034*/ 	.word	index@(_ZN3cub18CUB_300001_SM_10006detail8for_each13static_kernelINS2_12policy_hub_t12policy_500_tEmN6thrust24THRUST_300001_SM_1000_NS8cuda_cub6__fill7functorINS7_6detail15normal_iteratorINS7_10device_ptrIfEEEEfEEEEvT0_T1_)
        /*0038*/ 	.word	0x00000008


	//----- nvinfo : EIATTR_FRAME_SIZE
	.align		4
.L_52:
        /*003c*/ 	.byte	0x04, 0x11
        /*003e*/ 	.short	(.L_54 - .L_53)
	.align		4
.L_53:
        /*0040*/ 	.word	index@(_ZN3cub18CUB_300001_SM_10006detail8for_each13static_kernelINS2_12policy_hub_t12policy_500_tEmN6thrust24THRUST_300001_SM_1000_NS8cuda_cub6__fill7functorINS7_6detail15normal_iteratorINS7_10device_ptrIfEEEEfEEEEvT0_T1_)
        /*0044*/ 	.word	0x00000000


	//----- nvinfo : EIATTR_REGCOUNT
	.align		4
.L_54:
        /*0048*/ 	.byte	0x04, 0x2f
        /*004a*/ 	.short	(.L_56 - .L_55)
	.align		4
.L_55:
        /*004c*/ 	.word	index@(_ZN3cub18CUB_300001_SM_10006detail8for_each13static_kernelINS2_12policy_hub_t12policy_500_tEmN6thrust24THRUST_300001_SM_1000_NS8cuda_cub20__uninitialized_fill7functorINS7_10device_ptrIfEEfEEEEvT0_T1_)
        /*0050*/ 	.word	0x00000008


	//----- nvinfo : EIATTR_FRAME_SIZE
	.align		4
.L_56:
        /*0054*/ 	.byte	0x04, 0x11
        /*0056*/ 	.short	(.L_58 - .L_57)
	.align		4
.L_57:
        /*0058*/ 	.word	index@(_ZN3cub18CUB_300001_SM_10006detail8for_each13static_kernelINS2_12policy_hub_t12policy_500_tEmN6thrust24THRUST_300001_SM_1000_NS8cuda_cub20__uninitialized_fill7functorINS7_10device_ptrIfEEfEEEEvT0_T1_)
        /*005c*/ 	.word	0x00000000


	//----- nvinfo : EIATTR_REGCOUNT
	.align		4
.L_58:
        /*0060*/ 	.byte	0x04, 0x2f
        /*0062*/ 	.short	(.L_60 - .L_59)
	.align		4
.L_59:
        /*0064*/ 	.word	index@(_ZN3cub18CUB_300001_SM_10006detail8for_each13static_kernelINS2_12policy_hub_t12policy_500_tElN6thrust24THRUST_300001_SM_1000_NS8cuda_cub6__fill7functorINS7_6detail15normal_iteratorINS7_10device_ptrIfEEEEfEEEEvT0_T1_)
        /*0068*/ 	.word	0x00000008


	//----- nvinfo : EIATTR_FRAME_SIZE
	.align		4
.L_60:
        /*006c*/ 	.byte	0x04, 0x11
        /*006e*/ 	.short	(.L_62 - .L_61)
	.align		4
.L_61:
        /*0070*/ 	.word	index@(_ZN3cub18CUB_300001_SM_10006detail8for_each13static_kernelINS2_12policy_hub_t12policy_500_tElN6thrust24THRUST_300001_SM_1000_NS8cuda_cub6__fill7functorINS7_6detail15normal_iteratorINS7_10device_ptrIfEEEEfEEEEvT0_T1_)
        /*0074*/ 	.word	0x00000000


	//----- nvinfo : EIATTR_REGCOUNT
	.align		4
.L_62:
        /*0078*/ 	.byte	0x04, 0x2f
        /*007a*/ 	.short	(.L_64 - .L_63)
	.align		4
.L_63:
        /*007c*/ 	.word	index@(_ZN3cub18CUB_300001_SM_10006detail6reduce28DeviceReduceSingleTileKernelINS2_10policy_hubIN4cuda3std3__45tupleIJblEEEjN6thrust24THRUST_300001_SM_1000_NS8cuda_cub9__find_if7functorIS9_EEE10Policy1000ENSB_12zip_iteratorINS8_IJNSD_26transform_input_iterator_tIbNSB_6detail15normal_iteratorINSB_10device_ptrIfEEEENS7_10__not_fn_tINSK_10functional5actorINSQ_9compositeIJNSQ_16operator_adaptorINS7_8equal_toIvEEEENSR_INSQ_8argumentILj0EEEEENSR_INSQ_5valueIiEEEEEEEEEEEEENSB_17counting_iteratorIlNSB_11use_defaultES18_S18_EEEEEEEPS9_jSF_S9_S9_NS7_10__identityEEEvT0_T1_T2_T3_T4_T6_)
        /*0080*/ 	.word	0x00000028


	//----- nvinfo : EIATTR_FRAME_SIZE
	.align		4
.L_64:
        /*0084*/ 	.byte	0x04, 0x11
        /*0086*/ 	.short	(.L_66 - .L_65)
	.align		4
.L_65:
        /*0088*/ 	.word	index@(_ZN3cub18CUB_300001_SM_10006detail6reduce28DeviceReduceSingleTileKernelINS2_10policy_hubIN4cuda3std3__45tupleIJblEEEjN6thrust24THRUST_300001_SM_1000_NS8cuda_cub9__find_if7functorIS9_EEE10Policy1000ENSB_12zip_iteratorINS8_IJNSD_26transform_input_iterator_tIbNSB_6detail15normal_iteratorINSB_10device_ptrIfEEEENS7_10__not_fn_tINSK_10functional5actorINSQ_9compositeIJNSQ_16operator_adaptorINS7_8equal_toIvEEEENSR_INSQ_8argumentILj0EEEEENSR_INSQ_5valueIiEEEEEEEEEEEEENSB_17counting_iteratorIlNSB_11use_defaultES18_S18_EEEEEEEPS9_jSF_S9_S9_NS7_10__identityEEEvT0_T1_T2_T3_T4_T6_)
        /*008c*/ 	.word	0x00000000


	//----- nvinfo : EIATTR_REGCOUNT
	.align		4
.L_66:
        /*0090*/ 	.byte	0x04, 0x2f
        /*0092*/ 	.short	(.L_68 - .L_67)
	.align		4
.L_67:
        /*0094*/ 	.word	index@(_ZN3cub18CUB_300001_SM_10006detail6reduce18DeviceReduceKernelINS2_10policy_hubIN4cuda3std3__45tupleIJblEEEjN6thrust24THRUST_300001_SM_1000_NS8cuda_cub9__find_if7functorIS9_EEE10Policy1000ENSB_12zip_iteratorINS8_IJNSD_26transform_input_iterator_tIbNSB_6detail15normal_iteratorINSB_10device_ptrIfEEEENS7_10__not_fn_tINSK_10functional5actorINSQ_9compositeIJNSQ_16operator_adaptorINS7_8equal_toIvEEEENSR_INSQ_8argumentILj0EEEEENSR_INSQ_5valueIiEEEEEEEEEEEEENSB_17counting_iteratorIlNSB_11use_defaultES18_S18_EEEEEEEjSF_S9_NS7_10__identityEEEvT0_PT3_T1_NS0_13GridEvenShareIS1G_EET2_T4_)
        /*0098*/ 	.word	0x00000020


	//----- nvinfo : EIATTR_FRAME_SIZE
	.align		4
.L_68:
        /*009c*/ 	.byte	0x04, 0x11
        /*009e*/ 	.short	(.L_70 - .L_69)
	.align		4
.L_69:
        /*00a0*/ 	.word	index@(_ZN3cub18CUB_300001_SM_10006detail6reduce18DeviceReduceKernelINS2_10policy_hubIN4cuda3std3__45tupleIJblEEEjN6thrust24THRUST_300001_SM_1000_NS8cuda_cub9__find_if7functorIS9_EEE10Policy1000ENSB_12zip_iteratorINS8_IJNSD_26transform_input_iterator_tIbNSB_6detail15normal_iteratorINSB_10device_ptrIfEEEENS7_10__not_fn_tINSK_10functional5actorINSQ_9compositeIJNSQ_16operator_adaptorINS7_8equal_toIvEEEENSR_INSQ_8argumentILj0EEEEENSR_INSQ_5valueIiEEEEEEEEEEEEENSB_17counting_iteratorIlNSB_11use_defaultES18_S18_EEEEEEEjSF_S9_NS7_10__identityEEEvT0_PT3_T1_NS0_13GridEvenShareIS1G_EET2_T4_)
        /*00a4*/ 	.word	0x00000000


	//----- nvinfo : EIATTR_REGCOUNT
	.align		4
.L_70:
        /*00a8*/ 	.byte	0x04, 0x2f
        /*00aa*/ 	.short	(.L_72 - .L_71)
	.align		4
.L_71:
        /*00ac*/ 	.word	index@(_ZN3cub18CUB_300001_SM_10006detail6reduce28DeviceReduceSingleTileKernelINS2_10policy_hubIN4cuda3std3__45tupleIJblEEEjN6thrust24THRUST_300001_SM_1000_NS8cuda_cub9__find_if7functorIS9_EEE10Policy1000EPS9_SI_iSF_S9_S9_NS7_10__identityEEEvT0_T1_T2_T3_T4_T6_)
        /*00b0*/ 	.word	0x0000001c


	//----- nvinfo : EIATTR_FRAME_SIZE
	.align		4
.L_72:
        /*00b4*/ 	.byte	0x04, 0x11
        /*00b6*/ 	.short	(.L_74 - .L_73)
	.align		4
.L_73:
        /*00b8*/ 	.word	index@(_ZN3cub18CUB_300001_SM_10006detail6reduce28DeviceReduceSingleTileKernelINS2_10policy_hubIN4cuda3std3__45tupleIJblEEEjN6thrust24THRUST_300001_SM_1000_NS8cuda_cub9__find_if7functorIS9_EEE10Policy1000EPS9_SI_iSF_S9_S9_NS7_10__identityEEEvT0_T1_T2_T3_T4_T6_)
        /*00bc*/ 	.word	0x00000000


	//----- nvinfo : EIATTR_REGCOUNT
	.align		4
.L_74:
        /*00c0*/ 	.byte	0x04, 0x2f
        /*00c2*/ 	.short	(.L_76 - .L_75)
	.align		4
.L_75:
        /*00c4*/ 	.word	index@(_ZN3cub18CUB_300001_SM_10006detail6reduce28DeviceReduceSingleTileKernelINS2_10policy_hubIN4cuda3std3__45tupleIJblEEEyN6thrust24THRUST_300001_SM_1000_NS8cuda_cub9__find_if7functorIS9_EEE10Policy1000ENSB_12zip_iteratorINS8_IJNSD_26transform_input_iterator_tIbNSB_6detail15normal_iteratorINSB_10device_ptrIfEEEENS7_10__not_fn_tINSK_10functional5actorINSQ_9compositeIJNSQ_16operator_adaptorINS7_8equal_toIvEEEENSR_INSQ_8argumentILj0EEEEENSR_INSQ_5valueIiEEEEEEEEEEEEENSB_17counting_iteratorIlNSB_11use_defaultES18_S18_EEEEEEEPS9_ySF_S9_S9_NS7_10__identityEEEvT0_T1_T2_T3_T4_T6_)
        /*00c8*/ 	.word	0x00000020


	//----- nvinfo : EIATTR_FRAME_SIZE
	.align		4
.L_76:
        /*00cc*/ 	.byte	0x04, 0x11
        /*00ce*/ 	.short	(.L_78 - .L_77)
	.align		4
.L_77:
        /*00d0*/ 	.word	index@(_ZN3cub18CUB_300001_SM_10006detail6reduce28DeviceReduceSingleTileKernelINS2_10policy_hubIN4cuda3std3__45tupleIJblEEEyN6thrust24THRUST_300001_SM_1000_NS8cuda_cub9__find_if7functorIS9_EEE10Policy1000ENSB_12zip_iteratorINS8_IJNSD_26transform_input_iterator_tIbNSB_6detail15normal_iteratorINSB_10device_ptrIfEEEENS7_10__not_fn_tINSK_10functional5actorINSQ_9compositeIJNSQ_16operator_adaptorINS7_8equal_toIvEEEENSR_INSQ_8argumentILj0EEEEENSR_INSQ_5valueIiEEEEEEEEEEEEENSB_17counting_iteratorIlNSB_11use_defaultES18_S18_EEEEEEEPS9_ySF_S9_S9_NS7_10__identityEEEvT0_T1_T2_T3_T4_T6_)
        /*00d4*/ 	.word	0x00000000


	//----- nvinfo : EIATTR_REGCOUNT
	.align		4
.L_78:
        /*00d8*/ 	.byte	0x04, 0x2f
        /*00da*/ 	.short	(.L_80 - .L_79)
	.align		4
.L_79:
        /*00dc*/ 	.word	index@(_ZN3cub18CUB_300001_SM_10006detail6reduce18DeviceReduceKernelINS2_10policy_hubIN4cuda3std3__45tupleIJblEEEyN6thrust24THRUST_300001_SM_1000_NS8cuda_cub9__find_if7functorIS9_EEE10Policy1000ENSB_12zip_iteratorINS8_IJNSD_26transform_input_iterator_tIbNSB_6detail15normal_iteratorINSB_10device_ptrIfEEEENS7_10__not_fn_tINSK_10functional5actorINSQ_9compositeIJNSQ_16operator_adaptorINS7_8equal_toIvEEEENSR_INSQ_8argumentILj0EEEEENSR_INSQ_5valueIiEEEEEEEEEEEEENSB_17counting_iteratorIlNSB_11use_defaultES18_S18_EEEEEEEySF_S9_NS7_10__identityEEEvT0_PT3_T1_NS0_13GridEvenShareIS1G_EET2_T4_)
        /*00e0*/ 	.word	0x0000001f


	//----- nvinfo : EIATTR_FRAME_SIZE
	.align		4
.L_80:
        /*00e4*/ 	.byte	0x04, 0x11
        /*00e6*/ 	.short	(.L_82 - .L_81)
	.align		4
.L_81:
        /*00e8*/ 	.word	index@(_ZN3cub18CUB_300001_SM_10006detail6reduce18DeviceReduceKernelINS2_10policy_hubIN4cuda3std3__45tupleIJblEEEyN6thrust24THRUST_300001_SM_1000_NS8cuda_cub9__find_if7functorIS9_EEE10Policy1000ENSB_12zip_iteratorINS8_IJNSD_26transform_input_iterator_tIbNSB_6detail15normal_iteratorINSB_10device_ptrIfEEEENS7_10__not_fn_tINSK_10functional5actorINSQ_9compositeIJNSQ_16operator_adaptorINS7_8equal_toIvEEEENSR_INSQ_8argumentILj0EEEEENSR_INSQ_5valueIiEEEEEEEEEEEEENSB_17counting_iteratorIlNSB_11use_defaultES18_S18_EEEEEEEySF_S9_NS7_10__identityEEEvT0_PT3_T1_NS0_13GridEvenShareIS1G_EET2_T4_)
        /*00ec*/ 	.word	0x00000000


	//----- nvinfo : EIATTR_REGCOUNT
	.align		4
.L_82:
        /*00f0*/ 	.byte	0x04, 0x2f
        /*00f2*/ 	.short	(.L_84 - .L_83)
	.align		4
.L_83:
        /*00f4*/ 	.word	index@(_ZN3cub18CUB_300001_SM_10006detail6reduce28DeviceReduceSingleTileKernelINS2_10policy_hubIN4cuda3std3__45tupleIJblEEEyN6thrust24THRUST_300001_SM_1000_NS8cuda_cub9__find_if7functorIS9_EEE10Policy1000EPS9_SI_iSF_S9_S9_NS7_10__identityEEEvT0_T1_T2_T3_T4_T6_)
        /*00f8*/ 	.word	0x0000001c


	//----- nvinfo : EIATTR_FRAME_SIZE
	.align		4
.L_84:
        /*00fc*/ 	.byte	0x04, 0x11
        /*00fe*/ 	.short	(.L_86 - .L_85)
	.align		4
.L_85:
        /*0100*/ 	.word	index@(_ZN3cub18CUB_300001_SM_10006detail6reduce28DeviceReduceSingleTileKernelINS2_10policy_hubIN4cuda3std3__45tupleIJblEEEyN6thrust24THRUST_300001_SM_1000_NS8cuda_cub9__find_if7functorIS9_EEE10Policy1000EPS9_SI_iSF_S9_S9_NS7_10__identityEEEvT0_T1_T2_T3_T4_T6_)
        /*0104*/ 	.word	0x00000000


	//----- nvinfo : EIATTR_MIN_STACK_SIZE
	.align		4
.L_86:
        /*0108*/ 	.byte	0x04, 0x12
        /*010a*/ 	.short	(.L_88 - .L_87)
	.align		4
.L_87:
        /*010c*/ 	.word	index@(_ZN3cub18CUB_300001_SM_10006detail6reduce28DeviceReduceSingleTileKernelINS2_10policy_hubIN4cuda3std3__45tupleIJblEEEyN6thrust24THRUST_300001_SM_1000_NS8cuda_cub9__find_if7functorIS9_EEE10Policy1000EPS9_SI_iSF_S9_S9_NS7_10__identityEEEvT0_T1_T2_T3_T4_T6_)
        /*0110*/ 	.word	0x00000000


	//----- nvinfo : EIATTR_MIN_STACK_SIZE
	.align		4
.L_88:
        /*0114*/ 	.byte	0x04, 0x12
        /*0116*/ 	.short	(.L_90 - .L_89)
	.align		4
.L_89:
        /*0118*/ 	.word	index@(_ZN3cub18CUB_300001_SM_10006detail6reduce18DeviceReduceKernelINS2_10policy_hubIN4cuda3std3__45tupleIJblEEEyN6thrust24THRUST_300001_SM_1000_NS8cuda_cub9__find_if7functorIS9_EEE10Policy1000ENSB_12zip_iteratorINS8_IJNSD_26transform_input_iterator_tIbNSB_6detail15normal_iteratorINSB_10device_ptrIfEEEENS7_10__not_fn_tINSK_10functional5actorINSQ_9compositeIJNSQ_16operator_adaptorINS7_8equal_toIvEEEENSR_INSQ_8argumentILj0EEEEENSR_INSQ_5valueIiEEEEEEEEEEEEENSB_17counting_iteratorIlNSB_11use_defaultES18_S18_EEEEEEEySF_S9_NS7_10__identityEEEvT0_PT3_T1_NS0_13GridEvenShareIS1G_EET2_T4_)
        /*011c*/ 	.word	0x00000000


	//----- nvinfo : EIATTR_MIN_STACK_SIZE
	.align		4
.L_90:
        /*0120*/ 	.byte	0x04, 0x12
        /*0122*/ 	.short	(.L_92 - .L_91)
	.align		4
.L_91:
        /*0124*/ 	.word	index@(_ZN3cub18CUB_300001_SM_10006detail6reduce28DeviceReduceSingleTileKernelINS2_10policy_hubIN4cuda3std3__45tupleIJblEEEyN6thrust24THRUST_300001_SM_1000_NS8cuda_cub9__find_if7functorIS9_EEE10Policy1000ENSB_12zip_iteratorINS8_IJNSD_26transform_input_iterator_tIbNSB_6detail15normal_iteratorINSB_10device_ptrIfEEEENS7_10__not_fn_tINSK_10functional5actorINSQ_9compositeIJNSQ_16operator_adaptorINS7_8equal_toIvEEEENSR_INSQ_8argumentILj0EEEEENSR_INSQ_5valueIiEEEEEEEEEEEEENSB_17counting_iteratorIlNSB_11use_defaultES18_S18_EEEEEEEPS9_ySF_S9_S9_NS7_10__identityEEEvT0_T1_T2_T3_T4_T6_)
        /*0128*/ 	.word	0x00000000


	//----- nvinfo : EIATTR_MIN_STACK_SIZE
	.align		4
.L_92:
        /*012c*/ 	.byte	0x04, 0x12
        /*012e*/ 	.short	(.L_94 - .L_93)
	.align		4
.L_93:
        /*0130*/ 	.word	index@(_ZN3cub18CUB_300001_SM_10006detail6reduce28DeviceReduceSingleTileKernelINS2_10policy_hubIN4cuda3std3__45tupleIJblEEEjN6thrust24THRUST_300001_SM_1000_NS8cuda_cub9__find_if7functorIS9_EEE10Policy1000EPS9_SI_iSF_S9_S9_NS7_10__identityEEEvT0_T1_T2_T3_T4_T6_)
        /*0134*/ 	.word	0x00000000


	//----- nvinfo : EIATTR_MIN_STACK_SIZE
	.align		4
.L_94:
        /*0138*/ 	.byte	0x04, 0x12
        /*013a*/ 	.short	(.L_96 - .L_95)
	.align		4
.L_95:
        /*013c*/ 	.word	index@(_ZN3cub18CUB_300001_SM_10006detail6reduce18DeviceReduceKernelINS2_10policy_hubIN4cuda3std3__45tupleIJblEEEjN6thrust24THRUST_300001_SM_1000_NS8cuda_cub9__find_if7functorIS9_EEE10Policy1000ENSB_12zip_iteratorINS8_IJNSD_26transform_input_iterator_tIbNSB_6detail15normal_iteratorINSB_10device_ptrIfEEEENS7_10__not_fn_tINSK_10functional5actorINSQ_9compositeIJNSQ_16operator_adaptorINS7_8equal_toIvEEEENSR_INSQ_8argumentILj0EEEEENSR_INSQ_5valueIiEEEEEEEEEEEEENSB_17counting_iteratorIlNSB_11use_defaultES18_S18_EEEEEEEjSF_S9_NS7_10__identityEEEvT0_PT3_T1_NS0_13GridEvenShareIS1G_EET2_T4_)
        /*0140*/ 	.word	0x00000000


	//----- nvinfo : EIATTR_MIN_STACK_SIZE
	.align		4
.L_96:
        /*0144*/ 	.byte	0x04, 0x12
        /*0146*/ 	.short	(.L_98 - .L_97)
	.align		4
.L_97:
        /*0148*/ 	.word	index@(_ZN3cub18CUB_300001_SM_10006detail6reduce28DeviceReduceSingleTileKernelINS2_10policy_hubIN4cuda3std3__45tupleIJblEEEjN6thrust24THRUST_300001_SM_1000_NS8cuda_cub9__find_if7functorIS9_EEE10Policy1000ENSB_12zip_iteratorINS8_IJNSD_26transform_input_iterator_tIbNSB_6detail15normal_iteratorINSB_10device_ptrIfEEEENS7_10__not_fn_tINSK_10functional5actorINSQ_9compositeIJNSQ_16operator_adaptorINS7_8equal_toIvEEEENSR_INSQ_8argumentILj0EEEEENSR_INSQ_5valueIiEEEEEEEEEEEEENSB_17counting_iteratorIlNSB_11use_defaultES18_S18_EEEEEEEPS9_jSF_S9_S9_NS7_10__identityEEEvT0_T1_T2_T3_T4_T6_)
        /*014c*/ 	.word	0x00000000


	//----- nvinfo : EIATTR_MIN_STACK_SIZE
	.align		4
.L_98:
        /*0150*/ 	.byte	0x04, 0x12
        /*0152*/ 	.short	(.L_100 - .L_99)
	.align		4
.L_99:
        /*0154*/ 	.word	index@(_ZN3cub18CUB_300001_SM_10006detail8for_each13static_kernelINS2_12policy_hub_t12policy_500_tElN6thrust24THRUST_300001_SM_1000_NS8cuda_cub6__fill7functorINS7_6detail15normal_iteratorINS7_10device_ptrIfEEEEfEEEEvT0_T1_)
        /*0158*/ 	.word	0x00000000


	//----- nvinfo : EIATTR_MIN_STACK_SIZE
	.align		4
.L_100:
        /*015c*/ 	.byte	0x04, 0x12
        /*015e*/ 	.short	(.L_102 - .L_101)
	.align		4
.L_101:
        /*0160*/ 	.word	index@(_ZN3cub18CUB_300001_SM_10006detail8for_each13static_kernelINS2_12policy_hub_t12policy_500_tEmN6thrust24THRUST_300001_SM_1000_NS8cuda_cub20__uninitialized_fill7functorINS7_10device_ptrIfEEfEEEEvT0_T1_)
        /*0164*/ 	.word	0x00000000


	//----- nvinfo : EIATTR_MIN_STACK_SIZE
	.align		4
.L_102:
        /*0168*/ 	.byte	0x04, 0x12
        /*016a*/ 	.short	(.L_104 - .L_103)
	.align		4
.L_103:
        /*016c*/ 	.word	index@(_ZN3cub18CUB_300001_SM_10006detail8for_each13static_kernelINS2_12policy_hub_t12policy_500_tEmN6thrust24THRUST_300001_SM_1000_NS8cuda_cub6__fill7functorINS7_6detail15normal_iteratorINS7_10device_ptrIfEEEEfEEEEvT0_T1_)
        /*0170*/ 	.word	0x00000000


	//----- nvinfo : EIATTR_MIN_STACK_SIZE
	.align		4
.L_104:
        /*0174*/ 	.byte	0x04, 0x12
        /*0176*/ 	.short	(.L_106 - .L_105)
	.align		4
.L_105:
        /*0178*/ 	.word	index@(_ZN3cub18CUB_300001_SM_10006detail8for_each13static_kernelINS2_12policy_hub_t12policy_500_tEmNS2_12op_wrapper_tImN6thrust24THRUST_300001_SM_1000_NS6detail23allocator_traits_detail24construct1_via_allocatorI23uninitialized_allocatorIfEEENS8_10device_ptrIfEEEEEEvT0_T1_)
        /*017c*/ 	.word	0x00000000


	//----- nvinfo : EIATTR_MIN_STACK_SIZE
	.align		4
.L_106:
        /*0180*/ 	.byte	0x04, 0x12
        /*0182*/ 	.short	(.L_108 - .L_107)
	.align		4
.L_107:
        /*0184*/ 	.word	index@(_ZN3cub18CUB_300001_SM_10006detail11EmptyKernelIvEEvv)
        /*0188*/ 	.word	0x00000000
.L_108:


//--------------------- .nv.compat                --------------------------
	.section	.nv.compat,"",@"SHT_CUDA_COMPAT_INFO"
	.align	4
        /*0000*/ 	.byte	0x02, 0x09, 0x00, 0x00, 0x02, 0x02, 0x01, 0x00, 0x02, 0x05, 0x05, 0x00, 0x03, 0x07, 0x01, 0x01
        /*0010*/ 	.byte	0x02, 0x03, 0x00, 0x00, 0x02, 0x06, 0x01, 0x00, 0x04, 0x0b, 0x08, 0x00, 0x09, 0x00, 0x00, 0x00
        /*0020*/ 	.byte	0x00, 0x00, 0x00, 0x00


//--------------------- .nv.info._ZN3cub18CUB_300001_SM_10006detail6reduce28DeviceReduceSingleTileKernelINS2_10policy_hubIN4cuda3std3__45tupleIJblEEEyN6thrust24THRUST_300001_SM_1000_NS8cuda_cub9__find_if7functorIS9_EEE10Policy1000EPS9_SI_iSF_S9_S9_NS7_10__identityEEEvT0_T1_T2_T3_T4_T6_ --------------------------
	.section	.nv.info._ZN3cub18CUB_300001_SM_10006detail6reduce28DeviceReduceSingleTileKernelINS2_10policy_hubIN4cuda3std3__45tupleIJblEEEyN6thrust24THRUST_300001_SM_1000_NS8cuda_cub9__find_if7functorIS9_EEE10Policy1000EPS9_SI_iSF_S9_S9_NS7_10__identityEEEvT0_T1_T2_T3_T4_T6_,"",@"SHT_CUDA_INFO"
	.sectionflags	@""
	.align	4


	//----- nvinfo : EIATTR_CUDA_API_VERSION
	.align		4
        /*0000*/ 	.byte	0x04, 0x37
        /*0002*/ 	.short	(.L_110 - .L_109)
.L_109:
        /*0004*/ 	.word	0x00000082


	//----- nvinfo : EIATTR_KPARAM_INFO
	.align		4
.L_110:
        /*0008*/ 	.byte	0x04, 0x17
        /*000a*/ 	.short	(.L_112 - .L_111)
.L_111:
        /*000c*/ 	.word	0x00000000
        /*0010*/ 	.short	0x0005
        /*0012*/ 	.short	0x0028
        /*0014*/ 	.byte	0x00, 0xf0, 0x05, 0x00


	//----- nvinfo : EIATTR_KPARAM_INFO
	.align		4
.L_112:
        /*0018*/ 	.byte	0x04, 0x17
        /*001a*/ 	.short	(.L_114 - .L_113)
.L_113:
        /*001c*/ 	.word	0x00000000
        /*0020*/ 	.short	0x0004
        /*0022*/ 	.short	0x0018
        /*0024*/ 	.byte	0x00, 0xf0, 0x41, 0x00


	//----- nvinfo : EIATTR_KPARAM_INFO
	.align		4
.L_114:
        /*0028*/ 	.byte	0x04, 0x17
        /*002a*/ 	.short	(.L_116 - .L_115)
.L_115:
        /*002c*/ 	.word	0x00000000
        /*0030*/ 	.short	0x0003
        /*0032*/ 	.short	0x0014
        /*0034*/ 	.byte	0x00, 0xf0, 0x05, 0x00


	//----- nvinfo : EIATTR_KPARAM_INFO
	.align		4
.L_116:
        /*0038*/ 	.byte	0x04, 0x17
        /*003a*/ 	.short	(.L_118 - .L_117)
.L_117:
        /*003c*/ 	.word	0x00000000
        /*0040*/ 	.short	0x0002
        /*0042*/ 	.short	0x0010
        /*0044*/ 	.byte	0x00, 0xf0, 0x11, 0x00


	//----- nvinfo : EIATTR_KPARAM_INFO
	.align		4
.L_118:
        /*0048*/ 	.byte	0x04, 0x17
        /*004a*/ 	.short	(.L_120 - .L_119)
.L_119:
        /*004c*/ 	.word	0x00000000
        /*0050*/ 	.short	0x0001
        /*0052*/ 	.short	0x0008
        /*0054*/ 	.byte	0x00, 0xf5, 0x21, 0x00


	//----- nvinfo : EIATTR_KPARAM_INFO
	.align		4
.L_120:
        /*0058*/ 	.byte	0x04, 0x17
        /*005a*/ 	.short	(.L_122 - .L_121)
.L_121:
        /*005c*/ 	.word	0x00000000
        /*0060*/ 	.short	0x0000
        /*0062*/ 	.short	0x0000
        /*0064*/ 	.byte	0x00, 0xf5, 0x21, 0x00


	//----- nvinfo : EIATTR_SPARSE_MMA_MASK
	.align		4
.L_122:
        /*0068*/ 	.byte	0x03, 0x50
        /*006a*/ 	.short	0x0000


	//----- nvinfo : EIATTR_MAXREG_COUNT
	.align		4
        /*006c*/ 	.byte	0x03, 0x1b
        /*006e*/ 	.short	0x00ff


	//----- nvinfo : EIATTR_NUM_BARRIERS
	.align		4
        /*0070*/ 	.byte	0x02, 0x4c
        /*0072*/ 	.byte	0x01
	.zero		1


	//----- nvinfo : EIATTR_MERCURY_ISA_VERSION
	.align		4
        /*0074*/ 	.byte	0x03, 0x5f
        /*0076*/ 	.short	0x0101


	//----- nvinfo : EIATTR_COOP_GROUP_MASK_REGIDS
	.align		4
        /*0078*/ 	.byte	0x04, 0x29
        /*007a*/ 	.short	(.L_124 - .L_123)


	//   ....[0]....
.L_123:
        /*007c*/ 	.word	0xffffffff


	//   ....[1]....
        /*0080*/ 	.word	0xffffffff


	//   ....[2]....
        /*0084*/ 	.word	0xffffffff


	//   ....[3]....
        /*0088*/ 	.word	0xffffffff


	//   ....[4]....
        /*008c*/ 	.word	0xffffffff


	//   ....[5]....
        /*0090*/ 	.word	0xffffffff


	//   ....[6]....
        /*0094*/ 	.word	0xffffffff


	//   ....[7]....
        /*0098*/ 	.word	0xffffffff


	//   ....[8]....
        /*009c*/ 	.word	0xffffffff


	//   ....[9]....
        /*00a0*/ 	.word	0xffffffff


	//   ....[10]....
        /*00a4*/ 	.word	0xffffffff


	//   ....[11]....
        /*00a8*/ 	.word	0xffffffff


	//   ....[12]....
        /*00ac*/ 	.word	0xffffffff


	//   ....[13]....
        /*00b0*/ 	.word	0xffffffff


	//   ....[14]....
        /*00b4*/ 	.word	0xffffffff


	//   ....[15]....
        /*00b8*/ 	.word	0xffffffff


	//   ....[16]....
        /*00bc*/ 	.word	0xffffffff


	//   ....[17]....
        /*00c0*/ 	.word	0xffffffff


	//   ....[18]....
        /*00c4*/ 	.word	0xffffffff


	//   ....[19]....
        /*00c8*/ 	.word	0xffffffff


	//   ....[20]....
        /*00cc*/ 	.word	0xffffffff


	//   ....[21]....
        /*00d0*/ 	.word	0xffffffff


	//   ....[22]....
        /*00d4*/ 	.word	0xffffffff


	//   ....[23]....
        /*00d8*/ 	.word	0xffffffff


	//   ....[24]....
        /*00dc*/ 	.word	0xffffffff


	//   ....[25]....
        /*00e0*/ 	.word	0xffffffff


	//   ....[26]....
        /*00e4*/ 	.word	0xffffffff


	//   ....[27]....
        /*00e8*/ 	.word	0xffffffff


	//   ....[28]....
        /*00ec*/ 	.word	0xffffffff


	//   ....[29]....
        /*00f0*/ 	.word	0xffffffff


	//   ....[30]....
        /*00f4*/ 	.word	0xffffffff


	//   ....[31]....
        /*00f8*/ 	.word	0xffffffff


	//   ....[32]....
        /*00fc*/ 	.word	0xffffffff


	//   ....[33]....
        /*0100*/ 	.word	0xffffffff


	//   ....[34]....
        /*0104*/ 	.word	0xffffffff


	//   ....[35]....
        /*0108*/ 	.word	0xffffffff


	//   ....[36]....
        /*010c*/ 	.word	0xffffffff


	//   ....[37]....
        /*0110*/ 	.word	0xffffffff


	//   ....[38]....
        /*0114*/ 	.word	0xffffffff


	//   ....[39]....
        /*0118*/ 	.word	0xffffffff


	//   ....[40]....
        /*011c*/ 	.word	0xffffffff


	//   ....[41]....
        /*0120*/ 	.word	0xffffffff


	//   ....[42]....
        /*0124*/ 	.word	0xffffffff


	//   ....[43]....
        /*0128*/ 	.word	0xffffffff


	//   ....[44]....
        /*012c*/ 	.word	0xffffffff


	//----- nvinfo : EIATTR_COOP_GROUP_INSTR_OFFSETS
	.align		4
.L_124:
        /*0130*/ 	.byte	0x04, 0x28
        /*0132*/ 	.short	(.L_126 - .L_125)


	//   ....[0]....
.L_125:
        /*0134*/ 	.word	0x000007d0


	//   ....[1]....
        /*0138*/ 	.word	0x000007e0


	//   ....[2]....
        /*013c*/ 	.word	0x000007f0


	//   ....[3]....
        /*0140*/ 	.word	0x00000940


	//   ....[4]....
        /*0144*/ 	.word	0x00000970


	//   ....[5]....
        /*0148*/ 	.word	0x000009a0


	//   ....[6]....
        /*014c*/ 	.word	0x00000ac0


	//   ....[7]....
        /*0150*/ 	.word	0x00000ae0


	//   ....[8]....
        /*0154*/ 	.word	0x00000af0


	//   ....[9]....
        /*0158*/ 	.word	0x00000c10


	//   ....[10]....
        /*015c*/ 	.word	0x00000c30


	//   ....[11]....
        /*0160*/ 	.word	0x00000c40


	//   ....[12]....
        /*0164*/ 	.word	0x00000d60


	//   ....[13]....
        /*0168*/ 	.word	0x00000d80


	//   ....[14]....
        /*016c*/ 	.word	0x00000d90


	//   ....[15]....
        /*0170*/ 	.word	0x00001520


	//   ....[16]....
        /*0174*/ 	.word	0x000015b0


	//   ....[17]....
        /*0178*/ 	.word	0x000015e0


	//   ....[18]....
        /*017c*/ 	.word	0x00001700


	//   ....[19]....
        /*0180*/ 	.word	0x00001730


	//   ....[20]....
        /*0184*/ 	.word	0x00001740


	//   ....[21]....
        /*0188*/ 	.word	0x00001860


	//   ....[22]....
        /*018c*/ 	.word	0x00001880


	//   ....[23]....
        /*0190*/ 	.word	0x00001890


	//   ....[24]....
        /*0194*/ 	.word	0x000019b0


	//   ....[25]....
        /*0198*/ 	.word	0x000019d0


	//   ....[26]....
        /*019c*/ 	.word	0x000019e0


	//   ....[27]....
        /*01a0*/ 	.word	0x00001b00


	//   ....[28]....
        /*01a4*/ 	.word	0x00001b20


	//   ....[29]....
        /*01a8*/ 	.word	0x00001b30


	//   ....[30]....
        /*01ac*/ 	.word	0x000031b0


	//   ....[31]....
        /*01b0*/ 	.word	0x000031c0


	//   ....[32]....
        /*01b4*/ 	.word	0x000031d0


	//   ....[33]....
        /*01b8*/ 	.word	0x00003320


	//   ....[34]....
        /*01bc*/ 	.word	0x00003350


	//   ....[35]....
        /*01c0*/ 	.word	0x00003380


	//   ....[36]....
        /*01c4*/ 	.word	0x000034a0


	//   ....[37]....
        /*01c8*/ 	.word	0x000034c0


	//   ....[38]....
        /*01cc*/ 	.word	0x000034d0


	//   ....[39]....
        /*01d0*/ 	.word	0x000035f0


	//   ....[40]....
        /*01d4*/ 	.word	0x00003610


	//   ....[41]....
        /*01d8*/ 	.word	0x00003620


	//   ....[42]....
        /*01dc*/ 	.word	0x00003740


	//   ....[43]....
        /*01e0*/ 	.word	0x00003760


	//   ....[44]....
        /*01e4*/ 	.word	0x00003770


	//----- nvinfo : EIATTR_VRC_CTA_INIT_COUNT
	.align		4
.L_126:
        /*01e8*/ 	.byte	0x02, 0x4a
	.zero		1
	.zero		1


	//----- nvinfo : EIATTR_EXIT_INSTR_OFFSETS
	.align		4
        /*01ec*/ 	.byte	0x04, 0x1c
        /*01ee*/ 	.short	(.L_128 - .L_127)


	//   ....[0]....
.L_127:
        /*01f0*/ 	.word	0x00000080


	//   ....[1]....
        /*01f4*/ 	.word	0x000000d0


	//   ....[2]....
        /*01f8*/ 	.word	0x00003e80


	//   ....[3]....
        /*01fc*/ 	.word	0x00003f70


	//----- nvinfo : EIATTR_MAX_THREADS
	.align		4
.L_128:
        /*0200*/ 	.byte	0x04, 0x05
        /*0202*/ 	.short	(.L_130 - .L_129)
.L_129:
        /*0204*/ 	.word	0x00000100
        /*0208*/ 	.word	0x00000001
        /*020c*/ 	.word	0x00000001


	//----- nvinfo : EIATTR_CRS_STACK_SIZE
	.align		4
.L_130:
        /*0210*/ 	.byte	0x04, 0x1e
        /*0212*/ 	.short	(.L_132 - .L_131)
.L_131:
        /*0214*/ 	.word	0x00000000


	//----- nvinfo : EIATTR_CBANK_PARAM_SIZE
	.align		4
.L_132:
        /*0218*/ 	.byte	0x03, 0x19
        /*021a*/ 	.short	0x0029


	//----- nvinfo : EIATTR_PARAM_CBANK
	.align		4
        /*021c*/ 	.byte	0x04, 0x0a
        /*021e*/ 	.short	(.L_134 - .L_133)
	.align		4
.L_133:
        /*0220*/ 	.word	index@(.nv.constant0._ZN3cub18CUB_300001_SM_10006detail6reduce28DeviceReduceSingleTileKernelINS2_10policy_hubIN4cuda3std3__45tupleIJblEEEyN6thrust24THRUST_300001_SM_1000_NS8cuda_cub9__find_if7functorIS9_EEE10Policy1000EPS9_SI_iSF_S9_S9_NS7_10__identityEEEvT0_T1_T2_T3_T4_T6_)
        /*0224*/ 	.short	0x0380
        /*0226*/ 	.short	0x0029


	//----- nvinfo : EIATTR_SW_WAR
	.align		4
.L_134:
        /*0228*/ 	.byte	0x04, 0x36
        /*022a*/ 	.short	(.L_136 - .L_135)
.L_135:
        /*022c*/ 	.word	0x00000008
.L_136:


//--------------------- .nv.info._ZN3cub18CUB_300001_SM_10006detail6reduce18DeviceReduceKernelINS2_10policy_hubIN4cuda3std3__45tupleIJblEEEyN6thrust24THRUST_300001_SM_1000_NS8cuda_cub9__find_if7functorIS9_EEE10Policy1000ENSB_12zip_iteratorINS8_IJNSD_26transform_input_iterator_tIbNSB_6detail15normal_iteratorINSB_10device_ptrIfEEEENS7_10__not_fn_tINSK_10functional5actorINSQ_9compositeIJNSQ_16operator_adaptorINS7_8equal_toIvEEEENSR_INSQ_8argumentILj0EEEEENSR_INSQ_5valueIiEEEEEEEEEEEEENSB_17counting_iteratorIlNSB_11use_defaultES18_S18_EEEEEEEySF_S9_NS7_10__identityEEEvT0_PT3_T1_NS0_13GridEvenShareIS1G_EET2_T4_ --------------------------
	.section	.nv.info._ZN3cub18CUB_300001_SM_10006detail6reduce18DeviceReduceKernelINS2_10policy_hubIN4cuda3std3__45tupleIJblEEEyN6thrust24THRUST_300001_SM_1000_NS8cuda_cub9__find_if7functorIS9_EEE10Policy1000ENSB_12zip_iteratorINS8_IJNSD_26transform_input_iterator_tIbNSB_6detail15normal_iteratorINSB_10device_ptrIfEEEENS7_10__not_fn_tINSK_10functional5actorINSQ_9compositeIJNSQ_16operator_adaptorINS7_8equal_toIvEEEENSR_INSQ_8argumentILj0EEEEENSR_INSQ_5valueIiEEEEEEEEEEEEENSB_17counting_iteratorIlNSB_11use_defaultES18_S18_EEEEEEEySF_S9_NS7_10__identityEEEvT0_PT3_T1_NS0_13GridEvenShareIS1G_EET2_T4_,"",@"SHT_CUDA_INFO"
	.sectionflags	@""
	.align	4


	//----- nvinfo : EIATTR_CUDA_API_VERSION
	.align		4
        /*0000*/ 	.byte	0x04, 0x37
        /*0002*/ 	.short	(.L_138 - .L_137)
.L_137:
        /*0004*/ 	.word	0x00000082


	//----- nvinfo : EIATTR_KPARAM_INFO
	.align		4
.L_138:
        /*0008*/ 	.byte	0x04, 0x17
        /*000a*/ 	.short	(.L_140 - .L_139)
.L_139:
        /*000c*/ 	.word	0x00000000
        /*0010*/ 	.short	0x0005
        /*0012*/ 	.short	0x0071
        /*0014*/ 	.byte	0x00, 0xf0, 0x05, 0x00


	//----- nvinfo : EIATTR_KPARAM_INFO
	.align		4
.L_140:
        /*0018*/ 	.byte	0x04, 0x17
        /*001a*/ 	.short	(.L_142 - .L_141)
.L_141:
        /*001c*/ 	.word	0x00000000
        /*0020*/ 	.short	0x0004
        /*0022*/ 	.short	0x0070
        /*0024*/ 	.byte	0x00, 0xf0, 0x05, 0x00


	//----- nvinfo : EIATTR_KPARAM_INFO
	.align		4
.L_142:
        /*0028*/ 	.byte	0x04, 0x17
        /*002a*/ 	.short	(.L_144 - .L_143)
.L_143:
        /*002c*/ 	.word	0x00000000
        /*0030*/ 	.short	0x0003
        /*0032*/ 	.short	0x0028
        /*0034*/ 	.byte	0x00, 0xf0, 0x21, 0x01


	//----- nvinfo : EIATTR_KPARAM_INFO
	.align		4
.L_144:
        /*0038*/ 	.byte	0x04, 0x17
        /*003a*/ 	.short	(.L_146 - .L_145)
.L_145:
        /*003c*/ 	.word	0x00000000
        /*0040*/ 	.short	0x0002
        /*0042*/ 	.short	0x0020
        /*0044*/ 	.byte	0x00, 0xf0, 0x21, 0x00


	//----- nvinfo : EIATTR_KPARAM_INFO
	.align		4
.L_146:
        /*0048*/ 	.byte	0x04, 0x17
        /*004a*/ 	.short	(.L_148 - .L_147)
.L_147:
        /*004c*/ 	.word	0x00000000
        /*0050*/ 	.short	0x0001
        /*0052*/ 	.short	0x0018
        /*0054*/ 	.byte	0x00, 0xf5, 0x21, 0x00


	//----- nvinfo : EIATTR_KPARAM_INFO
	.align		4
.L_148:
        /*0058*/ 	.byte	0x04, 0x17
        /*005a*/ 	.short	(.L_150 - .L_149)
.L_149:
        /*005c*/ 	.word	0x00000000
        /*0060*/ 	.short	0x0000
        /*0062*/ 	.short	0x0000
        /*0064*/ 	.byte	0x00, 0xf0, 0x61, 0x00


	//----- nvinfo : EIATTR_SPARSE_MMA_MASK
	.align		4
.L_150:
        /*0068*/ 	.byte	0x03, 0x50
        /*006a*/ 	.short	0x0000


	//----- nvinfo : EIATTR_MAXREG_COUNT
	.align		4
        /*006c*/ 	.byte	0x03, 0x1b
        /*006e*/ 	.short	0x00ff


	//----- nvinfo : EIATTR_NUM_BARRIERS
	.align		4
        /*0070*/ 	.byte	0x02, 0x4c
        /*0072*/ 	.byte	0x01
	.zero		1


	//----- nvinfo : EIATTR_MERCURY_ISA_VERSION
	.align		4
        /*0074*/ 	.byte	0x03, 0x5f
        /*0076*/ 	.short	0x0101


	//----- nvinfo : EIATTR_COOP_GROUP_MASK_REGIDS
	.align		4
        /*0078*/ 	.byte	0x04, 0x29
        /*007a*/ 	.short	(.L_152 - .L_151)


	//   ....[0]....
.L_151:
        /*007c*/ 	.word	0xffffffff


	//   ....[1]....
        /*0080*/ 	.word	0xffffffff


	//   ....[2]....
        /*0084*/ 	.word	0xffffffff


	//   ....[3]....
        /*0088*/ 	.word	0xffffffff


	//   ....[4]....
        /*008c*/ 	.word	0xffffffff


	//   ....[5]....
        /*0090*/ 	.word	0xffffffff


	//   ....[6]....
        /*0094*/ 	.word	0xffffffff


	//   ....[7]....
        /*0098*/ 	.word	0xffffffff


	//   ....[8]....
        /*009c*/ 	.word	0xffffffff


	//   ....[9]....
        /*00a0*/ 	.word	0xffffffff


	//   ....[10]....
        /*00a4*/ 	.word	0xffffffff


	//   ....[11]....
        /*00a8*/ 	.word	0xffffffff


	//   ....[12]....
        /*00ac*/ 	.word	0xffffffff


	//   ....[13]....
        /*00b0*/ 	.word	0xffffffff


	//   ....[14]....
        /*00b4*/ 	.word	0xffffffff


	//   ....[15]....
        /*00b8*/ 	.word	0xffffffff


	//   ....[16]....
        /*00bc*/ 	.word	0xffffffff


	//   ....[17]....
        /*00c0*/ 	.word	0xffffffff


	//   ....[18]....
        /*00c4*/ 	.word	0xffffffff


	//   ....[19]....
        /*00c8*/ 	.word	0xffffffff


	//   ....[20]....
        /*00cc*/ 	.word	0xffffffff


	//   ....[21]....
        /*00d0*/ 	.word	0xffffffff


	//   ....[22]....
        /*00d4*/ 	.word	0xffffffff


	//   ....[23]....
        /*00d8*/ 	.word	0xffffffff


	//   ....[24]....
        /*00dc*/ 	.word	0xffffffff


	//   ....[25]....
        /*00e0*/ 	.word	0xffffffff


	//   ....[26]....
        /*00e4*/ 	.word	0xffffffff


	//   ....[27]....
        /*00e8*/ 	.word	0xffffffff


	//   ....[28]....
        /*00ec*/ 	.word	0xffffffff


	//   ....[29]....
        /*00f0*/ 	.word	0xffffffff


	//   ....[30]....
        /*00f4*/ 	.word	0xffffffff


	//   ....[31]....
        /*00f8*/ 	.word	0xffffffff


	//   ....[32]....
        /*00fc*/ 	.word	0xffffffff


	//   ....[33]....
        /*0100*/ 	.word	0xffffffff


	//   ....[34]....
        /*0104*/ 	.word	0xffffffff


	//   ....[35]....
        /*0108*/ 	.word	0xffffffff


	//   ....[36]....
        /*010c*/ 	.word	0xffffffff


	//   ....[37]....
        /*0110*/ 	.word	0xffffffff


	//   ....[38]....
        /*0114*/ 	.word	0xffffffff


	//   ....[39]....
        /*0118*/ 	.word	0xffffffff


	//   ....[40]....
        /*011c*/ 	.word	0xffffffff


	//   ....[41]....
        /*0120*/ 	.word	0xffffffff


	//   ....[42]....
        /*0124*/ 	.word	0xffffffff


	//   ....[43]....
        /*0128*/ 	.word	0xffffffff


	//   ....[44]....
        /*012c*/ 	.word	0xffffffff


	//----- nvinfo : EIATTR_COOP_GROUP_INSTR_OFFSETS
	.align		4
.L_152:
        /*0130*/ 	.byte	0x04, 0x28
        /*0132*/ 	.short	(.L_154 - .L_153)


	//   ....[0]....
.L_153:
        /*0134*/ 	.word	0x00001550


	//   ....[1]....
        /*0138*/ 	.word	0x00001560


	//   ....[2]....
        /*013c*/ 	.word	0x00001570


	//   ....[3]....
        /*0140*/ 	.word	0x000016c0


	//   ....[4]....
        /*0144*/ 	.word	0x000016f0


	//   ....[5]....
        /*0148*/ 	.word	0x00001720


	//   ....[6]....
        /*014c*/ 	.word	0x00001840


	//   ....[7]....
        /*0150*/ 	.word	0x00001860


	//   ....[8]....
        /*0154*/ 	.word	0x00001870


	//   ....[9]....
        /*0158*/ 	.word	0x00001990


	//   ....[10]....
        /*015c*/ 	.word	0x000019b0


	//   ....[11]....
        /*0160*/ 	.word	0x000019c0


	//   ....[12]....
        /*0164*/ 	.word	0x00001ae0


	//   ....[13]....
        /*0168*/ 	.word	0x00001b00


	//   ....[14]....
        /*016c*/ 	.word	0x00001b10


	//   ....[15]....
        /*0170*/ 	.word	0x000022a0


	//   ....[16]....
        /*0174*/ 	.word	0x00002330


	//   ....[17]....
        /*0178*/ 	.word	0x00002360


	//   ....[18]....
        /*017c*/ 	.word	0x00002480


	//   ....[19]....
        /*0180*/ 	.word	0x000024b0


	//   ....[20]....
        /*0184*/ 	.word	0x000024c0


	//   ....[21]....
        /*0188*/ 	.word	0x000025e0


	//   ....[22]....
        /*018c*/ 	.word	0x00002600


	//   ....[23]....
        /*0190*/ 	.word	0x00002610


	//   ....[24]....
        /*0194*/ 	.word	0x00002730


	//   ....[25]....
        /*0198*/ 	.word	0x00002750


	//   ....[26]....
        /*019c*/ 	.word	0x00002760


	//   ....[27]....
        /*01a0*/ 	.word	0x00002880


	//   ....[28]....
        /*01a4*/ 	.word	0x000028a0


	//   ....[29]....
        /*01a8*/ 	.word	0x000028b0


	//   ....[30]....
        /*01ac*/ 	.word	0x00004c70


	//   ....[31]....
        /*01b0*/ 	.word	0x00004c80


	//   ....[32]....
        /*01b4*/ 	.word	0x00004c90


	//   ....[33]....
        /*01b8*/ 	.word	0x00004de0


	//   ....[34]....
        /*01bc*/ 	.word	0x00004e10


	//   ....[35]....
        /*01c0*/ 	.word	0x00004e40


	//   ....[36]....
        /*01c4*/ 	.word	0x00004f60


	//   ....[37]....
        /*01c8*/ 	.word	0x00004f80


	//   ....[38]....
        /*01cc*/ 	.word	0x00004f90


	//   ....[39]....
        /*01d0*/ 	.word	0x000050b0


	//   ....[40]....
        /*01d4*/ 	.word	0x000050d0


	//   ....[41]....
        /*01d8*/ 	.word	0x000050e0


	//   ....[42]....
        /*01dc*/ 	.word	0x00005200


	//   ....[43]....
        /*01e0*/ 	.word	0x00005220


	//   ....[44]....
        /*01e4*/ 	.word	0x00005230


	//----- nvinfo : EIATTR_VRC_CTA_INIT_COUNT
	.align		4
.L_154:
        /*01e8*/ 	.byte	0x02, 0x4a
	.zero		1
	.zero		1


	//----- nvinfo : EIATTR_EXIT_INSTR_OFFSETS
	.align		4
        /*01ec*/ 	.byte	0x04, 0x1c
        /*01ee*/ 	.short	(.L_156 - .L_155)


	//   ....[0]....
.L_155:
        /*01f0*/ 	.word	0x00005940


	//   ....[1]....
        /*01f4*/ 	.word	0x00005990


	//----- nvinfo : EIATTR_MAX_THREADS
	.align		4
.L_156:
        /*01f8*/ 	.byte	0x04, 0x05
        /*01fa*/ 	.short	(.L_158 - .L_157)
.L_157:
        /*01fc*/ 	.word	0x00000100
        /*0200*/ 	.word	0x00000001
        /*0204*/ 	.word	0x00000001


	//----- nvinfo : EIATTR_CRS_STACK_SIZE
	.align		4
.L_158:
        /*0208*/ 	.byte	0x04, 0x1e
        /*020a*/ 	.short	(.L_160 - .L_159)
.L_159:
        /*020c*/ 	.word	0x00000000


	//----- nvinfo : EIATTR_CBANK_PARAM_SIZE
	.align		4
.L_160:
        /*0210*/ 	.byte	0x03, 0x19
        /*0212*/ 	.short	0x0072


	//----- nvinfo : EIATTR_PARAM_CBANK
	.align		4
        /*0214*/ 	.byte	0x04, 0x0a
        /*0216*/ 	.short	(.L_162 - .L_161)
	.align		4
.L_161:
        /*0218*/ 	.word	index@(.nv.constant0._ZN3cub18CUB_300001_SM_10006detail6reduce18DeviceReduceKernelINS2_10policy_hubIN4cuda3std3__45tupleIJblEEEyN6thrust24THRUST_300001_SM_1000_NS8cuda_cub9__find_if7functorIS9_EEE10Policy1000ENSB_12zip_iteratorINS8_IJNSD_26transform_input_iterator_tIbNSB_6detail15normal_iteratorINSB_10device_ptrIfEEEENS7_10__not_fn_tINSK_10functional5actorINSQ_9compositeIJNSQ_16operator_adaptorINS7_8equal_toIvEEEENSR_INSQ_8argumentILj0EEEEENSR_INSQ_5valueIiEEEEEEEEEEEEENSB_17counting_iteratorIlNSB_11use_defaultES18_S18_EEEEEEEySF_S9_NS7_10__identityEEEvT0_PT3_T1_NS0_13GridEvenShareIS1G_EET2_T4_)
        /*021c*/ 	.short	0x0380
        /*021e*/ 	.short	0x0072


	//----- nvinfo : EIATTR_SW_WAR
	.align		4
.L_162:
        /*0220*/ 	.byte	0x04, 0x36
        /*0222*/ 	.short	(.L_164 - .L_163)
.L_163:
        /*0224*/ 	.word	0x00000008
.L_164:


//--------------------- .nv.info._ZN3cub18CUB_300001_SM_10006detail6reduce28DeviceReduceSingleTileKernelINS2_10policy_hubIN4cuda3std3__45tupleIJblEEEyN6thrust24THRUST_300001_SM_1000_NS8cuda_cub9__find_if7functorIS9_EEE10Policy1000ENSB_12zip_iteratorINS8_IJNSD_26transform_input_iterator_tIbNSB_6detail15normal_iteratorINSB_10device_ptrIfEEEENS7_10__not_fn_tINSK_10functional5actorINSQ_9compositeIJNSQ_16operator_adaptorINS7_8equal_toIvEEEENSR_INSQ_8argumentILj0EEEEENSR_INSQ_5valueIiEEEEEEEEEEEEENSB_17counting_iteratorIlNSB_11use_defaultES18_S18_EEEEEEEPS9_ySF_S9_S9_NS7_10__identityEEEvT0_T1_T2_T3_T4_T6_ --------------------------
	.section	.nv.info._ZN3cub18CUB_300001_SM_10006detail6reduce28DeviceReduceSingleTileKernelINS2_10policy_hubIN4cuda3std3__45tupleIJblEEEyN6thrust24THRUST_300001_SM_1000_NS8cuda_cub9__find_if7functorIS9_EEE10Policy1000ENSB_12zip_iteratorINS8_IJNSD_26transform_input_iterator_tIbNSB_6detail15normal_iteratorINSB_10device_ptrIfEEEENS7_10__not_fn_tINSK_10functional5actorINSQ_9compositeIJNSQ_16operator_adaptorINS7_8equal_toIvEEEENSR_INSQ_8argumentILj0EEEEENSR_INSQ_5valueIiEEEEEEEEEEEEENSB_17counting_iteratorIlNSB_11use_defaultES18_S18_EEEEEEEPS9_ySF_S9_S9_NS7_10__identityEEEvT0_T1_T2_T3_T4_T6_,"",@"SHT_CUDA_INFO"
	.sectionflags	@""
	.align	4


	//----- nvinfo : EIATTR_CUDA_API_VERSION
	.align		4
        /*0000*/ 	.byte	0x04, 0x37
        /*0002*/ 	.short	(.L_166 - .L_165)
.L_165:
        /*0004*/ 	.word	0x00000082


	//----- nvinfo : EIATTR_KPARAM_INFO
	.align		4
.L_166:
        /*0008*/ 	.byte	0x04, 0x17
        /*000a*/ 	.short	(.L_168 - .L_167)
.L_167:
        /*000c*/ 	.word	0x00000000
        /*0010*/ 	.short	0x0005
        /*0012*/ 	.short	0x0040
        /*0014*/ 	.byte	0x00, 0xf0, 0x05, 0x00


	//----- nvinfo : EIATTR_KPARAM_INFO
	.align		4
.L_168:
        /*0018*/ 	.byte	0x04, 0x17
        /*001a*/ 	.short	(.L_170 - .L_169)
.L_169:
        /*001c*/ 	.word	0x00000000
        /*0020*/ 	.short	0x0004
        /*0022*/ 	.short	0x0030
        /*0024*/ 	.byte	0x00, 0xf0, 0x41, 0x00


	//----- nvinfo : EIATTR_KPARAM_INFO
	.align		4
.L_170:
        /*0028*/ 	.byte	0x04, 0x17
        /*002a*/ 	.short	(.L_172 - .L_171)
.L_171:
        /*002c*/ 	.word	0x00000000
        /*0030*/ 	.short	0x0003
        /*0032*/ 	.short	0x0028
        /*0034*/ 	.byte	0x00, 0xf0, 0x05, 0x00


	//----- nvinfo : EIATTR_KPARAM_INFO
	.align		4
.L_172:
        /*0038*/ 	.byte	0x04, 0x17
        /*003a*/ 	.short	(.L_174 - .L_173)
.L_173:
        /*003c*/ 	.word	0x00000000
        /*0040*/ 	.short	0x0002
        /*0042*/ 	.short	0x0020
        /*0044*/ 	.byte	0x00, 0xf0, 0x21, 0x00


	//----- nvinfo : EIATTR_KPARAM_INFO
	.align		4
.L_174:
        /*0048*/ 	.byte	0x04, 0x17
        /*004a*/ 	.short	(.L_176 - .L_175)
.L_175:
        /*004c*/ 	.word	0x00000000
        /*0050*/ 	.short	0x0001
        /*0052*/ 	.short	0x0018
        /*0054*/ 	.byte	0x00, 0xf5, 0x21, 0x00


	//----- nvinfo : EIATTR_KPARAM_INFO
	.align		4
.L_176:
        /*0058*/ 	.byte	0x04, 0x17
        /*005a*/ 	.short	(.L_178 - .L_177)
.L_177:
        /*005c*/ 	.word	0x00000000
        /*0060*/ 	.short	0x0000
        /*0062*/ 	.short	0x0000
        /*0064*/ 	.byte	0x00, 0xf0, 0x61, 0x00


	//----- nvinfo : EIATTR_SPARSE_MMA_MASK
	.align		4
.L_178:
        /*0068*/ 	.byte	0x03, 0x50
        /*006a*/ 	.short	0x0000


	//----- nvinfo : EIATTR_MAXREG_COUNT
	.align		4
        /*006c*/ 	.byte	0x03, 0x1b
        /*006e*/ 	.short	0x00ff


	//----- nvinfo : EIATTR_NUM_BARRIERS
	.align		4
        /*0070*/ 	.byte	0x02, 0x4c
        /*0072*/ 	.byte	0x01
	.zero		1


	//----- nvinfo : EIATTR_MERCURY_ISA_VERSION
	.align		4
        /*0074*/ 	.byte	0x03, 0x5f
        /*0076*/ 	.short	0x0101


	//----- nvinfo : EIATTR_COOP_GROUP_MASK_REGIDS
	.align		4
        /*0078*/ 	.byte	0x04, 0x29
        /*007a*/ 	.short	(.L_180 - .L_179)


	//   ....[0]....
.L_179:
        /*007c*/ 	.word	0xffffffff


	//   ....[1]....
        /*0080*/ 	.word	0xffffffff


	//   ....[2]....
        /*0084*/ 	.word	0xffffffff


	//   ....[3]....
        /*0088*/ 	.word	0xffffffff


	//   ....[4]....
        /*008c*/ 	.word	0xffffffff


	//   ....[5]....
        /*0090*/ 	.word	0xffffffff


	//   ....[6]....
        /*0094*/ 	.word	0xffffffff


	//   ....[7]....
        /*0098*/ 	.word	0xffffffff


	//   ....[8]....
        /*009c*/ 	.word	0xffffffff


	//   ....[9]....
        /*00a0*/ 	.word	0xffffffff


	//   ....[10]....
        /*00a4*/ 	.word	0xffffffff


	//   ....[11]....
        /*00a8*/ 	.word	0xffffffff


	//   ....[12]....
        /*00ac*/ 	.word	0xffffffff


	//   ....[13]....
        /*00b0*/ 	.word	0xffffffff


	//   ....[14]....
        /*00b4*/ 	.word	0xffffffff


	//   ....[15]....
        /*00b8*/ 	.word	0xffffffff


	//   ....[16]....
        /*00bc*/ 	.word	0xffffffff


	//   ....[17]....
        /*00c0*/ 	.word	0xffffffff


	//   ....[18]....
        /*00c4*/ 	.word	0xffffffff


	//   ....[19]....
        /*00c8*/ 	.word	0xffffffff


	//   ....[20]....
        /*00cc*/ 	.word	0xffffffff


	//   ....[21]....
        /*00d0*/ 	.word	0xffffffff


	//   ....[22]....
        /*00d4*/ 	.word	0xffffffff


	//   ....[23]....
        /*00d8*/ 	.word	0xffffffff


	//   ....[24]....
        /*00dc*/ 	.word	0xffffffff


	//   ....[25]....
        /*00e0*/ 	.word	0xffffffff


	//   ....[26]....
        /*00e4*/ 	.word	0xffffffff


	//   ....[27]....
        /*00e8*/ 	.word	0xffffffff


	//   ....[28]....
        /*00ec*/ 	.word	0xffffffff


	//   ....[29]....
        /*00f0*/ 	.word	0xffffffff


	//   ....[30]....
        /*00f4*/ 	.word	0xffffffff


	//   ....[31]....
        /*00f8*/ 	.word	0xffffffff


	//   ....[32]....
        /*00fc*/ 	.word	0xffffffff


	//   ....[33]....
        /*0100*/ 	.word	0xffffffff


	//   ....[34]....
        /*0104*/ 	.word	0xffffffff


	//   ....[35]....
        /*0108*/ 	.word	0xffffffff


	//   ....[36]....
        /*010c*/ 	.word	0xffffffff


	//   ....[37]....
        /*0110*/ 	.word	0xffffffff


	//   ....[38]....
        /*0114*/ 	.word	0xffffffff


	//   ....[39]....
        /*0118*/ 	.word	0xffffffff


	//   ....[40]....
        /*011c*/ 	.word	0xffffffff


	//   ....[41]....
        /*0120*/ 	.word	0xffffffff


	//   ....[42]....
        /*0124*/ 	.word	0xffffffff


	//   ....[43]....
        /*0128*/ 	.word	0xffffffff


	//   ....[44]....
        /*012c*/ 	.word	0xffffffff


	//----- nvinfo : EIATTR_COOP_GROUP_INSTR_OFFSETS
	.align		4
.L_180:
        /*0130*/ 	.byte	0x04, 0x28
        /*0132*/ 	.short	(.L_182 - .L_181)


	//   ....[0]....
.L_181:
        /*0134*/ 	.word	0x00001340


	//   ....[1]....
        /*0138*/ 	.word	0x00001350


	//   ....[2]....
        /*013c*/ 	.word	0x00001360


	//   ....[3]....
        /*0140*/ 	.word	0x000014b0


	//   ....[4]....
        /*0144*/ 	.word	0x000014e0


	//   ....[5]....
        /*0148*/ 	.word	0x00001510


	//   ....[6]....
        /*014c*/ 	.word	0x00001630


	//   ....[7]....
        /*0150*/ 	.word	0x00001650


	//   ....[8]....
        /*0154*/ 	.word	0x00001660


	//   ....[9]....
        /*0158*/ 	.word	0x00001780


	//   ....[10]....
        /*015c*/ 	.word	0x000017a0


	//   ....[11]....
        /*0160*/ 	.word	0x000017b0


	//   ....[12]....
        /*0164*/ 	.word	0x000018d0


	//   ....[13]....
        /*0168*/ 	.word	0x000018f0


	//   ....[14]....
        /*016c*/ 	.word	0x00001900


	//   ....[15]....
        /*0170*/ 	.word	0x000020b0


	//   ....[16]....
        /*0174*/ 	.word	0x00002140


	//   ....[17]....
        /*0178*/ 	.word	0x00002170


	//   ....[18]....
        /*017c*/ 	.word	0x00002290


	//   ....[19]....
        /*0180*/ 	.word	0x000022c0


	//   ....[20]....
        /*0184*/ 	.word	0x000022d0


	//   ....[21]....
        /*0188*/ 	.word	0x000023f0


	//   ....[22]....
        /*018c*/ 	.word	0x00002410


	//   ....[23]....
        /*0190*/ 	.word	0x00002420


	//   ....[24]....
        /*0194*/ 	.word	0x00002540


	//   ....[25]....
        /*0198*/ 	.word	0x00002560


	//   ....[26]....
        /*019c*/ 	.word	0x00002570


	//   ....[27]....
        /*01a0*/ 	.word	0x00002690


	//   ....[28]....
        /*01a4*/ 	.word	0x000026b0


	//   ....[29]....
        /*01a8*/ 	.word	0x000026c0


	//   ....[30]....
        /*01ac*/ 	.word	0x000049c0


	//   ....[31]....
        /*01b0*/ 	.word	0x000049d0


	//   ....[32]....
        /*01b4*/ 	.word	0x000049e0


	//   ....[33]....
        /*01b8*/ 	.word	0x00004b30


	//   ....[34]....
        /*01bc*/ 	.word	0x00004b60


	//   ....[35]....
        /*01c0*/ 	.word	0x00004b90


	//   ....[36]....
        /*01c4*/ 	.word	0x00004cb0


	//   ....[37]....
        /*01c8*/ 	.word	0x00004cd0


	//   ....[38]....
        /*01cc*/ 	.word	0x00004ce0


	//   ....[39]....
        /*01d0*/ 	.word	0x00004e00


	//   ....[40]....
        /*01d4*/ 	.word	0x00004e20


	//   ....[41]....
        /*01d8*/ 	.word	0x00004e30


	//   ....[42]....
        /*01dc*/ 	.word	0x00004f50


	//   ....[43]....
        /*01e0*/ 	.word	0x00004f70


	//   ....[44]....
        /*01e4*/ 	.word	0x00004f80


	//----- nvinfo : EIATTR_VRC_CTA_INIT_COUNT
	.align		4
.L_182:
        /*01e8*/ 	.byte	0x02, 0x4a
	.zero		1
	.zero		1


	//----- nvinfo : EIATTR_EXIT_INSTR_OFFSETS
	.align		4
        /*01ec*/ 	.byte	0x04, 0x1c
        /*01ee*/ 	.short	(.L_184 - .L_183)


	//   ....[0]....
.L_183:
        /*01f0*/ 	.word	0x00000090


	//   ....[1]....
        /*01f4*/ 	.word	0x000000e0


	//   ....[2]....
        /*01f8*/ 	.word	0x000056b0


	//   ....[3]....
        /*01fc*/ 	.word	0x000057a0


	//----- nvinfo : EIATTR_MAX_THREADS
	.align		4
.L_184:
        /*0200*/ 	.byte	0x04, 0x05
        /*0202*/ 	.short	(.L_186 - .L_185)
.L_185:
        /*0204*/ 	.word	0x00000100
        /*0208*/ 	.word	0x00000001
        /*020c*/ 	.word	0x00000001


	//----- nvinfo : EIATTR_CRS_STACK_SIZE
	.align		4
.L_186:
        /*0210*/ 	.byte	0x04, 0x1e
        /*0212*/ 	.short	(.L_188 - .L_187)
.L_187:
        /*0214*/ 	.word	0x00000000


	//----- nvinfo : EIATTR_CBANK_PARAM_SIZE
	.align		4
.L_188:
        /*0218*/ 	.byte	0x03, 0x19
        /*021a*/ 	.short	0x0041


	//----- nvinfo : EIATTR_PARAM_CBANK
	.align		4
        /*021c*/ 	.byte	0x04, 0x0a
        /*021e*/ 	.short	(.L_190 - .L_189)
	.align		4
.L_189:
        /*0220*/ 	.word	index@(.nv.constant0._ZN3cub18CUB_300001_SM_10006detail6reduce28DeviceReduceSingleTileKernelINS2_10policy_hubIN4cuda3std3__45tupleIJblEEEyN6thrust24THRUST_300001_SM_1000_NS8cuda_cub9__find_if7functorIS9_EEE10Policy1000ENSB_12zip_iteratorINS8_IJNSD_26transform_input_iterator_tIbNSB_6detail15normal_iteratorINSB_10device_ptrIfEEEENS7_10__not_fn_tINSK_10functional5actorINSQ_9compositeIJNSQ_16operator_adaptorINS7_8equal_toIvEEEENSR_INSQ_8argumentILj0EEEEENSR_INSQ_5valueIiEEEEEEEEEEEEENSB_17counting_iteratorIlNSB_11use_defaultES18_S18_EEEEEEEPS9_ySF_S9_S9_NS7_10__identityEEEvT0_T1_T2_T3_T4_T6_)
        /*0224*/ 	.short	0x0380
        /*0226*/ 	.short	0x0041


	//----- nvinfo : EIATTR_SW_WAR
	.align		4
.L_190:
        /*0228*/ 	.byte	0x04, 0x36
        /*022a*/ 	.short	(.L_192 - .L_191)
.L_191:
        /*022c*/ 	.word	0x00000008
.L_192:


//--------------------- .nv.info._ZN3cub18CUB_300001_SM_10006detail6reduce28DeviceReduceSingleTileKernelINS2_10policy_hubIN4cuda3std3__45tupleIJblEEEjN6thrust24THRUST_300001_SM_1000_NS8cuda_cub9__find_if7functorIS9_EEE10Policy1000EPS9_SI_iSF_S9_S9_NS7_10__identityEEEvT0_T1_T2_T3_T4_T6_ --------------------------
	.section	.nv.info._ZN3cub18CUB_300001_SM_10006detail6reduce28DeviceReduceSingleTileKernelINS2_10policy_hubIN4cuda3std3__45tupleIJblEEEjN6thrust24THRUST_300001_SM_1000_NS8cuda_cub9__find_if7functorIS9_EEE10Policy1000EPS9_SI_iSF_S9_S9_NS7_10__identityEEEvT0_T1_T2_T3_T4_T6_,"",@"SHT_CUDA_INFO"
	.sectionflags	@""
	.align	4


	//----- nvinfo : EIATTR_CUDA_API_VERSION
	.align		4
        /*0000*/ 	.byte	0x04, 0x37
        /*0002*/ 	.short	(.L_194 - .L_193)
.L_193:
        /*0004*/ 	.word	0x00000082


	//----- nvinfo : EIATTR_KPARAM_INFO
	.align		4
.L_194:
        /*0008*/ 	.byte	0x04, 0x17
        /*000a*/ 	.short	(.L_196 - .L_195)
.L_195:
        /*000c*/ 	.word	0x00000000
        /*0010*/ 	.short	0x0005
        /*0012*/ 	.short	0x0028
        /*0014*/ 	.byte	0x00, 0xf0, 0x05, 0x00


	//----- nvinfo : EIATTR_KPARAM_INFO
	.align		4
.L_196:
        /*0018*/ 	.byte	0x04, 0x17
        /*001a*/ 	.short	(.L_198 - .L_197)
.L_197:
        /*001c*/ 	.word	0x00000000
        /*0020*/ 	.short	0x0004
        /*0022*/ 	.short	0x0018
        /*0024*/ 	.byte	0x00, 0xf0, 0x41, 0x00


	//----- nvinfo : EIATTR_KPARAM_INFO
	.align		4
.L_198:
        /*0028*/ 	.byte	0x04, 0x17
        /*002a*/ 	.short	(.L_200 - .L_199)
.L_199:
        /*002c*/ 	.word	0x00000000
        /*0030*/ 	.short	0x0003
        /*0032*/ 	.short	0x0014
        /*0034*/ 	.byte	0x00, 0xf0, 0x05, 0x00


	//----- nvinfo : EIATTR_KPARAM_INFO
	.align		4
.L_200:
        /*0038*/ 	.byte	0x04, 0x17
        /*003a*/ 	.short	(.L_202 - .L_201)
.L_201:
        /*003c*/ 	.word	0x00000000
        /*0040*/ 	.short	0x0002
        /*0042*/ 	.short	0x0010
        /*0044*/ 	.byte	0x00, 0xf0, 0x11, 0x00


	//----- nvinfo : EIATTR_KPARAM_INFO
	.align		4
.L_202:
        /*0048*/ 	.byte	0x04, 0x17
        /*004a*/ 	.short	(.L_204 - .L_203)
.L_203:
        /*004c*/ 	.word	0x00000000
        /*0050*/ 	.short	0x0001
        /*0052*/ 	.short	0x0008
        /*0054*/ 	.byte	0x00, 0xf5, 0x21, 0x00


	//----- nvinfo : EIATTR_KPARAM_INFO
	.align		4
.L_204:
        /*0058*/ 	.byte	0x04, 0x17
        /*005a*/ 	.short	(.L_206 - .L_205)
.L_205:
        /*005c*/ 	.word	0x00000000
        /*0060*/ 	.short	0x0000
        /*0062*/ 	.short	0x0000
        /*0064*/ 	.byte	0x00, 0xf5, 0x21, 0x00


	//----- nvinfo : EIATTR_SPARSE_MMA_MASK
	.align		4
.L_206:
        /*0068*/ 	.byte	0x03, 0x50
        /*006a*/ 	.short	0x0000


	//----- nvinfo : EIATTR_MAXREG_COUNT
	.align		4
        /*006c*/ 	.byte	0x03, 0x1b
        /*006e*/ 	.short	0x00ff


	//----- nvinfo : EIATTR_NUM_BARRIERS
	.align		4
        /*0070*/ 	.byte	0x02, 0x4c
        /*0072*/ 	.byte	0x01
	.zero		1


	//----- nvinfo : EIATTR_MERCURY_ISA_VERSION
	.align		4
        /*0074*/ 	.byte	0x03, 0x5f
        /*0076*/ 	.short	0x0101


	//----- nvinfo : EIATTR_COOP_GROUP_MASK_REGIDS
	.align		4
        /*0078*/ 	.byte	0x04, 0x29
        /*007a*/ 	.short	(.L_208 - .L_207)


	//   ....[0]....
.L_207:
        /*007c*/ 	.word	0xffffffff


	//   ....[1]....
        /*0080*/ 	.word	0xffffffff


	//   ....[2]....
        /*0084*/ 	.word	0xffffffff


	//   ....[3]....
        /*0088*/ 	.word	0xffffffff


	//   ....[4]....
        /*008c*/ 	.word	0xffffffff


	//   ....[5]....
        /*0090*/ 	.word	0xffffffff


	//   ....[6]....
        /*0094*/ 	.word	0xffffffff


	//   ....[7]....
        /*0098*/ 	.word	0xffffffff


	//   ....[8]....
        /*009c*/ 	.word	0xffffffff


	//   ....[9]....
        /*00a0*/ 	.word	0xffffffff


	//   ....[10]....
        /*00a4*/ 	.word	0xffffffff


	//   ....[11]....
        /*00a8*/ 	.word	0xffffffff


	//   ....[12]....
        /*00ac*/ 	.word	0xffffffff


	//   ....[13]....
        /*00b0*/ 	.word	0xffffffff


	//   ....[14]....
        /*00b4*/ 	.word	0xffffffff


	//   ....[15]....
        /*00b8*/ 	.word	0xffffffff


	//   ....[16]....
        /*00bc*/ 	.word	0xffffffff


	//   ....[17]....
        /*00c0*/ 	.word	0xffffffff


	//   ....[18]....
        /*00c4*/ 	.word	0xffffffff


	//   ....[19]....
        /*00c8*/ 	.word	0xffffffff


	//   ....[20]....
        /*00cc*/ 	.word	0xffffffff


	//   ....[21]....
        /*00d0*/ 	.word	0xffffffff


	//   ....[22]....
        /*00d4*/ 	.word	0xffffffff


	//   ....[23]....
        /*00d8*/ 	.word	0xffffffff


	//   ....[24]....
        /*00dc*/ 	.word	0xffffffff


	//   ....[25]....
        /*00e0*/ 	.word	0xffffffff


	//   ....[26]....
        /*00e4*/ 	.word	0xffffffff


	//   ....[27]....
        /*00e8*/ 	.word	0xffffffff


	//   ....[28]....
        /*00ec*/ 	.word	0xffffffff


	//   ....[29]....
        /*00f0*/ 	.word	0xffffffff


	//   ....[30]....
        /*00f4*/ 	.word	0xffffffff


	//   ....[31]....
        /*00f8*/ 	.word	0xffffffff


	//   ....[32]....
        /*00fc*/ 	.word	0xffffffff


	//   ....[33]....
        /*0100*/ 	.word	0xffffffff


	//   ....[34]....
        /*0104*/ 	.word	0xffffffff


	//   ....[35]....
        /*0108*/ 	.word	0xffffffff


	//   ....[36]....
        /*010c*/ 	.word	0xffffffff


	//   ....[37]....
        /*0110*/ 	.word	0xffffffff


	//   ....[38]....
        /*0114*/ 	.word	0xffffffff


	//   ....[39]....
        /*0118*/ 	.word	0xffffffff


	//   ....[40]....
        /*011c*/ 	.word	0xffffffff


	//   ....[41]....
        /*0120*/ 	.word	0xffffffff


	//   ....[42]....
        /*0124*/ 	.word	0xffffffff


	//   ....[43]....
        /*0128*/ 	.word	0xffffffff


	//   ....[44]....
        /*012c*/ 	.word	0xffffffff


	//----- nvinfo : EIATTR_COOP_GROUP_INSTR_OFFSETS
	.align		4
.L_208:
        /*0130*/ 	.byte	0x04, 0x28
        /*0132*/ 	.short	(.L_210 - .L_209)


	//   ....[0]....
.L_209:
        /*0134*/ 	.word	0x000007d0


	//   ....[1]....
        /*0138*/ 	.word	0x000007e0


	//   ....[2]....
        /*013c*/ 	.word	0x000007f0


	//   ....[3]....
        /*0140*/ 	.word	0x00000940


	//   ....[4]....
        /*0144*/ 	.word	0x00000970


	//   ....[5]....
        /*0148*/ 	.word	0x000009a0


	//   ....[6]....
        /*014c*/ 	.word	0x00000ac0


	//   ....[7]....
        /*0150*/ 	.word	0x00000ae0


	//   ....[8]....
        /*0154*/ 	.word	0x00000af0


	//   ....[9]....
        /*0158*/ 	.word	0x00000c10


	//   ....[10]....
        /*015c*/ 	.word	0x00000c30


	//   ....[11]....
        /*0160*/ 	.word	0x00000c40


	//   ....[12]....
        /*0164*/ 	.word	0x00000d60


	//   ....[13]....
        /*0168*/ 	.word	0x00000d80


	//   ....[14]....
        /*016c*/ 	.word	0x00000d90


	//   ....[15]....
        /*0170*/ 	.word	0x00001520


	//   ....[16]....
        /*0174*/ 	.word	0x000015b0


	//   ....[17]....
        /*0178*/ 	.word	0x000015e0


	//   ....[18]....
        /*017c*/ 	.word	0x00001700


	//   ....[19]....
        /*0180*/ 	.word	0x00001730


	//   ....[20]....
        /*0184*/ 	.word	0x00001740


	//   ....[21]....
        /*0188*/ 	.word	0x00001860


	//   ....[22]....
        /*018c*/ 	.word	0x00001880


	//   ....[23]....
        /*0190*/ 	.word	0x00001890


	//   ....[24]....
        /*0194*/ 	.word	0x000019b0


	//   ....[25]....
        /*0198*/ 	.word	0x000019d0


	//   ....[26]....
        /*019c*/ 	.word	0x000019e0


	//   ....[27]....
        /*01a0*/ 	.word	0x00001b00


	//   ....[28]....
        /*01a4*/ 	.word	0x00001b20


	//   ....[29]....
        /*01a8*/ 	.word	0x00001b30


	//   ....[30]....
        /*01ac*/ 	.word	0x000031b0


	//   ....[31]....
        /*01b0*/ 	.word	0x000031c0


	//   ....[32]....
        /*01b4*/ 	.word	0x000031d0


	//   ....[33]....
        /*01b8*/ 	.word	0x00003320


	//   ....[34]....
        /*01bc*/ 	.word	0x00003350


	//   ....[35]....
        /*01c0*/ 	.word	0x00003380


	//   ....[36]....
        /*01c4*/ 	.word	0x000034a0


	//   ....[37]....
        /*01c8*/ 	.word	0x000034c0


	//   ....[38]....
        /*01cc*/ 	.word	0x000034d0


	//   ....[39]....
        /*01d0*/ 	.word	0x000035f0


	//   ....[40]....
        /*01d4*/ 	.word	0x00003610


	//   ....[41]....
        /*01d8*/ 	.word	0x00003620


	//   ....[42]....
        /*01dc*/ 	.word	0x00003740


	//   ....[43]....
        /*01e0*/ 	.word	0x00003760


	//   ....[44]....
        /*01e4*/ 	.word	0x00003770


	//----- nvinfo : EIATTR_VRC_CTA_INIT_COUNT
	.align		4
.L_210:
        /*01e8*/ 	.byte	0x02, 0x4a
	.zero		1
	.zero		1


	//----- nvinfo : EIATTR_EXIT_INSTR_OFFSETS
	.align		4
        /*01ec*/ 	.byte	0x04, 0x1c
        /*01ee*/ 	.short	(.L_212 - .L_211)


	//   ....[0]....
.L_211:
        /*01f0*/ 	.word	0x00000080


	//   ....[1]....
        /*01f4*/ 	.word	0x000000d0


	//   ....[2]....
        /*01f8*/ 	.word	0x00003e80


	//   ....[3]....
        /*01fc*/ 	.word	0x00003f70


	//----- nvinfo : EIATTR_MAX_THREADS
	.align		4
.L_212:
        /*0200*/ 	.byte	0x04, 0x05
        /*0202*/ 	.short	(.L_214 - .L_213)
.L_213:
        /*0204*/ 	.word	0x00000100
        /*0208*/ 	.word	0x00000001
        /*020c*/ 	.word	0x00000001


	//----- nvinfo : EIATTR_CRS_STACK_SIZE
	.align		4
.L_214:
        /*0210*/ 	.byte	0x04, 0x1e
        /*0212*/ 	.short	(.L_216 - .L_215)
.L_215:
        /*0214*/ 	.word	0x00000000


	//----- nvinfo : EIATTR_CBANK_PARAM_SIZE
	.align		4
.L_216:
        /*0218*/ 	.byte	0x03, 0x19
        /*021a*/ 	.short	0x0029


	//----- nvinfo : EIATTR_PARAM_CBANK
	.align		4
        /*021c*/ 	.byte	0x04, 0x0a
        /*021e*/ 	.short	(.L_218 - .L_217)
	.align		4
.L_217:
        /*0220*/ 	.word	index@(.nv.constant0._ZN3cub18CUB_300001_SM_10006detail6reduce28DeviceReduceSingleTileKernelINS2_10policy_hubIN4cuda3std3__45tupleIJblEEEjN6thrust24THRUST_300001_SM_1000_NS8cuda_cub9__find_if7functorIS9_EEE10Policy1000EPS9_SI_iSF_S9_S9_NS7_10__identityEEEvT0_T1_T2_T3_T4_T6_)
        /*0224*/ 	.short	0x0380
        /*0226*/ 	.short	0x0029


	//----- nvinfo : EIATTR_SW_WAR
	.align		4
.L_218:
        /*0228*/ 	.byte	0x04, 0x36
        /*022a*/ 	.short	(.L_220 - .L_219)
.L_219:
        /*022c*/ 	.word	0x00000008
.L_220:


//--------------------- .nv.info._ZN3cub18CUB_300001_SM_10006detail6reduce18DeviceReduceKernelINS2_10policy_hubIN4cuda3std3__45tupleIJblEEEjN6thrust24THRUST_300001_SM_1000_NS8cuda_cub9__find_if7functorIS9_EEE10Policy1000ENSB_12zip_iteratorINS8_IJNSD_26transform_input_iterator_tIbNSB_6detail15normal_iteratorINSB_10device_ptrIfEEEENS7_10__not_fn_tINSK_10functional5actorINSQ_9compositeIJNSQ_16operator_adaptorINS7_8equal_toIvEEEENSR_INSQ_8argumentILj0EEEEENSR_INSQ_5valueIiEEEEEEEEEEEEENSB_17counting_iteratorIlNSB_11use_defaultES18_S18_EEEEEEEjSF_S9_NS7_10__identityEEEvT0_PT3_T1_NS0_13GridEvenShareIS1G_EET2_T4_ --------------------------
	.section	.nv.info._ZN3cub18CUB_300001_SM_10006detail6reduce18DeviceReduceKernelINS2_10policy_hubIN4cuda3std3__45tupleIJblEEEjN6thrust24THRUST_300001_SM_1000_NS8cuda_cub9__find_if7functorIS9_EEE10Policy1000ENSB_12zip_iteratorINS8_IJNSD_26transform_input_iterator_tIbNSB_6detail15normal_iteratorINSB_10device_ptrIfEEEENS7_10__not_fn_tINSK_10functional5actorINSQ_9compositeIJNSQ_16operator_adaptorINS7_8equal_toIvEEEENSR_INSQ_8argumentILj0EEEEENSR_INSQ_5valueIiEEEEEEEEEEEEENSB_17counting_iteratorIlNSB_11use_defaultES18_S18_EEEEEEEjSF_S9_NS7_10__identityEEEvT0_PT3_T1_NS0_13GridEvenShareIS1G_EET2_T4_,"",@"SHT_CUDA_INFO"
	.sectionflags	@""
	.align	4


	//----- nvinfo : EIATTR_CUDA_API_VERSION
	.align		4
        /*0000*/ 	.byte	0x04, 0x37
        /*0002*/ 	.short	(.L_222 - .L_221)
.L_221:
        /*0004*/ 	.word	0x00000082


	//----- nvinfo : EIATTR_KPARAM_INFO
	.align		4
.L_222:
        /*0008*/ 	.byte	0x04, 0x17
        /*000a*/ 	.short	(.L_224 - .L_223)
.L_223:
        /*000c*/ 	.word	0x00000000
        /*0010*/ 	.short	0x0005
        /*0012*/ 	.short	0x004d
        /*0014*/ 	.byte	0x00, 0xf0, 0x05, 0x00


	//----- nvinfo : EIATTR_KPARAM_INFO
	.align		4
.L_224:
        /*0018*/ 	.byte	0x04, 0x17
        /*001a*/ 	.short	(.L_226 - .L_225)
.L_225:
        /*001c*/ 	.word	0x00000000
        /*0020*/ 	.short	0x0004
        /*0022*/ 	.short	0x004c
        /*0024*/ 	.byte	0x00, 0xf0, 0x05, 0x00


	//----- nvinfo : EIATTR_KPARAM_INFO
	.align		4
.L_226:
        /*0028*/ 	.byte	0x04, 0x17
        /*002a*/ 	.short	(.L_228 - .L_227)
.L_227:
        /*002c*/ 	.word	0x00000000
        /*0030*/ 	.short	0x0003
        /*0032*/ 	.short	0x0024
        /*0034*/ 	.byte	0x00, 0xf0, 0xa1, 0x00


	//----- nvinfo : EIATTR_KPARAM_INFO
	.align		4
.L_228:
        /*0038*/ 	.byte	0x04, 0x17
        /*003a*/ 	.short	(.L_230 - .L_229)
.L_229:
        /*003c*/ 	.word	0x00000000
        /*0040*/ 	.short	0x0002
        /*0042*/ 	.short	0x0020
        /*0044*/ 	.byte	0x00, 0xf0, 0x11, 0x00


	//----- nvinfo : EIATTR_KPARAM_INFO
	.align		4
.L_230:
        /*0048*/ 	.byte	0x04, 0x17
        /*004a*/ 	.short	(.L_232 - .L_231)
.L_231:
        /*004c*/ 	.word	0x00000000
        /*0050*/ 	.short	0x0001
        /*0052*/ 	.short	0x0018
        /*0054*/ 	.byte	0x00, 0xf5, 0x21, 0x00


	//----- nvinfo : EIATTR_KPARAM_INFO
	.align		4
.L_232:
        /*0058*/ 	.byte	0x04, 0x17
        /*005a*/ 	.short	(.L_234 - .L_233)
.L_233:
        /*005c*/ 	.word	0x00000000
        /*0060*/ 	.short	0x0000
        /*0062*/ 	.short	0x0000
        /*0064*/ 	.byte	0x00, 0xf0, 0x61, 0x00


	//----- nvinfo : EIATTR_SPARSE_MMA_MASK
	.align		4
.L_234:
        /*0068*/ 	.byte	0x03, 0x50
        /*006a*/ 	.short	0x0000


	//----- nvinfo : EIATTR_MAXREG_COUNT
	.align		4
        /*006c*/ 	.byte	0x03, 0x1b
        /*006e*/ 	.short	0x00ff


	//----- nvinfo : EIATTR_NUM_BARRIERS
	.align		4
        /*0070*/ 	.byte	0x02, 0x4c
        /*0072*/ 	.byte	0x01
	.zero		1


	//----- nvinfo : EIATTR_MERCURY_ISA_VERSION
	.align		4
        /*0074*/ 	.byte	0x03, 0x5f
        /*0076*/ 	.short	0x0101


	//----- nvinfo : EIATTR_COOP_GROUP_MASK_REGIDS
	.align		4
        /*0078*/ 	.byte	0x04, 0x29
        /*007a*/ 	.short	(.L_236 - .L_235)


	//   ....[0]....
.L_235:
        /*007c*/ 	.word	0xffffffff


	//   ....[1]....
        /*0080*/ 	.word	0xffffffff


	//   ....[2]....
        /*0084*/ 	.word	0xffffffff


	//   ....[3]....
        /*0088*/ 	.word	0xffffffff


	//   ....[4]....
        /*008c*/ 	.word	0xffffffff


	//   ....[5]....
        /*0090*/ 	.word	0xffffffff


	//   ....[6]....
        /*0094*/ 	.word	0xffffffff


	//   ....[7]....
        /*0098*/ 	.word	0xffffffff


	//   ....[8]....
        /*009c*/ 	.word	0xffffffff


	//   ....[9]....
        /*00a0*/ 	.word	0xffffffff


	//   ....[10]....
        /*00a4*/ 	.word	0xffffffff


	//   ....[11]....
        /*00a8*/ 	.word	0xffffffff


	//   ....[12]....
        /*00ac*/ 	.word	0xffffffff


	//   ....[13]....
        /*00b0*/ 	.word	0xffffffff


	//   ....[14]....
        /*00b4*/ 	.word	0xffffffff


	//   ....[15]....
        /*00b8*/ 	.word	0xffffffff


	//   ....[16]....
        /*00bc*/ 	.word	0xffffffff


	//   ....[17]....
        /*00c0*/ 	.word	0xffffffff


	//   ....[18]....
        /*00c4*/ 	.word	0xffffffff


	//   ....[19]....
        /*00c8*/ 	.word	0xffffffff


	//   ....[20]....
        /*00cc*/ 	.word	0xffffffff


	//   ....[21]....
        /*00d0*/ 	.word	0xffffffff


	//   ....[22]....
        /*00d4*/ 	.word	0xffffffff


	//   ....[23]....
        /*00d8*/ 	.word	0xffffffff


	//   ....[24]....
        /*00dc*/ 	.word	0xffffffff


	//   ....[25]....
        /*00e0*/ 	.word	0xffffffff


	//   ....[26]....
        /*00e4*/ 	.word	0xffffffff


	//   ....[27]....
        /*00e8*/ 	.word	0xffffffff


	//   ....[28]....
        /*00ec*/ 	.word	0xffffffff


	//   ....[29]....
        /*00f0*/ 	.word	0xffffffff


	//   ....[30]....
        /*00f4*/ 	.word	0xffffffff


	//   ....[31]....
        /*00f8*/ 	.word	0xffffffff


	//   ....[32]....
        /*00fc*/ 	.word	0xffffffff


	//   ....[33]....
        /*0100*/ 	.word	0xffffffff


	//   ....[34]....
        /*0104*/ 	.word	0xffffffff


	//   ....[35]....
        /*0108*/ 	.word	0xffffffff


	//   ....[36]....
        /*010c*/ 	.word	0xffffffff


	//   ....[37]....
        /*0110*/ 	.word	0xffffffff


	//   ....[38]....
        /*0114*/ 	.word	0xffffffff


	//   ....[39]....
        /*0118*/ 	.word	0xffffffff


	//   ....[40]....
        /*011c*/ 	.word	0xffffffff


	//   ....[41]....
        /*0120*/ 	.word	0xffffffff


	//   ....[42]....
        /*0124*/ 	.word	0xffffffff


	//   ....[43]....
        /*0128*/ 	.word	0xffffffff


	//   ....[44]....
        /*012c*/ 	.word	0xffffffff


	//----- nvinfo : EIATTR_COOP_GROUP_INSTR_OFFSETS
	.align		4
.L_236:
        /*0130*/ 	.byte	0x04, 0x28
        /*0132*/ 	.short	(.L_238 - .L_237)


	//   ....[0]....
.L_237:
        /*0134*/ 	.word	0x00001470


	//   ....[1]....
        /*0138*/ 	.word	0x00001480


	//   ....[2]....
        /*013c*/ 	.word	0x00001490


	//   ....[3]....
        /*0140*/ 	.word	0x000015e0


	//   ....[4]....
        /*0144*/ 	.word	0x00001610


	//   ....[5]....
        /*0148*/ 	.word	0x00001640


	//   ....[6]....
        /*014c*/ 	.word	0x00001760


	//   ....[7]....
        /*0150*/ 	.word	0x00001780


	//   ....[8]....
        /*0154*/ 	.word	0x00001790


	//   ....[9]....
        /*0158*/ 	.word	0x000018b0


	//   ....[10]....
        /*015c*/ 	.word	0x000018d0


	//   ....[11]....
        /*0160*/ 	.word	0x000018e0


	//   ....[12]....
        /*0164*/ 	.word	0x00001a00


	//   ....[13]....
        /*0168*/ 	.word	0x00001a20


	//   ....[14]....
        /*016c*/ 	.word	0x00001a30


	//   ....[15]....
        /*0170*/ 	.word	0x000021b0


	//   ....[16]....
        /*0174*/ 	.word	0x00002240


	//   ....[17]....
        /*0178*/ 	.word	0x00002270


	//   ....[18]....
        /*017c*/ 	.word	0x00002390


	//   ....[19]....
        /*0180*/ 	.word	0x000023c0


	//   ....[20]....
        /*0184*/ 	.word	0x000023d0


	//   ....[21]....
        /*0188*/ 	.word	0x000024f0


	//   ....[22]....
        /*018c*/ 	.word	0x00002510


	//   ....[23]....
        /*0190*/ 	.word	0x00002520


	//   ....[24]....
        /*0194*/ 	.word	0x00002640


	//   ....[25]....
        /*0198*/ 	.word	0x00002660


	//   ....[26]....
        /*019c*/ 	.word	0x00002670


	//   ....[27]....
        /*01a0*/ 	.word	0x00002790


	//   ....[28]....
        /*01a4*/ 	.word	0x000027b0


	//   ....[29]....
        /*01a8*/ 	.word	0x000027c0


	//   ....[30]....
        /*01ac*/ 	.word	0x00004be0


	//   ....[31]....
        /*01b0*/ 	.word	0x00004bf0


	//   ....[32]....
        /*01b4*/ 	.word	0x00004c00


	//   ....[33]....
        /*01b8*/ 	.word	0x00004d50


	//   ....[34]....
        /*01bc*/ 	.word	0x00004d80


	//   ....[35]....
        /*01c0*/ 	.word	0x00004db0


	//   ....[36]....
        /*01c4*/ 	.word	0x00004ed0


	//   ....[37]....
        /*01c8*/ 	.word	0x00004ef0


	//   ....[38]....
        /*01cc*/ 	.word	0x00004f00


	//   ....[39]....
        /*01d0*/ 	.word	0x00005020


	//   ....[40]....
        /*01d4*/ 	.word	0x00005040


	//   ....[41]....
        /*01d8*/ 	.word	0x00005050


	//   ....[42]....
        /*01dc*/ 	.word	0x00005170


	//   ....[43]....
        /*01e0*/ 	.word	0x00005190


	//   ....[44]....
        /*01e4*/ 	.word	0x000051a0


	//----- nvinfo : EIATTR_VRC_CTA_INIT_COUNT
	.align		4
.L_238:
        /*01e8*/ 	.byte	0x02, 0x4a
	.zero		1
	.zero		1


	//----- nvinfo : EIATTR_EXIT_INSTR_OFFSETS
	.align		4
        /*01ec*/ 	.byte	0x04, 0x1c
        /*01ee*/ 	.short	(.L_240 - .L_239)


	//   ....[0]....
.L_239:
        /*01f0*/ 	.word	0x000058a0


	//   ....[1]....
        /*01f4*/ 	.word	0x000058f0


	//----- nvinfo : EIATTR_MAX_THREADS
	.align		4
.L_240:
        /*01f8*/ 	.byte	0x04, 0x05
        /*01fa*/ 	.short	(.L_242 - .L_241)
.L_241:
        /*01fc*/ 	.word	0x00000100
        /*0200*/ 	.word	0x00000001
        /*0204*/ 	.word	0x00000001


	//----- nvinfo : EIATTR_CRS_STACK_SIZE
	.align		4
.L_242:
        /*0208*/ 	.byte	0x04, 0x1e
        /*020a*/ 	.short	(.L_244 - .L_243)
.L_243:
        /*020c*/ 	.word	0x00000000


	//----- nvinfo : EIATTR_CBANK_PARAM_SIZE
	.align		4
.L_244:
        /*0210*/ 	.byte	0x03, 0x19
        /*0212*/ 	.short	0x004e


	//----- nvinfo : EIATTR_PARAM_CBANK
	.align		4
        /*0214*/ 	.byte	0x04, 0x0a
        /*0216*/ 	.short	(.L_246 - .L_245)
	.align		4
.L_245:
        /*0218*/ 	.word	index@(.nv.constant0._ZN3cub18CUB_300001_SM_10006detail6reduce18DeviceReduceKernelINS2_10policy_hubIN4cuda3std3__45tupleIJblEEEjN6thrust24THRUST_300001_SM_1000_NS8cuda_cub9__find_if7functorIS9_EEE10Policy1000ENSB_12zip_iteratorINS8_IJNSD_26transform_input_iterator_tIbNSB_6detail15normal_iteratorINSB_10device_ptrIfEEEENS7_10__not_fn_tINSK_10functional5actorINSQ_9compositeIJNSQ_16operator_adaptorINS7_8equal_toIvEEEENSR_INSQ_8argumentILj0EEEEENSR_INSQ_5valueIiEEEEEEEEEEEEENSB_17counting_iteratorIlNSB_11use_defaultES18_S18_EEEEEEEjSF_S9_NS7_10__identityEEEvT0_PT3_T1_NS0_13GridEvenShareIS1G_EET2_T4_)
        /*021c*/ 	.short	0x0380
        /*021e*/ 	.short	0x004e


	//----- nvinfo : EIATTR_SW_WAR
	.align		4
.L_246:
        /*0220*/ 	.byte	0x04, 0x36
        /*0222*/ 	.short	(.L_248 - .L_247)
.L_247:
        /*0224*/ 	.word	0x00000008
.L_248:


//--------------------- .nv.info._ZN3cub18CUB_300001_SM_10006detail6reduce28DeviceReduceSingleTileKernelINS2_10policy_hubIN4cuda3std3__45tupleIJblEEEjN6thrust24THRUST_300001_SM_1000_NS8cuda_cub9__find_if7functorIS9_EEE10Policy1000ENSB_12zip_iteratorINS8_IJNSD_26transform_input_iterator_tIbNSB_6detail15normal_iteratorINSB_10device_ptrIfEEEENS7_10__not_fn_tINSK_10functional5actorINSQ_9compositeIJNSQ_16operator_adaptorINS7_8equal_toIvEEEENSR_INSQ_8argumentILj0EEEEENSR_INSQ_5valueIiEEEEEEEEEEEEENSB_17counting_iteratorIlNSB_11use_defaultES18_S18_EEEEEEEPS9_jSF_S9_S9_NS7_10__identityEEEvT0_T1_T2_T3_T4_T6_ --------------------------
	.section	.nv.info._ZN3cub18CUB_300001_SM_10006detail6reduce28DeviceReduceSingleTileKernelINS2_10policy_hubIN4cuda3std3__45tupleIJblEEEjN6thrust24THRUST_300001_SM_1000_NS8cuda_cub9__find_if7functorIS9_EEE10Policy1000ENSB_12zip_iteratorINS8_IJNSD_26transform_input_iterator_tIbNSB_6detail15normal_iteratorINSB_10device_ptrIfEEEENS7_10__not_fn_tINSK_10functional5actorINSQ_9compositeIJNSQ_16operator_adaptorINS7_8equal_toIvEEEENSR_INSQ_8argumentILj0EEEEENSR_INSQ_5valueIiEEEEEEEEEEEEENSB_17counting_iteratorIlNSB_11use_defaultES18_S18_EEEEEEEPS9_jSF_S9_S9_NS7_10__identityEEEvT0_T1_T2_T3_T4_T6_,"",@"SHT_CUDA_INFO"
	.sectionflags	@""
	.align	4


	//----- nvinfo : EIATTR_CUDA_API_VERSION
	.align		4
        /*0000*/ 	.byte	0x04, 0x37
        /*0002*/ 	.short	(.L_250 - .L_249)
.L_249:
        /*0004*/ 	.word	0x00000082


	//----- nvinfo : EIATTR_KPARAM_INFO
	.align		4
.L_250:
        /*0008*/ 	.byte	0x04, 0x17
        /*000a*/ 	.short	(.L_252 - .L_251)
.L_251:
        /*000c*/ 	.word	0x00000000
        /*0010*/ 	.short	0x0005
        /*0012*/ 	.short	0x0038
        /*0014*/ 	.byte	0x00, 0xf0, 0x05, 0x00


	//----- nvinfo : EIATTR_KPARAM_INFO
	.align		4
.L_252:
        /*0018*/ 	.byte	0x04, 0x17
        /*001a*/ 	.short	(.L_254 - .L_253)
.L_253:
        /*001c*/ 	.word	0x00000000
        /*0020*/ 	.short	0x0004
        /*0022*/ 	.short	0x0028
        /*0024*/ 	.byte	0x00, 0xf0, 0x41, 0x00


	//----- nvinfo : EIATTR_KPARAM_INFO
	.align		4
.L_254:
        /*0028*/ 	.byte	0x04, 0x17
        /*002a*/ 	.short	(.L_256 - .L_255)
.L_255:
        /*002c*/ 	.word	0x00000000
        /*0030*/ 	.short	0x0003
        /*0032*/ 	.short	0x0024
        /*0034*/ 	.byte	0x00, 0xf0, 0x05, 0x00


	//----- nvinfo : EIATTR_KPARAM_INFO
	.align		4
.L_256:
        /*0038*/ 	.byte	0x04, 0x17
        /*003a*/ 	.short	(.L_258 - .L_257)
.L_257:
        /*003c*/ 	.word	0x00000000
        /*0040*/ 	.short	0x0002
        /*0042*/ 	.short	0x0020
        /*0044*/ 	.byte	0x00, 0xf0, 0x11, 0x00


	//----- nvinfo : EIATTR_KPARAM_INFO
	.align		4
.L_258:
        /*0048*/ 	.byte	0x04, 0x17
        /*004a*/ 	.short	(.L_260 - .L_259)
.L_259:
        /*004c*/ 	.word	0x00000000
        /*0050*/ 	.short	0x0001
        /*0052*/ 	.short	0x0018
        /*0054*/ 	.byte	0x00, 0xf5, 0x21, 0x00


	//----- nvinfo : EIATTR_KPARAM_INFO
	.align		4
.L_260:
        /*0058*/ 	.byte	0x04, 0x17
        /*005a*/ 	.short	(.L_262 - .L_261)
.L_261:
        /*005c*/ 	.word	0x00000000
        /*0060*/ 	.short	0x0000
        /*0062*/ 	.short	0x0000
        /*0064*/ 	.byte	0x00, 0xf0, 0x61, 0x00


	//----- nvinfo : EIATTR_SPARSE_MMA_MASK
	.align		4
.L_262:
        /*0068*/ 	.byte	0x03, 0x50
        /*006a*/ 	.short	0x0000


	//----- nvinfo : EIATTR_MAXREG_COUNT
	.align		4
        /*006c*/ 	.byte	0x03, 0x1b
        /*006e*/ 	.short	0x00ff


	//----- nvinfo : EIATTR_NUM_BARRIERS
	.align		4
        /*0070*/ 	.byte	0x02, 0x4c
        /*0072*/ 	.byte	0x01
	.zero		1


	//----- nvinfo : EIATTR_MERCURY_ISA_VERSION
	.align		4
        /*0074*/ 	.byte	0x03, 0x5f
        /*0076*/ 	.short	0x0101


	//----- nvinfo : EIATTR_COOP_GROUP_MASK_REGIDS
	.align		4
        /*0078*/ 	.byte	0x04, 0x29
        /*007a*/ 	.short	(.L_264 - .L_263)


	//   ....[0]....
.L_263:
        /*007c*/ 	.word	0xffffffff


	//   ....[1]....
        /*0080*/ 	.word	0xffffffff


	//   ....[2]....
        /*0084*/ 	.word	0xffffffff


	//   ....[3]....
        /*0088*/ 	.word	0xffffffff


	//   ....[4]....
        /*008c*/ 	.word	0xffffffff


	//   ....[5]....
        /*0090*/ 	.word	0xffffffff


	//   ....[6]....
        /*0094*/ 	.word	0xffffffff


	//   ....[7]....
        /*0098*/ 	.word	0xffffffff


	//   ....[8]....
        /*009c*/ 	.word	0xffffffff


	//   ....[9]....
        /*00a0*/ 	.word	0xffffffff


	//   ....[10]....
        /*00a4*/ 	.word	0xffffffff


	//   ....[11]....
        /*00a8*/ 	.word	0xffffffff


	//   ....[12]....
        /*00ac*/ 	.word	0xffffffff


	//   ....[13]....
        /*00b0*/ 	.word	0xffffffff


	//   ....[14]....
        /*00b4*/ 	.word	0xffffffff


	//   ....[15]....
        /*00b8*/ 	.word	0xffffffff


	//   ....[16]....
        /*00bc*/ 	.word	0xffffffff


	//   ....[17]....
        /*00c0*/ 	.word	0xffffffff


	//   ....[18]....
        /*00c4*/ 	.word	0xffffffff


	//   ....[19]....
        /*00c8*/ 	.word	0xffffffff


	//   ....[20]....
        /*00cc*/ 	.word	0xffffffff


	//   ....[21]....
        /*00d0*/ 	.word	0xffffffff


	//   ....[22]....
        /*00d4*/ 	.word	0xffffffff


	//   ....[23]....
        /*00d8*/ 	.word	0xffffffff


	//   ....[24]....
        /*00dc*/ 	.word	0xffffffff


	//   ....[25]....
        /*00e0*/ 	.word	0xffffffff


	//   ....[26]....
        /*00e4*/ 	.word	0xffffffff


	//   ....[27]....
        /*00e8*/ 	.word	0xffffffff


	//   ....[28]....
        /*00ec*/ 	.word	0xffffffff


	//   ....[29]....
        /*00f0*/ 	.word	0xffffffff


	//   ....[30]....
        /*00f4*/ 	.word	0xffffffff


	//   ....[31]....
        /*00f8*/ 	.word	0xffffffff


	//   ....[32]....
        /*00fc*/ 	.word	0xffffffff


	//   ....[33]....
        /*0100*/ 	.word	0xffffffff


	//   ....[34]....
        /*0104*/ 	.word	0xffffffff


	//   ....[35]....
        /*0108*/ 	.word	0xffffffff


	//   ....[36]....
        /*010c*/ 	.word	0xffffffff


	//   ....[37]....
        /*0110*/ 	.word	0xffffffff


	//   ....[38]....
        /*0114*/ 	.word	0xffffffff


	//   ....[39]....
        /*0118*/ 	.word	0xffffffff


	//   ....[40]....
        /*011c*/ 	.word	0xffffffff


	//   ....[41]....
        /*0120*/ 	.word	0xffffffff


	//   ....[42]....
        /*0124*/ 	.word	0xffffffff


	//   ....[43]....
        /*0128*/ 	.word	0xffffffff


	//   ....[44]....
        /*012c*/ 	.word	0xffffffff


	//----- nvinfo : EIATTR_COOP_GROUP_INSTR_OFFSETS
	.align		4
.L_264:
        /*0130*/ 	.byte	0x04, 0x28
        /*0132*/ 	.short	(.L_266 - .L_265)


	//   ....[0]....
.L_265:
        /*0134*/ 	.word	0x00001310


	//   ....[1]....
        /*0138*/ 	.word	0x00001320


	//   ....[2]....
        /*013c*/ 	.word	0x00001330


	//   ....[3]....
        /*0140*/ 	.word	0x00001480


	//   ....[4]....
        /*0144*/ 	.word	0x000014b0


	//   ....[5]....
        /*0148*/ 	.word	0x000014e0


	//   ....[6]....
        /*014c*/ 	.word	0x00001600


	//   ....[7]....
        /*0150*/ 	.word	0x00001620


	//   ....[8]....
        /*0154*/ 	.word	0x00001630


	//   ....[9]....
        /*0158*/ 	.word	0x00001750


	//   ....[10]....
        /*015c*/ 	.word	0x00001770


	//   ....[11]....
        /*0160*/ 	.word	0x00001780


	//   ....[12]....
        /*0164*/ 	.word	0x000018a0


	//   ....[13]....
        /*0168*/ 	.word	0x000018c0


	//   ....[14]....
        /*016c*/ 	.word	0x000018d0


	//   ....[15]....
        /*0170*/ 	.word	0x00002060


	//   ....[16]....
        /*0174*/ 	.word	0x000020f0


	//   ....[17]....
        /*0178*/ 	.word	0x00002120


	//   ....[18]....
        /*017c*/ 	.word	0x00002240


	//   ....[19]....
        /*0180*/ 	.word	0x00002270


	//   ....[20]....
        /*0184*/ 	.word	0x00002280


	//   ....[21]....
        /*0188*/ 	.word	0x000023a0


	//   ....[22]....
        /*018c*/ 	.word	0x000023c0


	//   ....[23]....
        /*0190*/ 	.word	0x000023d0


	//   ....[24]....
        /*0194*/ 	.word	0x000024f0


	//   ....[25]....
        /*0198*/ 	.word	0x00002510


	//   ....[26]....
        /*019c*/ 	.word	0x00002520


	//   ....[27]....
        /*01a0*/ 	.word	0x00002640


	//   ....[28]....
        /*01a4*/ 	.word	0x00002660


	//   ....[29]....
        /*01a8*/ 	.word	0x00002670


	//   ....[30]....
        /*01ac*/ 	.word	0x00004940


	//   ....[31]....
        /*01b0*/ 	.word	0x00004950


	//   ....[32]....
        /*01b4*/ 	.word	0x00004960


	//   ....[33]....
        /*01b8*/ 	.word	0x00004ab0


	//   ....[34]....
        /*01bc*/ 	.word	0x00004ae0


	//   ....[35]....
        /*01c0*/ 	.word	0x00004b10


	//   ....[36]....
        /*01c4*/ 	.word	0x00004c30


	//   ....[37]....
        /*01c8*/ 	.word	0x00004c50


	//   ....[38]....
        /*01cc*/ 	.word	0x00004c60


	//   ....[39]....
        /*01d0*/ 	.word	0x00004d80


	//   ....[40]....
        /*01d4*/ 	.word	0x00004da0


	//   ....[41]....
        /*01d8*/ 	.word	0x00004db0


	//   ....[42]....
        /*01dc*/ 	.word	0x00004ed0


	//   ....[43]....
        /*01e0*/ 	.word	0x00004ef0


	//   ....[44]....
        /*01e4*/ 	.word	0x00004f00


	//----- nvinfo : EIATTR_VRC_CTA_INIT_COUNT
	.align		4
.L_266:
        /*01e8*/ 	.byte	0x02, 0x4a
	.zero		1
	.zero		1


	//----- nvinfo : EIATTR_EXIT_INSTR_OFFSETS
	.align		4
        /*01ec*/ 	.byte	0x04, 0x1c
        /*01ee*/ 	.short	(.L_268 - .L_267)


	//   ....[0]....
.L_267:
        /*01f0*/ 	.word	0x00000080


	//   ....[1]....
        /*01f4*/ 	.word	0x000000d0


	//   ....[2]....
        /*01f8*/ 	.word	0x00005620


	//   ....[3]....
        /*01fc*/ 	.word	0x00005710


	//----- nvinfo : EIATTR_MAX_THREADS
	.align		4
.L_268:
        /*0200*/ 	.byte	0x04, 0x05
        /*0202*/ 	.short	(.L_270 - .L_269)
.L_269:
        /*0204*/ 	.word	0x00000100
        /*0208*/ 	.word	0x00000001
        /*020c*/ 	.word	0x00000001


	//----- nvinfo : EIATTR_CRS_STACK_SIZE
	.align		4
.L_270:
        /*0210*/ 	.byte	0x04, 0x1e
        /*0212*/ 	.short	(.L_272 - .L_271)
.L_271:
        /*0214*/ 	.word	0x00000000


	//----- nvinfo : EIATTR_CBANK_PARAM_SIZE
	.align		4
.L_272:
        /*0218*/ 	.byte	0x03, 0x19
        /*021a*/ 	.short	0x0039


	//----- nvinfo : EIATTR_PARAM_CBANK
	.align		4
        /*021c*/ 	.byte	0x04, 0x0a
        /*021e*/ 	.short	(.L_274 - .L_273)
	.align		4
.L_273:
        /*0220*/ 	.word	index@(.nv.constant0._ZN3cub18CUB_300001_SM_10006detail6reduce28DeviceReduceSingleTileKernelINS2_10policy_hubIN4cuda3std3__45tupleIJblEEEjN6thrust24THRUST_300001_SM_1000_NS8cuda_cub9__find_if7functorIS9_EEE10Policy1000ENSB_12zip_iteratorINS8_IJNSD_26transform_input_iterator_tIbNSB_6detail15normal_iteratorINSB_10device_ptrIfEEEENS7_10__not_fn_tINSK_10functional5actorINSQ_9compositeIJNSQ_16operator_adaptorINS7_8equal_toIvEEEENSR_INSQ_8argumentILj0EEEEENSR_INSQ_5valueIiEEEEEEEEEEEEENSB_17counting_iteratorIlNSB_11use_defaultES18_S18_EEEEEEEPS9_jSF_S9_S9_NS7_10__identityEEEvT0_T1_T2_T3_T4_T6_)
        /*0224*/ 	.short	0x0380
        /*0226*/ 	.short	0x0039


	//----- nvinfo : EIATTR_SW_WAR
	.align		4
.L_274:
        /*0228*/ 	.byte	0x04, 0x36
        /*022a*/ 	.short	(.L_276 - .L_275)
.L_275:
        /*022c*/ 	.word	0x00000008
.L_276:


//--------------------- .nv.info._ZN3cub18CUB_300001_SM_10006detail8for_each13static_kernelINS2_12policy_hub_t12policy_500_tElN6thrust24THRUST_300001_SM_1000_NS8cuda_cub6__fill7functorINS7_6detail15normal_iteratorINS7_10device_ptrIfEEEEfEEEEvT0_T1_ --------------------------
	.section	.nv.info._ZN3cub18CUB_300001_SM_10006detail8for_each13static_kernelINS2_12policy_hub_t12policy_500_tElN6thrust24THRUST_300001_SM_1000_NS8cuda_cub6__fill7functorINS7_6detail15normal_iteratorINS7_10device_ptrIfEEEEfEEEEvT0_T1_,"",@"SHT_CUDA_INFO"
	.sectionflags	@""
	.align	4


	//----- nvinfo : EIATTR_CUDA_API_VERSION
	.align		4
        /*0000*/ 	.byte	0x04, 0x37
        /*0002*/ 	.short	(.L_278 - .L_277)
.L_277:
        /*0004*/ 	.word	0x00000082


	//----- nvinfo : EIATTR_KPARAM_INFO
	.align		4
.L_278:
        /*0008*/ 	.byte	0x04, 0x17
        /*000a*/ 	.short	(.L_280 - .L_279)
.L_279:
        /*000c*/ 	.word	0x00000000
        /*0010*/ 	.short	0x0001
        /*0012*/ 	.short	0x0008
        /*0014*/ 	.byte	0x00, 0xf0, 0x41, 0x00


	//----- nvinfo : EIATTR_KPARAM_INFO
	.align		4
.L_280:
        /*0018*/ 	.byte	0x04, 0x17
        /*001a*/ 	.short	(.L_282 - .L_281)
.L_281:
        /*001c*/ 	.word	0x00000000
        /*0020*/ 	.short	0x0000
        /*0022*/ 	.short	0x0000
        /*0024*/ 	.byte	0x00, 0xf0, 0x21, 0x00


	//----- nvinfo : EIATTR_SPARSE_MMA_MASK
	.align		4
.L_282:
        /*0028*/ 	.byte	0x03, 0x50
        /*002a*/ 	.short	0x0000


	//----- nvinfo : EIATTR_MAXREG_COUNT
	.align		4
        /*002c*/ 	.byte	0x03, 0x1b
        /*002e*/ 	.short	0x00ff


	//----- nvinfo : EIATTR_MERCURY_ISA_VERSION
	.align		4
        /*0030*/ 	.byte	0x03, 0x5f
        /*0032*/ 	.short	0x0101


	//----- nvinfo : EIATTR_VRC_CTA_INIT_COUNT
	.align		4
        /*0034*/ 	.byte	0x02, 0x4a
	.zero		1
	.zero		1


	//----- nvinfo : EIATTR_EXIT_INSTR_OFFSETS
	.align		4
        /*0038*/ 	.byte	0x04, 0x1c
        /*003a*/ 	.short	(.L_284 - .L_283)


	//   ....[0]....
.L_283:
        /*003c*/ 	.word	0x00000130


	//   ....[1]....
        /*0040*/ 	.word	0x00000240


	//   ....[2]....
        /*0044*/ 	.word	0x00000270


	//----- nvinfo : EIATTR_MAX_THREADS
	.align		4
.L_284:
        /*0048*/ 	.byte	0x04, 0x05
        /*004a*/ 	.short	(.L_286 - .L_285)
.L_285:
        /*004c*/ 	.word	0x00000100
        /*0050*/ 	.word	0x00000001
        /*0054*/ 	.word	0x00000001


	//----- nvinfo : EIATTR_CBANK_PARAM_SIZE
	.align		4
.L_286:
        /*0058*/ 	.byte	0x03, 0x19
        /*005a*/ 	.short	0x0018


	//----- nvinfo : EIATTR_PARAM_CBANK
	.align		4
        /*005c*/ 	.byte	0x04, 0x0a
        /*005e*/ 	.short	(.L_288 - .L_287)
	.align		4
.L_287:
        /*0060*/ 	.word	index@(.nv.constant0._ZN3cub18CUB_300001_SM_10006detail8for_each13static_kernelINS2_12policy_hub_t12policy_500_tElN6thrust24THRUST_300001_SM_1000_NS8cuda_cub6__fill7functorINS7_6detail15normal_iteratorINS7_10device_ptrIfEEEEfEEEEvT0_T1_)
        /*0064*/ 	.short	0x0380
        /*0066*/ 	.short	0x0018


	//----- nvinfo : EIATTR_SW_WAR
	.align		4
.L_288:
        /*0068*/ 	.byte	0x04, 0x36
        /*006a*/ 	.short	(.L_290 - .L_289)
.L_289:
        /*006c*/ 	.word	0x00000008
.L_290:


//--------------------- .nv.info._ZN3cub18CUB_300001_SM_10006detail8for_each13static_kernelINS2_12policy_hub_t12policy_500_tEmN6thrust24THRUST_300001_SM_1000_NS8cuda_cub20__uninitialized_fill7functorINS7_10device_ptrIfEEfEEEEvT0_T1_ --------------------------
	.section	.nv.info._ZN3cub18CUB_300001_SM_10006detail8for_each13static_kernelINS2_12policy_hub_t12policy_500_tEmN6thrust24THRUST_300001_SM_1000_NS8cuda_cub20__uninitialized_fill7functorINS7_10device_ptrIfEEfEEEEvT0_T1_,"",@"SHT_CUDA_INFO"
	.sectionflags	@""
	.align	4


	//----- nvinfo : EIATTR_CUDA_API_VERSION
	.align		4
        /*0000*/ 	.byte	0x04, 0x37
        /*0002*/ 	.short	(.L_292 - .L_291)
.L_291:
        /*0004*/ 	.word	0x00000082


	//----- nvinfo : EIATTR_KPARAM_INFO
	.align		4
.L_292:
        /*0008*/ 	.byte	0x04, 0x17
        /*000a*/ 	.short	(.L_294 - .L_293)
.L_293:
        /*000c*/ 	.word	0x00000000
        /*0010*/ 	.short	0x0001
        /*0012*/ 	.short	0x0008
        /*0014*/ 	.byte	0x00, 0xf0, 0x41, 0x00


	//----- nvinfo : EIATTR_KPARAM_INFO
	.align		4
.L_294:
        /*0018*/ 	.byte	0x04, 0x17
        /*001a*/ 	.short	(.L_296 - .L_295)
.L_295:
        /*001c*/ 	.word	0x00000000
        /*0020*/ 	.short	0x0000
        /*0022*/ 	.short	0x0000
        /*0024*/ 	.byte	0x00, 0xf0, 0x21, 0x00


	//----- nvinfo : EIATTR_SPARSE_MMA_MASK
	.align		4
.L_296:
        /*0028*/ 	.byte	0x03, 0x50
        /*002a*/ 	.short	0x0000


	//----- nvinfo : EIATTR_MAXREG_COUNT
	.align		4
        /*002c*/ 	.byte	0x03, 0x1b
        /*002e*/ 	.short	0x00ff


	//----- nvinfo : EIATTR_MERCURY_ISA_VERSION
	.align		4
        /*0030*/ 	.byte	0x03, 0x5f
        /*0032*/ 	.short	0x0101


	//----- nvinfo : EIATTR_VRC_CTA_INIT_COUNT
	.align		4
        /*0034*/ 	.byte	0x02, 0x4a
	.zero		1
	.zero		1


	//----- nvinfo : EIATTR_EXIT_INSTR_OFFSETS
	.align		4
        /*0038*/ 	.byte	0x04, 0x1c
        /*003a*/ 	.short	(.L_298 - .L_297)


	//   ....[0]....
.L_297:
        /*003c*/ 	.word	0x00000130


	//   ....[1]....
        /*0040*/ 	.word	0x00000230


	//   ....[2]....
        /*0044*/ 	.word	0x00000260


	//----- nvinfo : EIATTR_MAX_THREADS
	.align		4
.L_298:
        /*0048*/ 	.byte	0x04, 0x05
        /*004a*/ 	.short	(.L_300 - .L_299)
.L_299:
        /*004c*/ 	.word	0x00000100
        /*0050*/ 	.word	0x00000001
        /*0054*/ 	.word	0x00000001


	//----- nvinfo : EIATTR_CBANK_PARAM_SIZE
	.align		4
.L_300:
        /*0058*/ 	.byte	0x03, 0x19
        /*005a*/ 	.short	0x0018


	//----- nvinfo : EIATTR_PARAM_CBANK
	.align		4
        /*005c*/ 	.byte	0x04, 0x0a
        /*005e*/ 	.short	(.L_302 - .L_301)
	.align		4
.L_301:
        /*0060*/ 	.word	index@(.nv.constant0._ZN3cub18CUB_300001_SM_10006detail8for_each13static_kernelINS2_12policy_hub_t12policy_500_tEmN6thrust24THRUST_300001_SM_1000_NS8cuda_cub20__uninitialized_fill7functorINS7_10device_ptrIfEEfEEEEvT0_T1_)
        /*0064*/ 	.short	0x0380
        /*0066*/ 	.short	0x0018


	//----- nvinfo : EIATTR_SW_WAR
	.align		4
.L_302:
        /*0068*/ 	.byte	0x04, 0x36
        /*006a*/ 	.short	(.L_304 - .L_303)
.L_303:
        /*006c*/ 	.word	0x00000008
.L_304:


//--------------------- .nv.info._ZN3cub18CUB_300001_SM_10006detail8for_each13static_kernelINS2_12policy_hub_t12policy_500_tEmN6thrust24THRUST_300001_SM_1000_NS8cuda_cub6__fill7functorINS7_6detail15normal_iteratorINS7_10device_ptrIfEEEEfEEEEvT0_T1_ --------------------------
	.section	.nv.info._ZN3cub18CUB_300001_SM_10006detail8for_each13static_kernelINS2_12policy_hub_t12policy_500_tEmN6thrust24THRUST_300001_SM_1000_NS8cuda_cub6__fill7functorINS7_6detail15normal_iteratorINS7_10device_ptrIfEEEEfEEEEvT0_T1_,"",@"SHT_CUDA_INFO"
	.sectionflags	@""
	.align	4


	//----- nvinfo : EIATTR_CUDA_API_VERSION
	.align		4
        /*0000*/ 	.byte	0x04, 0x37
        /*0002*/ 	.short	(.L_306 - .L_305)
.L_305:
        /*0004*/ 	.word	0x00000082


	//----- nvinfo : EIATTR_KPARAM_INFO
	.align		4
.L_306:
        /*0008*/ 	.byte	0x04, 0x17
        /*000a*/ 	.short	(.L_308 - .L_307)
.L_307:
        /*000c*/ 	.word	0x00000000
        /*0010*/ 	.short	0x0001
        /*0012*/ 	.short	0x0008
        /*0014*/ 	.byte	0x00, 0xf0, 0x41, 0x00


	//----- nvinfo : EIATTR_KPARAM_INFO
	.align		4
.L_308:
        /*0018*/ 	.byte	0x04, 0x17
        /*001a*/ 	.short	(.L_310 - .L_309)
.L_309:
        /*001c*/ 	.word	0x00000000
        /*0020*/ 	.short	0x0000
        /*0022*/ 	.short	0x0000
        /*0024*/ 	.byte	0x00, 0xf0, 0x21, 0x00


	//----- nvinfo : EIATTR_SPARSE_MMA_MASK
	.align		4
.L_310:
        /*0028*/ 	.byte	0x03, 0x50
        /*002a*/ 	.short	0x0000


	//----- nvinfo : EIATTR_MAXREG_COUNT
	.align		4
        /*002c*/ 	.byte	0x03, 0x1b
        /*002e*/ 	.short	0x00ff


	//----- nvinfo : EIATTR_MERCURY_ISA_VERSION
	.align		4
        /*0030*/ 	.byte	0x03, 0x5f
        /*0032*/ 	.short	0x0101


	//----- nvinfo : EIATTR_VRC_CTA_INIT_COUNT
	.align		4
        /*0034*/ 	.byte	0x02, 0x4a
	.zero		1
	.zero		1


	//----- nvinfo : EIATTR_EXIT_INSTR_OFFSETS
	.align		4
        /*0038*/ 	.byte	0x04, 0x1c
        /*003a*/ 	.short	(.L_312 - .L_311)


	//   ....[0]....
.L_311:
        /*003c*/ 	.word	0x00000130


	//   ....[1]....
        /*0040*/ 	.word	0x00000230


	//   ....[2]....
        /*0044*/ 	.word	0x00000260


	//----- nvinfo : EIATTR_MAX_THREADS
	.align		4
.L_312:
        /*0048*/ 	.byte	0x04, 0x05
        /*004a*/ 	.short	(.L_314 - .L_313)
.L_313:
        /*004c*/ 	.word	0x00000100
        /*0050*/ 	.word	0x00000001
        /*0054*/ 	.word	0x00000001


	//----- nvinfo : EIATTR_CBANK_PARAM_SIZE
	.align		4
.L_314:
        /*0058*/ 	.byte	0x03, 0x19
        /*005a*/ 	.short	0x0018


	//----- nvinfo : EIATTR_PARAM_CBANK
	.align		4
        /*005c*/ 	.byte	0x04, 0x0a
        /*005e*/ 	.short	(.L_316 - .L_315)
	.align		4
.L_315:
        /*0060*/ 	.word	index@(.nv.constant0._ZN3cub18CUB_300001_SM_10006detail8for_each13static_kernelINS2_12policy_hub_t12policy_500_tEmN6thrust24THRUST_300001_SM_1000_NS8cuda_cub6__fill7functorINS7_6detail15normal_iteratorINS7_10device_ptrIfEEEEfEEEEvT0_T1_)
        /*0064*/ 	.short	0x0380
        /*0066*/ 	.short	0x0018


	//----- nvinfo : EIATTR_SW_WAR
	.align		4
.L_316:
        /*0068*/ 	.byte	0x04, 0x36
        /*006a*/ 	.short	(.L_318 - .L_317)
.L_317:
        /*006c*/ 	.word	0x00000008
.L_318:


//--------------------- .nv.info._ZN3cub18CUB_300001_SM_10006detail8for_each13static_kernelINS2_12policy_hub_t12policy_500_tEmNS2_12op_wrapper_tImN6thrust24THRUST_300001_SM_1000_NS6detail23allocator_traits_detail24construct1_via_allocatorI23uninitialized_allocatorIfEEENS8_10device_ptrIfEEEEEEvT0_T1_ --------------------------
	.section	.nv.info._ZN3cub18CUB_300001_SM_10006detail8for_each13static_kernelINS2_12policy_hub_t12policy_500_tEmNS2_12op_wrapper_tImN6thrust24THRUST_300001_SM_1000_NS6detail23allocator_traits_detail24construct1_via_allocatorI23uninitialized_allocatorIfEEENS8_10device_ptrIfEEEEEEvT0_T1_,"",@"SHT_CUDA_INFO"
	.sectionflags	@""
	.align	4


	//----- nvinfo : EIATTR_CUDA_API_VERSION
	.align		4
        /*0000*/ 	.byte	0x04, 0x37
        /*0002*/ 	.short	(.L_320 - .L_319)
.L_319:
        /*0004*/ 	.word	0x00000082


	//----- nvinfo : EIATTR_KPARAM_INFO
	.align		4
.L_320:
        /*0008*/ 	.byte	0x04, 0x17
        /*000a*/ 	.short	(.L_322 - .L_321)
.L_321:
        /*000c*/ 	.word	0x00000000
        /*0010*/ 	.short	0x0001
        /*0012*/ 	.short	0x0008
        /*0014*/ 	.byte	0x00, 0xf0, 0x41, 0x00


	//----- nvinfo : EIATTR_KPARAM_INFO
	.align		4
.L_322:
        /*0018*/ 	.byte	0x04, 0x17
        /*001a*/ 	.short	(.L_324 - .L_323)
.L_323:
        /*001c*/ 	.word	0x00000000
        /*0020*/ 	.short	0x0000
        /*0022*/ 	.short	0x0000
        /*0024*/ 	.byte	0x00, 0xf0, 0x21, 0x00


	//----- nvinfo : EIATTR_SPARSE_MMA_MASK
	.align		4
.L_324:
        /*0028*/ 	.byte	0x03, 0x50
        /*002a*/ 	.short	0x0000


	//----- nvinfo : EIATTR_MAXREG_COUNT
	.align		4
        /*002c*/ 	.byte	0x03, 0x1b
        /*002e*/ 	.short	0x00ff


	//----- nvinfo : EIATTR_MERCURY_ISA_VERSION
	.align		4
        /*0030*/ 	.byte	0x03, 0x5f
        /*0032*/ 	.short	0x0101


	//----- nvinfo : EIATTR_VRC_CTA_INIT_COUNT
	.align		4
        /*0034*/ 	.byte	0x02, 0x4a
	.zero		1
	.zero		1


	//----- nvinfo : EIATTR_EXIT_INSTR_OFFSETS
	.align		4
        /*0038*/ 	.byte	0x04, 0x1c
        /*003a*/ 	.short	(.L_326 - .L_325)


	//   ....[0]....
.L_325:
        /*003c*/ 	.word	0x00000010


	//----- nvinfo : EIATTR_MAX_THREADS
	.align		4
.L_326:
        /*0040*/ 	.byte	0x04, 0x05
        /*0042*/ 	.short	(.L_328 - .L_327)
.L_327:
        /*0044*/ 	.word	0x00000100
        /*0048*/ 	.word	0x00000001
        /*004c*/ 	.word	0x00000001


	//----- nvinfo : EIATTR_CBANK_PARAM_SIZE
	.align		4
.L_328:
        /*0050*/ 	.byte	0x03, 0x19
        /*0052*/ 	.short	0x0018


	//----- nvinfo : EIATTR_PARAM_CBANK
	.align		4
        /*0054*/ 	.byte	0x04, 0x0a
        /*0056*/ 	.short	(.L_330 - .L_329)
	.align		4
.L_329:
        /*0058*/ 	.word	index@(.nv.constant0._ZN3cub18CUB_300001_SM_10006detail8for_each13static_kernelINS2_12policy_hub_t12policy_500_tEmNS2_12op_wrapper_tImN6thrust24THRUST_300001_SM_1000_NS6detail23allocator_traits_detail24construct1_via_allocatorI23uninitialized_allocatorIfEEENS8_10device_ptrIfEEEEEEvT0_T1_)
        /*005c*/ 	.short	0x0380
        /*005e*/ 	.short	0x0018


	//----- nvinfo : EIATTR_SW_WAR
	.align		4
.L_330:
        /*0060*/ 	.byte	0x04, 0x36
        /*0062*/ 	.short	(.L_332 - .L_331)
.L_331:
        /*0064*/ 	.word	0x00000008
.L_332:


//--------------------- .nv.info._ZN3cub18CUB_300001_SM_10006detail11EmptyKernelIvEEvv --------------------------
	.section	.nv.info._ZN3cub18CUB_300001_SM_10006detail11EmptyKernelIvEEvv,"",@"SHT_CUDA_INFO"
	.sectionflags	@""
	.align	4


	//----- nvinfo : EIATTR_CUDA_API_VERSION
	.align		4
        /*0000*/ 	.byte	0x04, 0x37
        /*0002*/ 	.short	(.L_334 - .L_333)
.L_333:
        /*0004*/ 	.word	0x00000082


	//----- nvinfo : EIATTR_SPARSE_MMA_MASK
	.align		4
.L_334:
        /*0008*/ 	.byte	0x03, 0x50
        /*000a*/ 	.short	0x0000


	//----- nvinfo : EIATTR_MAXREG_COUNT
	.align		4
        /*000c*/ 	.byte	0x03, 0x1b
        /*000e*/ 	.short	0x00ff


	//----- nvinfo : EIATTR_MERCURY_ISA_VERSION
	.align		4
        /*0010*/ 	.byte	0x03, 0x5f
        /*0012*/ 	.short	0x0101


	//----- nvinfo : EIATTR_VRC_CTA_INIT_COUNT
	.align		4
        /*0014*/ 	.byte	0x02, 0x4a
	.zero		1
	.zero		1


	//----- nvinfo : EIATTR_EXIT_INSTR_OFFSETS
	.align		4
        /*0018*/ 	.byte	0x04, 0x1c
        /*001a*/ 	.short	(.L_336 - .L_335)


	//   ....[0]....
.L_335:
        /*001c*/ 	.word	0x00000010


	//----- nvinfo : EIATTR_SW_WAR
	.align		4
.L_336:
        /*0020*/ 	.byte	0x04, 0x36
        /*0022*/ 	.short	(.L_338 - .L_337)
.L_337:
        /*0024*/ 	.word	0x00000008
.L_338:


//--------------------- .nv.callgraph             --------------------------
	.section	.nv.callgraph,"",@"SHT_CUDA_CALLGRAPH"
	.align	4
	.sectionentsize	8
	.align		4
        /*0000*/ 	.word	0x00000000
	.align		4
        /*0004*/ 	.word	0xffffffff
	.align		4
        /*0008*/ 	.word	0x00000000
	.align		4
        /*000c*/ 	.word	0xfffffffe
	.align		4
        /*0010*/ 	.word	0x00000000
	.align		4
        /*0014*/ 	.word	0xfffffffd
	.align		4
        /*0018*/ 	.word	0x00000000
	.align		4
        /*001c*/ 	.word	0xfffffffc


//--------------------- .nv.constant4             --------------------------
	.section	.nv.constant4,"a",@progbits
	.align	8
	.align		8
.nv.constant4:
        /*0000*/ 	.dword	_ZN30_INTERNAL_96b15c0e_4_k_cu_main4cuda3std3__45__cpo5beginE
	.align		8
        /*0008*/ 	.dword	_ZN30_INTERNAL_96b15c0e_4_k_cu_main4cuda3std3__45__cpo3endE
	.align		8
        /*0010*/ 	.dword	_ZN30_INTERNAL_96b15c0e_4_k_cu_main4cuda3std3__45__cpo6cbeginE
	.align		8
        /*0018*/ 	.dword	_ZN30_INTERNAL_96b15c0e_4_k_cu_main4cuda3std3__45__cpo4cendE
	.align		8
        /*0020*/ 	.dword	_ZN30_INTERNAL_96b15c0e_4_k_cu_main4cuda3std3__45__cpo6rbeginE
	.align		8
        /*0028*/ 	.dword	_ZN30_INTERNAL_96b15c0e_4_k_cu_main4cuda3std3__45__cpo4rendE
	.align		8
        /*0030*/ 	.dword	_ZN30_INTERNAL_96b15c0e_4_k_cu_main4cuda3std3__45__cpo7crbeginE
	.align		8
        /*0038*/ 	.dword	_ZN30_INTERNAL_96b15c0e_4_k_cu_main4cuda3std3__45__cpo5crendE
	.align		8
        /*0040*/ 	.dword	_ZN30_INTERNAL_96b15c0e_4_k_cu_main4cuda3std3__432_GLOBAL__N__96b15c0e_4_k_cu_main6ignoreE
	.align		8
        /*0048*/ 	.dword	_ZN30_INTERNAL_96b15c0e_4_k_cu_main4cuda3std3__419piecewise_constructE
	.align		8
        /*0050*/ 	.dword	_ZN30_INTERNAL_96b15c0e_4_k_cu_main4cuda3std3__48in_placeE
	.align		8
        /*0058*/ 	.dword	_ZN30_INTERNAL_96b15c0e_4_k_cu_main4cuda3std3__420unreachable_sentinelE
	.align		8
        /*0060*/ 	.dword	_ZN30_INTERNAL_96b15c0e_4_k_cu_main4cuda3std3__47nulloptE
	.align		8
        /*0068*/ 	.dword	_ZN30_INTERNAL_96b15c0e_4_k_cu_main4cuda3std3__48unexpectE
	.align		8
        /*0070*/ 	.dword	_ZN30_INTERNAL_96b15c0e_4_k_cu_main4cuda3std6ranges3__45__cpo4swapE
	.align		8
        /*0078*/ 	.dword	_ZN30_INTERNAL_96b15c0e_4_k_cu_main4cuda3std6ranges3__45__cpo9iter_moveE
	.align		8
        /*0080*/ 	.dword	_ZN30_INTERNAL_96b15c0e_4_k_cu_main4cuda3std6ranges3__45__cpo5beginE
	.align		8
        /*0088*/ 	.dword	_ZN30_INTERNAL_96b15c0e_4_k_cu_main4cuda3std6ranges3__45__cpo3endE
	.align		8
        /*0090*/ 	.dword	_ZN30_INTERNAL_96b15c0e_4_k_cu_main4cuda3std6ranges3__45__cpo6cbeginE
	.align		8
        /*0098*/ 	.dword	_ZN30_INTERNAL_96b15c0e_4_k_cu_main4cuda3std6ranges3__45__cpo4cendE
	.align		8
        /*00a0*/ 	.dword	_ZN30_INTERNAL_96b15c0e_4_k_cu_main4cuda3std6ranges3__45__cpo7advanceE
	.align		8
        /*00a8*/ 	.dword	_ZN30_INTERNAL_96b15c0e_4_k_cu_main4cuda3std6ranges3__45__cpo9iter_swapE
	.align		8
        /*00b0*/ 	.dword	_ZN30_INTERNAL_96b15c0e_4_k_cu_main4cuda3std6ranges3__45__cpo4nextE
	.align		8
        /*00b8*/ 	.dword	_ZN30_INTERNAL_96b15c0e_4_k_cu_main4cuda3std6ranges3__45__cpo4prevE
	.align		8
        /*00c0*/ 	.dword	_ZN30_INTERNAL_96b15c0e_4_k_cu_main4cuda3std6ranges3__45__cpo4dataE
	.align		8
        /*00c8*/ 	.dword	_ZN30_INTERNAL_96b15c0e_4_k_cu_main4cuda3std6ranges3__45__cpo5cdataE
	.align		8
        /*00d0*/ 	.dword	_ZN30_INTERNAL_96b15c0e_4_k_cu_main4cuda3std6ranges3__45__cpo4sizeE
	.align		8
        /*00d8*/ 	.dword	_ZN30_INTERNAL_96b15c0e_4_k_cu_main4cuda3std6ranges3__45__cpo5ssizeE
	.align		8
        /*00e0*/ 	.dword	_ZN30_INTERNAL_96b15c0e_4_k_cu_main4cuda3std6ranges3__45__cpo8distanceE
	.align		8
        /*00e8*/ 	.dword	_ZN30_INTERNAL_96b15c0e_4_k_cu_main6thrust24THRUST_300001_SM_1000_NS8cuda_cub3parE
	.align		8
        /*00f0*/ 	.dword	_ZN30_INTERNAL_96b15c0e_4_k_cu_main6thrust24THRUST_300001_SM_1000_NS8cuda_cub10par_nosyncE
	.align		8
        /*00f8*/ 	.dword	_ZN30_INTERNAL_96b15c0e_4_k_cu_main6thrust24THRUST_300001_SM_1000_NS6system6detail10sequential3seqE
	.align		8
        /*0100*/ 	.dword	_ZN30_INTERNAL_96b15c0e_4_k_cu_main6thrust24THRUST_300001_SM_1000_NS12placeholders2_1E
	.align		8
        /*0108*/ 	.dword	_ZN30_INTERNAL_96b15c0e_4_k_cu_main6thrust24THRUST_300001_SM_1000_NS12placeholders2_2E
	.align		8
        /*0110*/ 	.dword	_ZN30_INTERNAL_96b15c0e_4_k_cu_main6thrust24THRUST_300001_SM_1000_NS12placeholders2_3E
	.align		8
        /*0118*/ 	.dword	_ZN30_INTERNAL_96b15c0e_4_k_cu_main6thrust24THRUST_300001_SM_1000_NS12placeholders2_4E
	.align		8
        /*0120*/ 	.dword	_ZN30_INTERNAL_96b15c0e_4_k_cu_main6thrust24THRUST_300001_SM_1000_NS12placeholders2_5E
	.align		8
        /*0128*/ 	.dword	_ZN30_INTERNAL_96b15c0e_4_k_cu_main6thrust24THRUST_300001_SM_1000_NS12placeholders2_6E
	.align		8
        /*0130*/ 	.dword	_ZN30_INTERNAL_96b15c0e_4_k_cu_main6thrust24THRUST_300001_SM_1000_NS12placeholders2_7E
	.align		8
        /*0138*/ 	.dword	_ZN30_INTERNAL_96b15c0e_4_k_cu_main6thrust24THRUST_300001_SM_1000_NS12placeholders2_8E
	.align		8
        /*0140*/ 	.dword	_ZN30_INTERNAL_96b15c0e_4_k_cu_main6thrust24THRUST_300001_SM_1000_NS12placeholders2_9E
	.align		8
        /*0148*/ 	.dword	_ZN30_INTERNAL_96b15c0e_4_k_cu_main6thrust24THRUST_300001_SM_1000_NS12placeholders3_10E
	.align		8
        /*0150*/ 	.dword	_ZN30_INTERNAL_96b15c0e_4_k_cu_main6thrust24THRUST_300001_SM_1000_NS3seqE


//--------------------- .text._ZN3cub18CUB_300001_SM_10006detail6reduce28DeviceReduceSingleTileKernelINS2_10policy_hubIN4cuda3std3__45tupleIJblEEEyN6thrust24THRUST_300001_SM_1000_NS8cuda_cub9__find_if7functorIS9_EEE10Policy1000EPS9_SI_iSF_S9_S9_NS7_10__identityEEEvT0_T1_T2_T3_T4_T6_ --------------------------
	.section	.text._ZN3cub18CUB_300001_SM_10006detail6reduce28DeviceReduceSingleTileKernelINS2_10policy_hubIN4cuda3std3__45tupleIJblEEEyN6thrust24THRUST_300001_SM_1000_NS8cuda_cub9__find_if7functorIS9_EEE10Policy1000EPS9_SI_iSF_S9_S9_NS7_10__identityEEEvT0_T1_T2_T3_T4_T6_,"ax",@progbits
	.align	128
        .global         _ZN3cub18CUB_300001_SM_10006detail6reduce28DeviceReduceSingleTileKernelINS2_10policy_hubIN4cuda3std3__45tupleIJblEEEyN6thrust24THRUST_300001_SM_1000_NS8cuda_cub9__find_if7functorIS9_EEE10Policy1000EPS9_SI_iSF_S9_S9_NS7_10__identityEEEvT0_T1_T2_T3_T4_T6_
        .type           _ZN3cub18CUB_300001_SM_10006detail6reduce28DeviceReduceSingleTileKernelINS2_10policy_hubIN4cuda3std3__45tupleIJblEEEyN6thrust24THRUST_300001_SM_1000_NS8cuda_cub9__find_if7functorIS9_EEE10Policy1000EPS9_SI_iSF_S9_S9_NS7_10__identityEEEvT0_T1_T2_T3_T4_T6_,@function
        .size           _ZN3cub18CUB_300001_SM_10006detail6reduce28DeviceReduceSingleTileKernelINS2_10policy_hubIN4cuda3std3__45tupleIJblEEEyN6thrust24THRUST_300001_SM_1000_NS8cuda_cub9__find_if7functorIS9_EEE10Policy1000EPS9_SI_iSF_S9_S9_NS7_10__identityEEEvT0_T1_T2_T3_T4_T6_,(.L_x_422 - _ZN3cub18CUB_300001_SM_10006detail6reduce28DeviceReduceSingleTileKernelINS2_10policy_hubIN4cuda3std3__45tupleIJblEEEyN6thrust24THRUST_300001_SM_1000_NS8cuda_cub9__find_if7functorIS9_EEE10Policy1000EPS9_SI_iSF_S9_S9_NS7_10__identityEEEvT0_T1_T2_T3_T4_T6_)
        .other          _ZN3cub18CUB_300001_SM_10006detail6reduce28DeviceReduceSingleTileKernelINS2_10policy_hubIN4cuda3std3__45tupleIJblEEEyN6thrust24THRUST_300001_SM_1000_NS8cuda_cub9__find_if7functorIS9_EEE10Policy1000EPS9_SI_iSF_S9_S9_NS7_10__identityEEEvT0_T1_T2_T3_T4_T6_,@"STO_CUDA_ENTRY STV_DEFAULT"
_ZN3cub18CUB_300001_SM_10006detail6reduce28DeviceReduceSingleTileKernelINS2_10policy_hubIN4cuda3std3__45tupleIJblEEEyN6thrust24THRUST_300001_SM_1000_NS8cuda_cub9__find_if7functorIS9_EEE10Policy1000EPS9_SI_iSF_S9_S9_NS7_10__identityEEEvT0_T1_T2_T3_T4_T6_:
.text._ZN3cub18CUB_300001_SM_10006detail6reduce28DeviceReduceSingleTileKernelINS2_10policy_hubIN4cuda3std3__45tupleIJblEEEyN6thrust24THRUST_300001_SM_1000_NS8cuda_cub9__find_if7functorIS9_EEE10Policy1000EPS9_SI_iSF_S9_S9_NS7_10__identityEEEvT0_T1_T2_T3_T4_T6_:
[----:B------:R-:W-:Y:S01]  /*0000*/  LDC R1, c[0x0][0x37c] ;  /* 0x0000df00ff017b82 */ /* 0x000fe20000000800 */
[----:B------:R-:W0:Y:S07]  /*0010*/  LDCU UR4, c[0x0][0x390] ;  /* 0x00007200ff0477ac */ /* 0x000e2e0008000800 */
[----:B------:R-:W1:Y:S01]  /*0020*/  LDC.U8 R0, c[0x0][0x398] ;  /* 0x0000e600ff007b82 */ /* 0x000e620000000000 */
[----:B------:R-:W2:Y:S01]  /*0030*/  LDCU.64 UR8, c[0x0][0x358] ;  /* 0x00006b00ff0877ac */ /* 0x000ea20008000a00 */
[----:B0-----:R-:W-:-:S09]  /*0040*/  UISETP.NE.AND UP0, UPT, UR4, URZ, UPT ;  /* 0x000000ff0400728c */ /* 0x001fd2000bf05270 */
[----:B--2---:R-:W-:Y:S05]  /*0050*/  BRA.U UP0, `(.L_x_0) ;  /* 0x0000000100207547 */ /* 0x004fea000b800000 */
[----:B------:R-:W0:Y:S02]  /*0060*/  S2R R2, SR_TID.X ;  /* 0x0000000000027919 */ /* 0x000e240000002100 */
[----:B0-----:R-:W-:-:S13]  /*0070*/  ISETP.NE.AND P0, PT, R2, RZ, PT ;  /* 0x000000ff0200720c */ /* 0x001fda0003f05270 */
[----:B------:R-:W-:Y:S05]  /*0080*/  @P0 EXIT ;  /* 0x000000000000094d */ /* 0x000fea0003800000 */
[----:B------:R-:W1:Y:S08]  /*0090*/  LDC.64 R2, c[0x0][0x388] ;  /* 0x0000e200ff027b82 */ /* 0x000e700000000a00 */
[----:B------:R-:W0:Y:S01]  /*00a0*/  LDC.64 R4, c[0x0][0x3a0] ;  /* 0x0000e800ff047b82 */ /* 0x000e220000000a00 */
[----:B-1----:R-:W-:Y:S04]  /*00b0*/  STG.E.U8 desc[UR8][R2.64], R0 ;  /* 0x0000000002007986 */ /* 0x002fe8000c101108 */
[----:B0-----:R-:W-:Y:S01]  /*00c0*/  STG.E.64 desc[UR8][R2.64+0x8], R4 ;  /* 0x0000080402007986 */ /* 0x001fe2000c101b08 */
[----:B------:R-:W-:Y:S05]  /*00d0*/  EXIT ;  /* 0x000000000000794d */ /* 0x000fea0003800000 */
.L_x_0:
[----:B------:R-:W-:Y:S01]  /*00e0*/  UISETP.GT.AND UP0, UPT, UR4, 0x3ff, UPT ;  /* 0x000003ff0400788c */ /* 0x000fe2000bf04270 */
[----:B------:R-:W-:Y:S08]  /*00f0*/  BSSY.RECONVERGENT B0, `(.L_x_1) ;  /* 0x00003d8000007945 */ /* 0x000ff00003800200 */
[----:B------:R-:W-:Y:S05]  /*0100*/  BRA.U UP0, `(.L_x_2) ;  /* 0x0000002100e47547 */ /* 0x000fea000b800000 */
[----:B------:R-:W0:Y:S01]  /*0110*/  S2R R5, SR_TID.X ;  /* 0x0000000000057919 */ /* 0x000e220000002100 */
[----:B------:R-:W-:Y:S01]  /*0120*/  BSSY.RECONVERGENT B1, `(.L_x_3) ;  /* 0x000000b000017945 */ /* 0x000fe20003800200 */
[----:B------:R-:W-:Y:S02]  /*0130*/  PRMT R4, RZ, 0x7610, R4 ;  /* 0x00007610ff047816 */ /* 0x000fe40000000004 */
[----:B------:R-:W-:Y:S02]  /*0140*/  CS2R R2, SRZ ;  /* 0x0000000000027805 */ /* 0x000fe4000001ff00 */
[----:B0-----:R-:W-:Y:S01]  /*0150*/  ISETP.GE.AND P0, PT, R5, UR4, PT ;  /* 0x0000000405007c0c */ /* 0x001fe2000bf06270 */
[----:B------:R-:W-:-:S12]  /*0160*/  IMAD.MOV.U32 R9, RZ, RZ, R5 ;  /* 0x000000ffff097224 */ /* 0x000fd800078e0005 */
[----:B------:R-:W-:Y:S05]  /*0170*/  @P0 BRA `(.L_x_4) ;  /* 0x0000000000140947 */ /* 0x000fea0003800000 */
[----:B------:R-:W0:Y:S02]  /*0180*/  LDC.64 R6, c[0x0][0x380] ;  /* 0x0000e000ff067b82 */ /* 0x000e240000000a00 */
[----:B0-----:R-:W-:-:S05]  /*0190*/  IMAD.WIDE.U32 R6, R5, 0x10, R6 ;  /* 0x0000001005067825 */ /* 0x001fca00078e0006 */
[----:B------:R0:W5:Y:S04]  /*01a0*/  LDG.E.U16.CONSTANT R4, desc[UR8][R6.64] ;  /* 0x0000000806047981 */ /* 0x000168000c1e9500 */
[----:B------:R0:W5:Y:S01]  /*01b0*/  LDG.E.64.CONSTANT R2, desc[UR8][R6.64+0x8] ;  /* 0x0000080806027981 */ /* 0x000162000c1e9b00 */
[----:B------:R-:W-:-:S07]  /*01c0*/  VIADD R9, R5, 0x100 ;  /* 0x0000010005097836 */ /* 0x000fce0000000000 */
.L_x_4:
[----:B------:R-:W-:Y:S05]  /*01d0*/  BSYNC.RECONVERGENT B1 ;  /* 0x0000000000017941 */ /* 0x000fea0003800200 */
.L_x_3:
[----:B------:R-:W-:Y:S01]  /*01e0*/  ISETP.GE.AND P0, PT, R9, UR4, PT ;  /* 0x0000000409007c0c */ /* 0x000fe2000bf06270 */
[----:B------:R-:W-:-:S12]  /*01f0*/  BSSY.RECONVERGENT B1, `(.L_x_5) ;  /* 0x0000058000017945 */ /* 0x000fd80003800200 */
[----:B------:R-:W-:Y:S05]  /*0200*/  @P0 BRA `(.L_x_6) ;  /* 0x0000000400580947 */ /* 0x000fea0003800000 */
[----:B------:R-:W-:Y:S01]  /*0210*/  LOP3.LUT R8, RZ, R9, RZ, 0x33, !PT ;  /* 0x00000009ff087212 */ /* 0x000fe200078e33ff */
[----:B0-----:R-:W0:Y:S01]  /*0220*/  LDC.64 R6, c[0x0][0x380] ;  /* 0x0000e000ff067b82 */ /* 0x001e220000000a00 */
[----:B------:R-:W-:Y:S03]  /*0230*/  BSSY.RECONVERGENT B2, `(.L_x_7) ;  /* 0x0000020000027945 */ /* 0x000fe60003800200 */
[----:B------:R-:W-:-:S05]  /*0240*/  VIADD R8, R8, UR4 ;  /* 0x0000000408087c36 */ /* 0x000fca0008000000 */
[C---:B------:R-:W-:Y:S02]  /*0250*/  LOP3.LUT R10, R8.reuse, 0x300, RZ, 0xc0, !PT ;  /* 0x00000300080a7812 */ /* 0x040fe400078ec0ff */
[----:B------:R-:W-:Y:S02]  /*0260*/  ISETP.GE.U32.AND P1, PT, R8, 0x300, PT ;  /* 0x000003000800780c */ /* 0x000fe40003f26070 */
[----:B------:R-:W-:-:S13]  /*0270*/  ISETP.NE.AND P0, PT, R10, 0x300, PT ;  /* 0x000003000a00780c */ /* 0x000fda0003f05270 */
[----:B------:R-:W-:Y:S05]  /*0280*/  @!P0 BRA `(.L_x_8) ;  /* 0x0000000000688947 */ /* 0x000fea0003800000 */
[----:B------:R-:W2:Y:S01]  /*0290*/  LDC.64 R10, c[0x0][0x380] ;  /* 0x0000e000ff0a7b82 */ /* 0x000ea20000000a00 */
[----:B------:R-:W-:-:S04]  /*02a0*/  LEA.HI R8, R8, 0x1, RZ, 0x18 ;  /* 0x0000000108087811 */ /* 0x000fc800078fc0ff */
[----:B------:R-:W-:-:S05]  /*02b0*/  LOP3.LUT R8, R8, 0x3, RZ, 0xc0, !PT ;  /* 0x0000000308087812 */ /* 0x000fca00078ec0ff */
[----:B------:R-:W-:Y:S02]  /*02c0*/  IMAD.MOV R8, RZ, RZ, -R8 ;  /* 0x000000ffff087224 */ /* 0x000fe400078e0a08 */
[----:B--2---:R-:W-:-:S04]  /*02d0*/  IMAD.WIDE.U32 R10, R9, 0x10, R10 ;  /* 0x00000010090a7825 */ /* 0x004fc800078e000a */
[----:B------:R-:W-:Y:S02]  /*02e0*/  IMAD.MOV.U32 R15, RZ, RZ, R10 ;  /* 0x000000ffff0f7224 */ /* 0x000fe400078e000a */
[----:B------:R-:W-:-:S07]  /*02f0*/  IMAD.MOV.U32 R13, RZ, RZ, R11 ;  /* 0x000000ffff0d7224 */ /* 0x000fce00078e000b */
.L_x_9:
[----:B------:R-:W-:-:S05]  /*0300*/  IMAD.MOV.U32 R12, RZ, RZ, R15 ;  /* 0x000000ffff0c7224 */ /* 0x000fca00078e000f */
[----:B------:R-:W2:Y:S04]  /*0310*/  LDG.E.U16.CONSTANT R14, desc[UR8][R12.64] ;  /* 0x000000080c0e7981 */ /* 0x000ea8000c1e9500 */
[----:B------:R3:W4:Y:S01]  /*0320*/  LDG.E.64.CONSTANT R10, desc[UR8][R12.64+0x8] ;  /* 0x000008080c0a7981 */ /* 0x000722000c1e9b00 */
[----:B------:R-:W-:Y:S01]  /*0330*/  VIADD R8, R8, 0x1 ;  /* 0x0000000108087836 */ /* 0x000fe20000000000 */
[----:B-----5:R-:W-:Y:S01]  /*0340*/  LOP3.LUT P2, RZ, R4, 0xff, RZ, 0xc0, !PT ;  /* 0x000000ff04ff7812 */ /* 0x020fe2000784c0ff */
[----:B------:R-:W-:Y:S01]  /*0350*/  VIADD R9, R9, 0x100 ;  /* 0x0000010009097836 */ /* 0x000fe20000000000 */
[----:B------:R-:W-:Y:S02]  /*0360*/  IADD3 R15, P5, PT, R12, 0x1000, RZ ;  /* 0x000010000c0f7810 */ /* 0x000fe40007fbe0ff */
[----:B------:R-:W-:-:S03]  /*0370*/  ISETP.NE.AND P4, PT, R8, RZ, PT ;  /* 0x000000ff0800720c */ /* 0x000fc60003f85270 */
[----:B---3--:R-:W-:Y:S01]  /*0380*/  IMAD.X R13, RZ, RZ, R13, P5 ;  /* 0x000000ffff0d7224 */ /* 0x008fe200028e060d */
[----:B--2---:R-:W-:Y:S02]  /*0390*/  LOP3.LUT P3, RZ, R14, 0xff, RZ, 0xc0, !PT ;  /* 0x000000ff0eff7812 */ /* 0x004fe4000786c0ff */
[----:B----4-:R-:W-:-:S03]  /*03a0*/  ISETP.LT.U32.AND P0, PT, R10, R2, PT ;  /* 0x000000020a00720c */ /* 0x010fc60003f01070 */
[----:B------:R-:W-:Y:S02]  /*03b0*/  @P2 SEL R14, R4, 0x1, !P3 ;  /* 0x00000001040e2807 */ /* 0x000fe40005800000 */
[----:B------:R-:W-:Y:S02]  /*03c0*/  ISETP.LT.AND.EX P0, PT, R11, R3, PT, P0 ;  /* 0x000000030b00720c */ /* 0x000fe40003f01300 */
[----:B------:R-:W-:-:S04]  /*03d0*/  PRMT R4, R14, 0x7610, R4 ;  /* 0x000076100e047816 */ /* 0x000fc80000000004 */
[C---:B------:R-:W-:Y:S02]  /*03e0*/  @P3 SEL R2, R10.reuse, R2, P0 ;  /* 0x000000020a023207 */ /* 0x040fe40000000000 */
[C---:B------:R-:W-:Y:S02]  /*03f0*/  @P3 SEL R3, R11.reuse, R3, P0 ;  /* 0x000000030b033207 */ /* 0x040fe40000000000 */
[----:B------:R-:W-:Y:S02]  /*0400*/  SEL R2, R10, R2, !P2 ;  /* 0x000000020a027207 */ /* 0x000fe40005000000 */
[----:B------:R-:W-:Y:S01]  /*0410*/  SEL R3, R11, R3, !P2 ;  /* 0x000000030b037207 */ /* 0x000fe20005000000 */
[----:B------:R-:W-:Y:S06]  /*0420*/  @P4 BRA `(.L_x_9) ;  /* 0xfffffffc00b44947 */ /* 0x000fec000383ffff */
.L_x_8:
[----:B------:R-:W-:Y:S05]  /*0430*/  BSYNC.RECONVERGENT B2 ;  /* 0x0000000000027941 */ /* 0x000fea0003800200 */
.L_x_7:
[----:B------:R-:W-:Y:S05]  /*0440*/  @!P1 BRA `(.L_x_6) ;  /* 0x0000000000c89947 */ /* 0x000fea0003800000 */
.L_x_10:
[----:B0-----:R-:W-:-:S05]  /*0450*/  IMAD.WIDE R20, R9, 0x10, R6 ;  /* 0x0000001009147825 */ /* 0x001fca00078e0206 */
[----:B------:R-:W2:Y:S04]  /*0460*/  LDG.E.U16.CONSTANT R19, desc[UR8][R20.64] ;  /* 0x0000000814137981 */ /* 0x000ea8000c1e9500 */
[----:B------:R-:W3:Y:S04]  /*0470*/  LDG.E.64.CONSTANT R10, desc[UR8][R20.64+0x8] ;  /* 0x00000808140a7981 */ /* 0x000ee8000c1e9b00 */
[----:B------:R-:W4:Y:S04]  /*0480*/  LDG.E.U16.CONSTANT R22, desc[UR8][R20.64+0x1000] ;  /* 0x0010000814167981 */ /* 0x000f28000c1e9500 */
[----:B------:R-:W4:Y:S04]  /*0490*/  LDG.E.64.CONSTANT R12, desc[UR8][R20.64+0x1008] ;  /* 0x00100808140c7981 */ /* 0x000f28000c1e9b00 */
[----:B------:R-:W4:Y:S04]  /*04a0*/  LDG.E.U16.CONSTANT R18, desc[UR8][R20.64+0x2000] ;  /* 0x0020000814127981 */ /* 0x000f28000c1e9500 */
[----:B------:R-:W4:Y:S04]  /*04b0*/  LDG.E.64.CONSTANT R14, desc[UR8][R20.64+0x2008] ;  /* 0x00200808140e7981 */ /* 0x000f28000c1e9b00 */
[----:B------:R-:W4:Y:S04]  /*04c0*/  LDG.E.U16.CONSTANT R8, desc[UR8][R20.64+0x3000] ;  /* 0x0030000814087981 */ /* 0x000f28000c1e9500 */
[----:B------:R-:W4:Y:S01]  /*04d0*/  LDG.E.64.CONSTANT R16, desc[UR8][R20.64+0x3008] ;  /* 0x0030080814107981 */ /* 0x000f22000c1e9b00 */
[----:B-----5:R-:W-:Y:S01]  /*04e0*/  LOP3.LUT P2, RZ, R4, 0xff, RZ, 0xc0, !PT ;  /* 0x000000ff04ff7812 */ /* 0x020fe2000784c0ff */
[----:B------:R-:W-:-:S02]  /*04f0*/  IMAD.MOV.U32 R23, RZ, RZ, R3 ;  /* 0x000000ffff177224 */ /* 0x000fc400078e0003 */
[----:B------:R-:W-:Y:S01]  /*0500*/  VIADD R9, R9, 0x400 ;  /* 0x0000040009097836 */ /* 0x000fe20000000000 */
[----:B--2---:R-:W-:Y:S02]  /*0510*/  LOP3.LUT P1, RZ, R19, 0xff, RZ, 0xc0, !PT ;  /* 0x000000ff13ff7812 */ /* 0x004fe4000782c0ff */
[----:B---3--:R-:W-:-:S07]  /*0520*/  ISETP.LT.U32.AND P0, PT, R10, R2, PT ;  /* 0x000000020a00720c */ /* 0x008fce0003f01070 */
[----:B------:R-:W-:Y:S02]  /*0530*/  @P2 SEL R19, R4, 0x1, !P1 ;  /* 0x0000000104132807 */ /* 0x000fe40004800000 */
[-C--:B------:R-:W-:Y:S02]  /*0540*/  ISETP.LT.AND.EX P0, PT, R11, R23.reuse, PT, P0 ;  /* 0x000000170b00720c */ /* 0x080fe40003f01300 */
[----:B------:R-:W-:Y:S02]  /*0550*/  LOP3.LUT P3, RZ, R19, 0xff, RZ, 0xc0, !PT ;  /* 0x000000ff13ff7812 */ /* 0x000fe4000786c0ff */
[----:B----4-:R-:W-:Y:S02]  /*0560*/  LOP3.LUT P4, RZ, R22, 0xff, RZ, 0xc0, !PT ;  /* 0x000000ff16ff7812 */ /* 0x010fe4000788c0ff */
[----:B------:R-:W-:Y:S02]  /*0570*/  @P1 SEL R2, R10, R2, P0 ;  /* 0x000000020a021207 */ /* 0x000fe40000000000 */
[----:B------:R-:W-:-:S02]  /*0580*/  @P1 SEL R23, R11, R23, P0 ;  /* 0x000000170b171207 */ /* 0x000fc40000000000 */
[----:B------:R-:W-:Y:S02]  /*0590*/  SEL R3, R10, R2, !P2 ;  /* 0x000000020a037207 */ /* 0x000fe40005000000 */
[----:B------:R-:W-:Y:S02]  /*05a0*/  SEL R11, R11, R23, !P2 ;  /* 0x000000170b0b7207 */ /* 0x000fe40005000000 */
[----:B------:R-:W-:Y:S02]  /*05b0*/  ISETP.LT.U32.AND P0, PT, R12, R3, PT ;  /* 0x000000030c00720c */ /* 0x000fe40003f01070 */
[----:B------:R-:W-:Y:S02]  /*05c0*/  @P3 SEL R22, R19, 0x1, !P4 ;  /* 0x0000000113163807 */ /* 0x000fe40006000000 */
[----:B------:R-:W-:Y:S02]  /*05d0*/  ISETP.LT.AND.EX P0, PT, R13, R11, PT, P0 ;  /* 0x0000000b0d00720c */ /* 0x000fe40003f01300 */
[----:B------:R-:W-:-:S02]  /*05e0*/  LOP3.LUT P2, RZ, R18, 0xff, RZ, 0xc0, !PT ;  /* 0x000000ff12ff7812 */ /* 0x000fc4000784c0ff */
[----:B------:R-:W-:Y:S02]  /*05f0*/  @P4 SEL R3, R12, R3, P0 ;  /* 0x000000030c034207 */ /* 0x000fe40000000000 */
[----:B------:R-:W-:Y:S02]  /*0600*/  LOP3.LUT P1, RZ, R22, 0xff, RZ, 0xc0, !PT ;  /* 0x000000ff16ff7812 */ /* 0x000fe4000782c0ff */
[C---:B------:R-:W-:Y:S02]  /*0610*/  @P4 SEL R11, R13.reuse, R11, P0 ;  /* 0x0000000b0d0b4207 */ /* 0x040fe40000000000 */
[----:B------:R-:W-:Y:S02]  /*0620*/  SEL R3, R12, R3, !P3 ;  /* 0x000000030c037207 */ /* 0x000fe40005800000 */
[----:B------:R-:W-:Y:S02]  /*0630*/  SEL R13, R13, R11, !P3 ;  /* 0x0000000b0d0d7207 */ /* 0x000fe40005800000 */
[----:B------:R-:W-:-:S02]  /*0640*/  ISETP.LT.U32.AND P0, PT, R14, R3, PT ;  /* 0x000000030e00720c */ /* 0x000fc40003f01070 */
[----:B------:R-:W-:Y:S02]  /*0650*/  LOP3.LUT P3, RZ, R8, 0xff, RZ, 0xc0, !PT ;  /* 0x000000ff08ff7812 */ /* 0x000fe4000786c0ff */
[C---:B------:R-:W-:Y:S02]  /*0660*/  ISETP.LT.AND.EX P0, PT, R15.reuse, R13, PT, P0 ;  /* 0x0000000d0f00720c */ /* 0x040fe40003f01300 */
[----:B------:R-:W-:Y:S02]  /*0670*/  @P1 SEL R18, R22, 0x1, !P2 ;  /* 0x0000000116121807 */ /* 0x000fe40005000000 */
[C---:B------:R-:W-:Y:S02]  /*0680*/  @P2 SEL R3, R14.reuse, R3, P0 ;  /* 0x000000030e032207 */ /* 0x040fe40000000000 */
[----:B------:R-:W-:Y:S02]  /*0690*/  @P2 SEL R13, R15, R13, P0 ;  /* 0x0000000d0f0d2207 */ /* 0x000fe40000000000 */
[----:B------:R-:W-:-:S02]  /*06a0*/  SEL R3, R14, R3, !P1 ;  /* 0x000000030e037207 */ /* 0x000fc40004800000 */
[----:B------:R-:W-:Y:S02]  /*06b0*/  LOP3.LUT P2, RZ, R18, 0xff, RZ, 0xc0, !PT ;  /* 0x000000ff12ff7812 */ /* 0x000fe4000784c0ff */
[----:B------:R-:W-:Y:S02]  /*06c0*/  SEL R15, R15, R13, !P1 ;  /* 0x0000000d0f0f7207 */ /* 0x000fe40004800000 */
[----:B------:R-:W-:Y:S02]  /*06d0*/  ISETP.GE.AND P1, PT, R9, UR4, PT ;  /* 0x0000000409007c0c */ /* 0x000fe4000bf26270 */
[----:B------:R-:W-:-:S04]  /*06e0*/  ISETP.LT.U32.AND P0, PT, R16, R3, PT ;  /* 0x000000031000720c */ /* 0x000fc80003f01070 */
[----:B------:R-:W-:-:S03]  /*06f0*/  ISETP.LT.AND.EX P0, PT, R17, R15, PT, P0 ;  /* 0x0000000f1100720c */ /* 0x000fc60003f01300 */
[----:B------:R-:W-:Y:S02]  /*0700*/  @P2 SEL R8, R18, 0x1, !P3 ;  /* 0x0000000112082807 */ /* 0x000fe40005800000 */
[C---:B------:R-:W-:Y:S02]  /*0710*/  @P3 SEL R3, R16.reuse, R3, P0 ;  /* 0x0000000310033207 */ /* 0x040fe40000000000 */
[C---:B------:R-:W-:Y:S02]  /*0720*/  @P3 SEL R15, R17.reuse, R15, P0 ;  /* 0x0000000f110f3207 */ /* 0x040fe40000000000 */
[----:B------:R-:W-:Y:S02]  /*0730*/  SEL R2, R16, R3, !P2 ;  /* 0x0000000310027207 */ /* 0x000fe40005000000 */
[----:B------:R-:W-:Y:S02]  /*0740*/  SEL R3, R17, R15, !P2 ;  /* 0x0000000f11037207 */ /* 0x000fe40005000000 */
[----:B------:R-:W-:Y:S01]  /*0750*/  PRMT R4, R8, 0x7610, R4 ;  /* 0x0000761008047816 */ /* 0x000fe20000000004 */
[----:B------:R-:W-:Y:S06]  /*0760*/  @!P1 BRA `(.L_x_10) ;  /* 0xfffffffc00389947 */ /* 0x000fec000383ffff */
.L_x_6:
[----:B------:R-:W-:Y:S05]  /*0770*/  BSYNC.RECONVERGENT B1 ;  /* 0x0000000000017941 */ /* 0x000fea0003800200 */
.L_x_5:
[----:B------:R-:W-:-:S09]  /*0780*/  UISETP.GE.AND UP0, UPT, UR4, 0x100, UPT ;  /* 0x000001000400788c */ /* 0x000fd2000bf06270 */
[----:B------:R-:W-:Y:S05]  /*0790*/  BRA.U !UP0, `(.L_x_11) ;  /* 0x0000000d08407547 */ /* 0x000fea000b800000 */
[----:B------:R-:W2:Y:S01]  /*07a0*/  S2R R10, SR_LANEID ;  /* 0x00000000000a7919 */ /* 0x000ea20000000000 */
[----:B0----5:R-:W-:Y:S01]  /*07b0*/  LOP3.LUT R6, R4, 0xff, RZ, 0xc0, !PT ;  /* 0x000000ff04067812 */ /* 0x021fe200078ec0ff */
[----:B------:R-:W-:Y:S01]  /*07c0*/  BSSY.RECONVERGENT B1, `(.L_x_12) ;  /* 0x0000016000017945 */ /* 0x000fe20003800200 */
[----:B------:R0:W3:Y:S04]  /*07d0*/  SHFL.DOWN PT, R9, R2, 0x1, 0x1f ;  /* 0x08201f0002097f89 */ /* 0x0000e800000e0000 */
[----:B------:R0:W4:Y:S04]  /*07e0*/  SHFL.DOWN PT, R8, R3, 0x1, 0x1f ;  /* 0x08201f0003087f89 */ /* 0x00012800000e0000 */
[----:B------:R0:W0:Y:S01]  /*07f0*/  SHFL.DOWN PT, R7, R6, 0x1, 0x1f ;  /* 0x08201f0006077f89 */ /* 0x00002200000e0000 */
[----:B--2---:R-:W-:-:S02]  /*0800*/  ISETP.GT.AND P0, PT, R10, 0x1e, PT ;  /* 0x0000001e0a00780c */ /* 0x004fc40003f04270 */
[C---:B------:R-:W-:Y:S02]  /*0810*/  ISETP.GT.AND P3, PT, R10.reuse, 0x1d, PT ;  /* 0x0000001d0a00780c */ /* 0x040fe40003f64270 */
[----:B------:R-:W-:-:S09]  /*0820*/  ISETP.GT.AND P2, PT, R10, 0x1b, PT ;  /* 0x0000001b0a00780c */ /* 0x000fd20003f44270 */
[----:B0--34-:R-:W-:Y:S05]  /*0830*/  @P0 BRA `(.L_x_13) ;  /* 0x0000000000380947 */ /* 0x019fea0003800000 */
[----:B------:R-:W-:Y:S01]  /*0840*/  LOP3.LUT P1, RZ, R7, 0xff, RZ, 0xc0, !PT ;  /* 0x000000ff07ff7812 */ /* 0x000fe2000782c0ff */
[----:B------:R-:W-:Y:S01]  /*0850*/  IMAD.MOV.U32 R11, RZ, RZ, 0x1 ;  /* 0x00000001ff0b7424 */ /* 0x000fe200078e00ff */
[----:B------:R-:W-:-:S04]  /*0860*/  LOP3.LUT P0, R6, R4, 0xff, RZ, 0xc0, !PT ;  /* 0x000000ff04067812 */ /* 0x000fc8000780c0ff */
[----:B------:R-:W-:-:S13]  /*0870*/  PLOP3.LUT P0, PT, P0, P1, PT, 0x2f, 0xf2 ;  /* 0x0000000000f2781c */ /* 0x000fda0000702577 */
[----:B------:R-:W-:Y:S02]  /*0880*/  @!P0 ISETP.LT.U32.AND P1, PT, R9, R2, PT ;  /* 0x000000020900820c */ /* 0x000fe40003f21070 */
[----:B------:R-:W-:Y:S02]  /*0890*/  @P0 ISETP.NE.AND P4, PT, R6, RZ, PT ;  /* 0x000000ff0600020c */ /* 0x000fe40003f85270 */
[----:B------:R-:W-:Y:S02]  /*08a0*/  @!P0 PRMT R4, R11, 0x7610, R4 ;  /* 0x000076100b048816 */ /* 0x000fe40000000004 */
[----:B------:R-:W-:Y:S02]  /*08b0*/  @!P0 ISETP.LT.AND.EX P1, PT, R8, R3, PT, P1 ;  /* 0x000000030800820c */ /* 0x000fe40003f21310 */
[----:B------:R-:W-:Y:S02]  /*08c0*/  @P0 SEL R6, R7, R4, !P4 ;  /* 0x0000000407060207 */ /* 0x000fe40006000000 */
[----:B------:R-:W-:-:S02]  /*08d0*/  @!P0 SEL R2, R9, R2, P1 ;  /* 0x0000000209028207 */ /* 0x000fc40000800000 */
[----:B------:R-:W-:Y:S02]  /*08e0*/  @!P0 SEL R3, R8, R3, P1 ;  /* 0x0000000308038207 */ /* 0x000fe40000800000 */
[----:B------:R-:W-:Y:S02]  /*08f0*/  @P0 PRMT R4, R6, 0x7610, R4 ;  /* 0x0000761006040816 */ /* 0x000fe40000000004 */
[----:B------:R-:W-:Y:S02]  /*0900*/  @P0 SEL R2, R9, R2, !P4 ;  /* 0x0000000209020207 */ /* 0x000fe40006000000 */
[----:B------:R-:W-:-:S07]  /*0910*/  @P0 SEL R3, R8, R3, !P4 ;  /* 0x0000000308030207 */ /* 0x000fce0006000000 */
.L_x_13:
[----:B------:R-:W-:Y:S05]  /*0920*/  BSYNC.RECONVERGENT B1 ;  /* 0x0000000000017941 */ /* 0x000fea0003800200 */
.L_x_12:
[----:B------:R-:W-:Y:S01]  /*0930*/  LOP3.LUT R7, R4, 0xff, RZ, 0xc0, !PT ;  /* 0x000000ff04077812 */ /* 0x000fe200078ec0ff */
[----:B------:R0:W2:Y:S01]  /*0940*/  SHFL.DOWN PT, R9, R2, 0x2, 0x1f ;  /* 0x08401f0002097f89 */ /* 0x0000a200000e0000 */
[----:B------:R-:W-:Y:S01]  /*0950*/  BSSY.RECONVERGENT B1, `(.L_x_14) ;  /* 0x0000015000017945 */ /* 0x000fe20003800200 */
[C---:B------:R-:W-:Y:S02]  /*0960*/  ISETP.GT.AND P5, PT, R10.reuse, 0x17, PT ;  /* 0x000000170a00780c */ /* 0x040fe40003fa4270 */
[----:B------:R0:W3:Y:S01]  /*0970*/  SHFL.DOWN PT, R8, R3, 0x2, 0x1f ;  /* 0x08401f0003087f89 */ /* 0x0000e200000e0000 */
[C---:B------:R-:W-:Y:S02]  /*0980*/  ISETP.GT.AND P4, PT, R10.reuse, 0xf, PT ;  /* 0x0000000f0a00780c */ /* 0x040fe40003f84270 */
[----:B------:R-:W-:Y:S01]  /*0990*/  ISETP.NE.AND P1, PT, R10, RZ, PT ;  /* 0x000000ff0a00720c */ /* 0x000fe20003f25270 */
[----:B------:R-:W4:Y:S01]  /*09a0*/  SHFL.DOWN PT, R7, R7, 0x2, 0x1f ;  /* 0x08401f0007077f89 */ /* 0x000f2200000e0000 */
[----:B------:R-:W-:Y:S11]  /*09b0*/  @P3 BRA `(.L_x_15) ;  /* 0x0000000000383947 */ /* 0x000ff60003800000 */
[----:B----4-:R-:W-:Y:S01]  /*09c0*/  LOP3.LUT P0, RZ, R7, 0xff, RZ, 0xc0, !PT ;  /* 0x000000ff07ff7812 */ /* 0x010fe2000780c0ff */
[----:B------:R-:W-:Y:S01]  /*09d0*/  IMAD.MOV.U32 R10, RZ, RZ, 0x1 ;  /* 0x00000001ff0a7424 */ /* 0x000fe200078e00ff */
[----:B------:R-:W-:-:S04]  /*09e0*/  LOP3.LUT P3, R6, R4, 0xff, RZ, 0xc0, !PT ;  /* 0x000000ff04067812 */ /* 0x000fc8000786c0ff */
[----:B------:R-:W-:-:S13]  /*09f0*/  PLOP3.LUT P0, PT, P3, P0, PT, 0x2f, 0xf2 ;  /* 0x0000000000f2781c */ /* 0x000fda0001f00577 */
[----:B--2---:R-:W-:Y:S02]  /*0a00*/  @!P0 ISETP.LT.U32.AND P3, PT, R9, R2, PT ;  /* 0x000000020900820c */ /* 0x004fe40003f61070 */
[----:B------:R-:W-:Y:S02]  /*0a10*/  @P0 ISETP.NE.AND P6, PT, R6, RZ, PT ;  /* 0x000000ff0600020c */ /* 0x000fe40003fc5270 */
[----:B------:R-:W-:Y:S02]  /*0a20*/  @!P0 PRMT R4, R10, 0x7610, R4 ;  /* 0x000076100a048816 */ /* 0x000fe40000000004 */
[----:B---3--:R-:W-:Y:S02]  /*0a30*/  @!P0 ISETP.LT.AND.EX P3, PT, R8, R3, PT, P3 ;  /* 0x000000030800820c */ /* 0x008fe40003f61330 */
[----:B------:R-:W-:Y:S02]  /*0a40*/  @P0 SEL R6, R7, R4, !P6 ;  /* 0x0000000407060207 */ /* 0x000fe40007000000 */
[----:B0-----:R-:W-:-:S02]  /*0a50*/  @!P0 SEL R2, R9, R2, P3 ;  /* 0x0000000209028207 */ /* 0x001fc40001800000 */
[----:B------:R-:W-:Y:S02]  /*0a60*/  @!P0 SEL R3, R8, R3, P3 ;  /* 0x0000000308038207 */ /* 0x000fe40001800000 */
[----:B------:R-:W-:Y:S02]  /*0a70*/  @P0 PRMT R4, R6, 0x7610, R4 ;  /* 0x0000761006040816 */ /* 0x000fe40000000004 */
[----:B------:R-:W-:Y:S02]  /*0a80*/  @P0 SEL R2, R9, R2, !P6 ;  /* 0x0000000209020207 */ /* 0x000fe40007000000 */
[----:B------:R-:W-:-:S07]  /*0a90*/  @P0 SEL R3, R8, R3, !P6 ;  /* 0x0000000308030207 */ /* 0x000fce0007000000 */
.L_x_15:
[----:B------:R-:W-:Y:S05]  /*0aa0*/  BSYNC.RECONVERGENT B1 ;  /* 0x0000000000017941 */ /* 0x000fea0003800200 */
.L_x_14:
[----:B----4-:R-:W-:Y:S01]  /*0ab0*/  LOP3.LUT R7, R4, 0xff, RZ, 0xc0, !PT ;  /* 0x000000ff04077812 */ /* 0x010fe200078ec0ff */
[----:B--2---:R2:W4:Y:S01]  /*0ac0*/  SHFL.DOWN PT, R9, R2, 0x4, 0x1f ;  /* 0x08801f0002097f89 */ /* 0x00452200000e0000 */
[----:B------:R-:W-:Y:S03]  /*0ad0*/  BSSY.RECONVERGENT B1, `(.L_x_16) ;  /* 0x0000012000017945 */ /* 0x000fe60003800200 */
[----:B---3--:R2:W3:Y:S04]  /*0ae0*/  SHFL.DOWN PT, R8, R3, 0x4, 0x1f ;  /* 0x08801f0003087f89 */ /* 0x0084e800000e0000 */
[----:B------:R-:W0:Y:S01]  /*0af0*/  SHFL.DOWN PT, R7, R7, 0x4, 0x1f ;  /* 0x08801f0007077f89 */ /* 0x000e2200000e0000 */
[----:B------:R-:W-:Y:S05]  /*0b00*/  @P2 BRA `(.L_x_17) ;  /* 0x0000000000382947 */ /* 0x000fea0003800000 */
[----:B0-----:R-:W-:Y:S01]  /*0b10*/  LOP3.LUT P0, RZ, R7, 0xff, RZ, 0xc0, !PT ;  /* 0x000000ff07ff7812 */ /* 0x001fe2000780c0ff */
[----:B------:R-:W-:Y:S01]  /*0b20*/  IMAD.MOV.U32 R10, RZ, RZ, 0x1 ;  /* 0x00000001ff0a7424 */ /* 0x000fe200078e00ff */
[----:B------:R-:W-:-:S04]  /*0b30*/  LOP3.LUT P2, R6, R4, 0xff, RZ, 0xc0, !PT ;  /* 0x000000ff04067812 */ /* 0x000fc8000784c0ff */
[----:B------:R-:W-:-:S13]  /*0b40*/  PLOP3.LUT P0, PT, P2, P0, PT, 0x2f, 0xf2 ;  /* 0x0000000000f2781c */ /* 0x000fda0001700577 */
[----:B----4-:R-:W-:Y:S02]  /*0b50*/  @!P0 ISETP.LT.U32.AND P2, PT, R9, R2, PT ;  /* 0x000000020900820c */ /* 0x010fe40003f41070 */
[----:B------:R-:W-:Y:S02]  /*0b60*/  @P0 ISETP.NE.AND P3, PT, R6, RZ, PT ;  /* 0x000000ff0600020c */ /* 0x000fe40003f65270 */
[----:B------:R-:W-:Y:S02]  /*0b70*/  @!P0 PRMT R4, R10, 0x7610, R4 ;  /* 0x000076100a048816 */ /* 0x000fe40000000004 */
[----:B---3--:R-:W-:Y:S02]  /*0b80*/  @!P0 ISETP.LT.AND.EX P2, PT, R8, R3, PT, P2 ;  /* 0x000000030800820c */ /* 0x008fe40003f41320 */
[----:B------:R-:W-:Y:S02]  /*0b90*/  @P0 SEL R6, R7, R4, !P3 ;  /* 0x0000000407060207 */ /* 0x000fe40005800000 */
[----:B--2---:R-:W-:-:S02]  /*0ba0*/  @!P0 SEL R2, R9, R2, P2 ;  /* 0x0000000209028207 */ /* 0x004fc40001000000 */
[----:B------:R-:W-:Y:S02]  /*0bb0*/  @!P0 SEL R3, R8, R3, P2 ;  /* 0x0000000308038207 */ /* 0x000fe40001000000 */
[----:B------:R-:W-:Y:S02]  /*0bc0*/  @P0 PRMT R4, R6, 0x7610, R4 ;  /* 0x0000761006040816 */ /* 0x000fe40000000004 */
[----:B------:R-:W-:Y:S02]  /*0bd0*/  @P0 SEL R2, R9, R2, !P3 ;  /* 0x0000000209020207 */ /* 0x000fe40005800000 */
[----:B------:R-:W-:-:S07]  /*0be0*/  @P0 SEL R3, R8, R3, !P3 ;  /* 0x0000000308030207 */ /* 0x000fce0005800000 */
.L_x_17:
[----:B------:R-:W-:Y:S05]  /*0bf0*/  BSYNC.RECONVERGENT B1 ;  /* 0x0000000000017941 */ /* 0x000fea0003800200 */
.L_x_16:
[----:B0-----:R-:W-:Y:S01]  /*0c00*/  LOP3.LUT R7, R4, 0xff, RZ, 0xc0, !PT ;  /* 0x000000ff04077812 */ /* 0x001fe200078ec0ff */
[----:B----4-:R0:W4:Y:S01]  /*0c10*/  SHFL.DOWN PT, R9, R2, 0x8, 0x1f ;  /* 0x09001f0002097f89 */ /* 0x01012200000e0000 */
        /* <DEDUP_REMOVED lines=18> */
.L_x_19:
[----:B------:R-:W-:Y:S05]  /*0d40*/  BSYNC.RECONVERGENT B1 ;  /* 0x0000000000017941 */ /* 0x000fea0003800200 */
.L_x_18:
        /* <DEDUP_REMOVED lines=20> */
.L_x_21:
[----:B------:R-:W-:Y:S05]  /*0e90*/  BSYNC.RECONVERGENT B1 ;  /* 0x0000000000017941 */ /* 0x000fea0003800200 */
.L_x_20:
[----:B------:R-:W-:Y:S04]  /*0ea0*/  BSSY.RECONVERGENT B1, `(.L_x_22) ;  /* 0x000000a000017945 */ /* 0x000fe80003800200 */
[----:B------:R-:W-:Y:S05]  /*0eb0*/  @P1 BRA `(.L_x_23) ;  /* 0x0000000000201947 */ /* 0x000fea0003800000 */
[----:B---3--:R-:W3:Y:S01]  /*0ec0*/  S2R R8, SR_CgaCtaId ;  /* 0x0000000000087919 */ /* 0x008ee20000008800 */
[----:B0-----:R-:W-:Y:S02]  /*0ed0*/  MOV R7, 0x400 ;  /* 0x0000040000077802 */ /* 0x001fe40000000f00 */
[----:B------:R-:W-:-:S04]  /*0ee0*/  SHF.R.U32.HI R6, RZ, 0x1, R5 ;  /* 0x00000001ff067819 */ /* 0x000fc80000011605 */
[----:B------:R-:W-:Y:S02]  /*0ef0*/  LOP3.LUT R6, R6, 0x1f0, RZ, 0xc0, !PT ;  /* 0x000001f006067812 */ /* 0x000fe400078ec0ff */
[----:B---3--:R-:W-:-:S05]  /*0f00*/  LEA R7, R8, R7, 0x18 ;  /* 0x0000000708077211 */ /* 0x008fca00078ec0ff */
[----:B------:R-:W-:-:S05]  /*0f10*/  IMAD.IADD R7, R6, 0x1, R7 ;  /* 0x0000000106077824 */ /* 0x000fca00078e0207 */
[----:B------:R0:W-:Y:S04]  /*0f20*/  STS.64 [R7+0x10], R2 ;  /* 0x0000100207007388 */ /* 0x0001e80000000a00 */
[----:B------:R0:W-:Y:S02]  /*0f30*/  STS.U8 [R7+0x8], R4 ;  /* 0x0000080407007388 */ /* 0x0001e40000000000 */
.L_x_23:
[----:B------:R-:W-:Y:S05]  /*0f40*/  BSYNC.RECONVERGENT B1 ;  /* 0x0000000000017941 */ /* 0x000fea0003800200 */
.L_x_22:
[----:B------:R-:W-:Y:S01]  /*0f50*/  BAR.SYNC.DEFER_BLOCKING 0x0 ;  /* 0x0000000000007b1d */ /* 0x000fe20000010000 */
[----:B------:R-:W-:-:S13]  /*0f60*/  ISETP.NE.AND P1, PT, R5, RZ, PT ;  /* 0x000000ff0500720c */ /* 0x000fda0003f25270 */
[----:B------:R-:W-:Y:S05]  /*0f70*/  @P1 BRA `(.L_x_24) ;  /* 0x0000002c00bc1947 */ /* 0x000fea0003800000 */
[----:B------:R-:W5:Y:S01]  /*0f80*/  S2UR UR6, SR_CgaCtaId ;  /* 0x00000000000679c3 */ /* 0x000f620000008800 */
[----:B------:R-:W-:Y:S01]  /*0f90*/  UMOV UR5, 0x400 ;  /* 0x0000040000057882 */ /* 0x000fe20000000000 */
[----:B------:R-:W-:Y:S01]  /*0fa0*/  LOP3.LUT P2, RZ, R4, 0xff, RZ, 0xc0, !PT ;  /* 0x000000ff04ff7812 */ /* 0x000fe2000784c0ff */
[----:B-----5:R-:W-:-:S09]  /*0fb0*/  ULEA UR5, UR6, UR5, 0x18 ;  /* 0x0000000506057291 */ /* 0x020fd2000f8ec0ff */
[----:B------:R-:W5:Y:S04]  /*0fc0*/  LDS.U8 R16, [UR5+0x18] ;  /* 0x00001805ff107984 */ /* 0x000f680008000000 */
[----:B0-----:R-:W0:Y:S04]  /*0fd0*/  LDS.64 R6, [UR5+0x20] ;  /* 0x00002005ff067984 */ /* 0x001e280008000a00 */
[----:B------:R-:W1:Y:S04]  /*0fe0*/  LDS.U8 R17, [UR5+0x28] ;  /* 0x00002805ff117984 */ /* 0x000e680008000000 */
[----:B------:R-:W2:Y:S04]  /*0ff0*/  LDS.64 R12, [UR5+0x30] ;  /* 0x00003005ff0c7984 */ /* 0x000ea80008000a00 */
[----:B------:R-:W2:Y:S04]  /*1000*/  LDS.U8 R18, [UR5+0x38] ;  /* 0x00003805ff127984 */ /* 0x000ea80008000000 */
[----:B------:R-:W2:Y:S04]  /*1010*/  LDS.64 R10, [UR5+0x40] ;  /* 0x00004005ff0a7984 */ /* 0x000ea80008000a00 */
[----:B------:R-:W2:Y:S04]  /*1020*/  LDS.U8 R14, [UR5+0x48] ;  /* 0x00004805ff0e7984 */ /* 0x000ea80008000000 */
[----:B---34-:R-:W3:Y:S01]  /*1030*/  LDS.64 R8, [UR5+0x50] ;  /* 0x00005005ff087984 */ /* 0x018ee20008000a00 */
[----:B-----5:R-:W-:-:S02]  /*1040*/  ISETP.NE.AND P4, PT, R16, RZ, PT ;  /* 0x000000ff1000720c */ /* 0x020fc40003f85270 */
[----:B0-----:R-:W-:Y:S02]  /*1050*/  ISETP.LT.U32.AND P0, PT, R6, R2, PT ;  /* 0x000000020600720c */ /* 0x001fe40003f01070 */
[----:B------:R-:W-:Y:S02]  /*1060*/  @P2 SEL R16, R4, 0x1, !P4 ;  /* 0x0000000104102807 */ /* 0x000fe40006000000 */
[----:B------:R-:W-:Y:S02]  /*1070*/  ISETP.LT.AND.EX P0, PT, R7, R3, PT, P0 ;  /* 0x000000030700720c */ /* 0x000fe40003f01300 */
[----:B------:R-:W-:Y:S02]  /*1080*/  LOP3.LUT P3, RZ, R16, 0xff, RZ, 0xc0, !PT ;  /* 0x000000ff10ff7812 */ /* 0x000fe4000786c0ff */
[----:B-1----:R-:W-:-:S03]  /*1090*/  ISETP.NE.AND P5, PT, R17, RZ, PT ;  /* 0x000000ff1100720c */ /* 0x002fc60003fa5270 */
[C---:B--2---:R-:W-:Y:S02]  /*10a0*/  @P4 SEL R2, R6.reuse, R2, P0 ;  /* 0x0000000206024207 */ /* 0x044fe40000000000 */
[C---:B------:R-:W-:Y:S02]  /*10b0*/  @P4 SEL R3, R7.reuse, R3, P0 ;  /* 0x0000000307034207 */ /* 0x040fe40000000000 */
[----:B------:R-:W-:Y:S02]  /*10c0*/  SEL R5, R6, R2, !P2 ;  /* 0x0000000206057207 */ /* 0x000fe40005000000 */
[----:B------:R-:W-:Y:S02]  /*10d0*/  SEL R15, R7, R3, !P2 ;  /* 0x00000003070f7207 */ /* 0x000fe40005000000 */
[----:B------:R-:W-:Y:S01]  /*10e0*/  ISETP.LT.U32.AND P0, PT, R12, R5, PT ;  /* 0x000000050c00720c */ /* 0x000fe20003f01070 */
[----:B------:R-:W-:Y:S01]  /*10f0*/  LDS.64 R6, [UR5+0x60] ;  /* 0x00006005ff067984 */ /* 0x000fe20008000a00 */
[----:B------:R-:W-:-:S02]  /*1100*/  @P3 SEL R17, R16, 0x1, !P5 ;  /* 0x0000000110113807 */ /* 0x000fc40006800000 */
[----:B------:R-:W-:Y:S01]  /*1110*/  ISETP.LT.AND.EX P0, PT, R13, R15, PT, P0 ;  /* 0x0000000f0d00720c */ /* 0x000fe20003f01300 */
[----:B------:R-:W0:Y:S01]  /*1120*/  LDS.U8 R16, [UR5+0x58] ;  /* 0x00005805ff107984 */ /* 0x000e220008000000 */
[----:B------:R-:W-:Y:S02]  /*1130*/  LOP3.LUT P2, RZ, R17, 0xff, RZ, 0xc0, !PT ;  /* 0x000000ff11ff7812 */ /* 0x000fe4000784c0ff */
[----:B------:R-:W-:Y:S02]  /*1140*/  @P5 SEL R5, R12, R5, P0 ;  /* 0x000000050c055207 */ /* 0x000fe40000000000 */
[----:B------:R-:W-:Y:S02]  /*1150*/  ISETP.NE.AND P4, PT, R18, RZ, PT ;  /* 0x000000ff1200720c */ /* 0x000fe40003f85270 */
[----:B------:R-:W-:Y:S02]  /*1160*/  @P5 SEL R15, R13, R15, P0 ;  /* 0x0000000f0d0f5207 */ /* 0x000fe40000000000 */
[----:B------:R-:W-:-:S02]  /*1170*/  SEL R3, R12, R5, !P3 ;  /* 0x000000050c037207 */ /* 0x000fc40005800000 */
[----:B------:R-:W-:Y:S01]  /*1180*/  SEL R15, R13, R15, !P3 ;  /* 0x0000000f0d0f7207 */ /* 0x000fe20005800000 */
[----:B------:R-:W1:Y:S01]  /*1190*/  LDS.U8 R12, [UR5+0x68] ;  /* 0x00006805ff0c7984 */ /* 0x000e620008000000 */
[----:B------:R-:W-:Y:S02]  /*11a0*/  ISETP.LT.U32.AND P0, PT, R10, R3, PT ;  /* 0x000000030a00720c */ /* 0x000fe40003f01070 */
[----:B------:R-:W-:Y:S01]  /*11b0*/  @P2 SEL R18, R17, 0x1, !P4 ;  /* 0x0000000111122807 */ /* 0x000fe20006000000 */
[----:B------:R-:W2:Y:S01]  /*11c0*/  LDS.64 R4, [UR5+0x70] ;  /* 0x00007005ff047984 */ /* 0x000ea20008000a00 */
[----:B------:R-:W-:Y:S02]  /*11d0*/  ISETP.LT.AND.EX P0, PT, R11, R15, PT, P0 ;  /* 0x0000000f0b00720c */ /* 0x000fe40003f01300 */
[----:B------:R-:W-:Y:S02]  /*11e0*/  LOP3.LUT P5, RZ, R18, 0xff, RZ, 0xc0, !PT ;  /* 0x000000ff12ff7812 */ /* 0x000fe400078ac0ff */
[----:B------:R-:W-:-:S02]  /*11f0*/  @P4 SEL R3, R10, R3, P0 ;  /* 0x000000030a034207 */ /* 0x000fc40000000000 */
[----:B------:R-:W-:Y:S02]  /*1200*/  ISETP.NE.AND P3, PT, R14, RZ, PT ;  /* 0x000000ff0e00720c */ /* 0x000fe40003f65270 */
[C---:B------:R-:W-:Y:S02]  /*1210*/  @P4 SEL R15, R11.reuse, R15, P0 ;  /* 0x0000000f0b0f4207 */ /* 0x040fe40000000000 */
[----:B------:R-:W-:Y:S02]  /*1220*/  SEL R13, R10, R3, !P2 ;  /* 0x000000030a0d7207 */ /* 0x000fe40005000000 */
[----:B------:R-:W-:Y:S01]  /*1230*/  SEL R15, R11, R15, !P2 ;  /* 0x0000000f0b0f7207 */ /* 0x000fe20005000000 */
[----:B------:R-:W4:Y:S01]  /*1240*/  LDS.U8 R10, [UR5+0x78] ;  /* 0x00007805ff0a7984 */ /* 0x000f220008000000 */
[----:B---3--:R-:W-:Y:S02]  /*1250*/  ISETP.LT.U32.AND P0, PT, R8, R13, PT ;  /* 0x0000000d0800720c */ /* 0x008fe40003f01070 */
[----:B------:R-:W-:Y:S01]  /*1260*/  @P5 SEL R14, R18, 0x1, !P3 ;  /* 0x00000001120e5807 */ /* 0x000fe20005800000 */
[----:B------:R-:W3:Y:S01]  /*1270*/  LDS.64 R2, [UR5+0x80] ;  /* 0x00008005ff027984 */ /* 0x000ee20008000a00 */
[----:B------:R-:W-:-:S02]  /*1280*/  ISETP.LT.AND.EX P0, PT, R9, R15, PT, P0 ;  /* 0x0000000f0900720c */ /* 0x000fc40003f01300 */
[----:B------:R-:W-:Y:S02]  /*1290*/  LOP3.LUT P4, RZ, R14, 0xff, RZ, 0xc0, !PT ;  /* 0x000000ff0eff7812 */ /* 0x000fe4000788c0ff */
[----:B------:R-:W-:Y:S02]  /*12a0*/  @P3 SEL R13, R8, R13, P0 ;  /* 0x0000000d080d3207 */ /* 0x000fe40000000000 */
[----:B0-----:R-:W-:Y:S02]  /*12b0*/  ISETP.NE.AND P2, PT, R16, RZ, PT ;  /* 0x000000ff1000720c */ /* 0x001fe40003f45270 */
[C---:B------:R-:W-:Y:S02]  /*12c0*/  @P3 SEL R15, R9.reuse, R15, P0 ;  /* 0x0000000f090f3207 */ /* 0x040fe40000000000 */
[----:B------:R-:W-:Y:S02]  /*12d0*/  SEL R11, R8, R13, !P5 ;  /* 0x0000000d080b7207 */ /* 0x000fe40006800000 */
[----:B------:R-:W-:-:S02]  /*12e0*/  SEL R13, R9, R15, !P5 ;  /* 0x0000000f090d7207 */ /* 0x000fc40006800000 */
[----:B------:R-:W-:Y:S02]  /*12f0*/  ISETP.LT.U32.AND P0, PT, R6, R11, PT ;  /* 0x0000000b0600720c */ /* 0x000fe40003f01070 */
[----:B------:R-:W-:Y:S02]  /*1300*/  @P4 SEL R16, R14, 0x1, !P2 ;  /* 0x000000010e104807 */ /* 0x000fe40005000000 */
[----:B------:R-:W-:Y:S02]  /*1310*/  ISETP.LT.AND.EX P0, PT, R7, R13, PT, P0 ;  /* 0x0000000d0700720c */ /* 0x000fe40003f01300 */
[----:B------:R-:W-:Y:S02]  /*1320*/  LOP3.LUT P5, RZ, R16, 0xff, RZ, 0xc0, !PT ;  /* 0x000000ff10ff7812 */ /* 0x000fe400078ac0ff */
[----:B------:R-:W-:Y:S02]  /*1330*/  @P2 SEL R11, R6, R11, P0 ;  /* 0x0000000b060b2207 */ /* 0x000fe40000000000 */
[----:B-1----:R-:W-:-:S02]  /*1340*/  ISETP.NE.AND P3, PT, R12, RZ, PT ;  /* 0x000000ff0c00720c */ /* 0x002fc40003f65270 */
[C---:B------:R-:W-:Y:S02]  /*1350*/  @P2 SEL R13, R7.reuse, R13, P0 ;  /* 0x0000000d070d2207 */ /* 0x040fe40000000000 */
[----:B------:R-:W-:Y:S02]  /*1360*/  SEL R9, R6, R11, !P4 ;  /* 0x0000000b06097207 */ /* 0x000fe40006000000 */
[----:B------:R-:W-:Y:S02]  /*1370*/  SEL R11, R7, R13, !P4 ;  /* 0x0000000d070b7207 */ /* 0x000fe40006000000 */
[----:B--2---:R-:W-:Y:S02]  /*1380*/  ISETP.LT.U32.AND P0, PT, R4, R9, PT ;  /* 0x000000090400720c */ /* 0x004fe40003f01070 */
[----:B------:R-:W-:Y:S02]  /*1390*/  @P5 SEL R12, R16, 0x1, !P3 ;  /* 0x00000001100c5807 */ /* 0x000fe40005800000 */
[----:B------:R-:W-:-:S02]  /*13a0*/  ISETP.LT.AND.EX P0, PT, R5, R11, PT, P0 ;  /* 0x0000000b0500720c */ /* 0x000fc40003f01300 */
[----:B----4-:R-:W-:Y:S02]  /*13b0*/  ISETP.NE.AND P4, PT, R10, RZ, PT ;  /* 0x000000ff0a00720c */ /* 0x010fe40003f85270 */
[----:B------:R-:W-:Y:S02]  /*13c0*/  @P3 SEL R9, R4, R9, P0 ;  /* 0x0000000904093207 */ /* 0x000fe40000000000 */
[----:B------:R-:W-:Y:S02]  /*13d0*/  LOP3.LUT P2, RZ, R12, 0xff, RZ, 0xc0, !PT ;  /* 0x000000ff0cff7812 */ /* 0x000fe4000784c0ff */
[C---:B------:R-:W-:Y:S02]  /*13e0*/  @P3 SEL R11, R5.reuse, R11, P0 ;  /* 0x0000000b050b3207 */ /* 0x040fe40000000000 */
[----:B------:R-:W-:Y:S02]  /*13f0*/  SEL R7, R4, R9, !P5 ;  /* 0x0000000904077207 */ /* 0x000fe40006800000 */
[----:B------:R-:W-:-:S02]  /*1400*/  SEL R5, R5, R11, !P5 ;  /* 0x0000000b05057207 */ /* 0x000fc40006800000 */
[----:B---3--:R-:W-:-:S04]  /*1410*/  ISETP.LT.U32.AND P0, PT, R2, R7, PT ;  /* 0x000000070200720c */ /* 0x008fc80003f01070 */
[C---:B------:R-:W-:Y:S02]  /*1420*/  ISETP.LT.AND.EX P0, PT, R3.reuse, R5, PT, P0 ;  /* 0x000000050300720c */ /* 0x040fe40003f01300 */
[----:B------:R-:W-:Y:S02]  /*1430*/  @P2 SEL R10, R12, 0x1, !P4 ;  /* 0x000000010c0a2807 */ /* 0x000fe40006000000 */
[----:B------:R-:W-:Y:S02]  /*1440*/  @P4 SEL R7, R2, R7, P0 ;  /* 0x0000000702074207 */ /* 0x000fe40000000000 */
[----:B------:R-:W-:Y:S02]  /*1450*/  @P4 SEL R5, R3, R5, P0 ;  /* 0x0000000503054207 */ /* 0x000fe40000000000 */
[----:B------:R-:W-:Y:S02]  /*1460*/  PRMT R4, R10, 0x7610, R4 ;  /* 0x000076100a047816 */ /* 0x000fe40000000004 */
[----:B------:R-:W-:-:S02]  /*1470*/  SEL R2, R2, R7, !P2 ;  /* 0x0000000702027207 */ /* 0x000fc40005000000 */
[----:B------:R-:W-:Y:S01]  /*1480*/  SEL R3, R3, R5, !P2 ;  /* 0x0000000503037207 */ /* 0x000fe20005000000 */
[----:B------:R-:W-:Y:S06]  /*1490*/  BRA `(.L_x_24) ;  /* 0x0000002800747947 */ /* 0x000fec0003800000 */
.L_x_11:
[----:B------:R-:W2:Y:S01]  /*14a0*/  S2R R13, SR_LANEID ;  /* 0x00000000000d7919 */ /* 0x000ea20000000000 */
[----:B0-----:R-:W-:Y:S01]  /*14b0*/  LOP3.LUT R6, R5, 0x3e0, RZ, 0xc0, !PT ;  /* 0x000003e005067812 */ /* 0x001fe200078ec0ff */
[----:B------:R-:W-:Y:S04]  /*14c0*/  BSSY.RECONVERGENT B1, `(.L_x_25) ;  /* 0x0000022000017945 */ /* 0x000fe80003800200 */
[----:B------:R-:W-:Y:S01]  /*14d0*/  VIADD R7, R6, 0x20 ;  /* 0x0000002006077836 */ /* 0x000fe20000000000 */
[----:B------:R-:W-:-:S04]  /*14e0*/  LOP3.LUT R6, RZ, R6, RZ, 0x33, !PT ;  /* 0x00000006ff067212 */ /* 0x000fc800078e33ff */
[----:B------:R-:W-:Y:S01]  /*14f0*/  ISETP.GT.AND P0, PT, R7, UR4, PT ;  /* 0x0000000407007c0c */ /* 0x000fe2000bf04270 */
[----:B------:R-:W-:-:S05]  /*1500*/  VIADD R6, R6, UR4 ;  /* 0x0000000406067c36 */ /* 0x000fca0008000000 */
[----:B------:R-:W-:-:S05]  /*1510*/  SEL R6, R6, 0x1f, P0 ;  /* 0x0000001f06067807 */ /* 0x000fca0000000000 */
[----:B-----5:R0:W3:Y:S01]  /*1520*/  SHFL.DOWN PT, R8, R3, 0x1, R6 ;  /* 0x0820000003087989 */ /* 0x0200e200000e0006 */
[C---:B--2---:R-:W-:Y:S01]  /*1530*/  VIADD R7, R13.reuse, 0x2 ;  /* 0x000000020d077836 */ /* 0x044fe20000000000 */
[CC--:B------:R-:W-:Y:S01]  /*1540*/  ISETP.GE.AND P0, PT, R13.reuse, R6.reuse, PT ;  /* 0x000000060d00720c */ /* 0x0c0fe20003f06270 */
[C---:B------:R-:W-:Y:S01]  /*1550*/  VIADD R11, R13.reuse, 0x8 ;  /* 0x000000080d0b7836 */ /* 0x040fe20000000000 */
[C---:B------:R-:W-:Y:S01]  /*1560*/  ISETP.NE.AND P1, PT, R13.reuse, RZ, PT ;  /* 0x000000ff0d00720c */ /* 0x040fe20003f25270 */
[----:B------:R-:W-:Y:S01]  /*1570*/  VIADD R9, R13, 0x4 ;  /* 0x000000040d097836 */ /* 0x000fe20000000000 */
[-C--:B------:R-:W-:Y:S02]  /*1580*/  ISETP.GT.AND P5, PT, R7, R6.reuse, PT ;  /* 0x000000060700720c */ /* 0x080fe40003fa4270 */
[----:B------:R-:W-:Y:S02]  /*1590*/  LOP3.LUT R7, R4, 0xff, RZ, 0xc0, !PT ;  /* 0x000000ff04077812 */ /* 0x000fe400078ec0ff */
[----:B------:R-:W-:-:S02]  /*15a0*/  ISETP.GT.AND P2, PT, R11, R6, PT ;  /* 0x000000060b00720c */ /* 0x000fc40003f44270 */
[----:B------:R0:W2:Y:S01]  /*15b0*/  SHFL.DOWN PT, R11, R2, 0x1, R6 ;  /* 0x08200000020b7989 */ /* 0x0000a200000e0006 */
[----:B------:R-:W-:Y:S01]  /*15c0*/  ISETP.GT.AND P3, PT, R9, R6, PT ;  /* 0x000000060900720c */ /* 0x000fe20003f64270 */
[----:B------:R-:W-:Y:S02]  /*15d0*/  VIADD R9, R13, 0x10 ;  /* 0x000000100d097836 */ /* 0x000fe40000000000 */
[----:B------:R0:W4:Y:S01]  /*15e0*/  SHFL.DOWN PT, R7, R7, 0x1, R6 ;  /* 0x0820000007077989 */ /* 0x00012200000e0006 */
[----:B---3--:R-:W-:Y:S09]  /*15f0*/  @P0 BRA `(.L_x_26) ;  /* 0x0000000000380947 */ /* 0x008ff20003800000 */
[----:B----4-:R-:W-:Y:S01]  /*1600*/  LOP3.LUT P0, RZ, R7, 0xff, RZ, 0xc0, !PT ;  /* 0x000000ff07ff7812 */ /* 0x010fe2000780c0ff */
[----:B------:R-:W-:Y:S01]  /*1610*/  IMAD.MOV.U32 R12, RZ, RZ, 0x1 ;  /* 0x00000001ff0c7424 */ /* 0x000fe200078e00ff */
[----:B------:R-:W-:-:S04]  /*1620*/  LOP3.LUT P4, R10, R4, 0xff, RZ, 0xc0, !PT ;  /* 0x000000ff040a7812 */ /* 0x000fc8000788c0ff */
[----:B------:R-:W-:-:S13]  /*1630*/  PLOP3.LUT P0, PT, P4, P0, PT, 0x2f, 0xf2 ;  /* 0x0000000000f2781c */ /* 0x000fda0002700577 */
[----:B--2---:R-:W-:Y:S02]  /*1640*/  @!P0 ISETP.LT.U32.AND P4, PT, R11, R2, PT ;  /* 0x000000020b00820c */ /* 0x004fe40003f81070 */
[----:B------:R-:W-:Y:S02]  /*1650*/  @P0 ISETP.NE.AND P6, PT, R10, RZ, PT ;  /* 0x000000ff0a00020c */ /* 0x000fe40003fc5270 */
[----:B------:R-:W-:Y:S02]  /*1660*/  @!P0 PRMT R4, R12, 0x7610, R4 ;  /* 0x000076100c048816 */ /* 0x000fe40000000004 */
[----:B------:R-:W-:Y:S02]  /*1670*/  @!P0 ISETP.LT.AND.EX P4, PT, R8, R3, PT, P4 ;  /* 0x000000030800820c */ /* 0x000fe40003f81340 */
[----:B------:R-:W-:Y:S02]  /*1680*/  @P0 SEL R7, R7, R4, !P6 ;  /* 0x0000000407070207 */ /* 0x000fe40007000000 */
[----:B0-----:R-:W-:-:S02]  /*1690*/  @!P0 SEL R2, R11, R2, P4 ;  /* 0x000000020b028207 */ /* 0x001fc40002000000 */
[C---:B------:R-:W-:Y:S02]  /*16a0*/  @!P0 SEL R3, R8.reuse, R3, P4 ;  /* 0x0000000308038207 */ /* 0x040fe40002000000 */
[----:B------:R-:W-:Y:S02]  /*16b0*/  @P0 PRMT R4, R7, 0x7610, R4 ;  /* 0x0000761007040816 */ /* 0x000fe40000000004 */
[----:B------:R-:W-:Y:S02]  /*16c0*/  @P0 SEL R2, R11, R2, !P6 ;  /* 0x000000020b020207 */ /* 0x000fe40007000000 */
[----:B------:R-:W-:-:S07]  /*16d0*/  @P0 SEL R3, R8, R3, !P6 ;  /* 0x0000000308030207 */ /* 0x000fce0007000000 */
.L_x_26:
[----:B------:R-:W-:Y:S05]  /*16e0*/  BSYNC.RECONVERGENT B1 ;  /* 0x0000000000017941 */ /* 0x000fea0003800200 */
.L_x_25:
[----:B----4-:R-:W-:Y:S01]  /*16f0*/  LOP3.LUT R7, R4, 0xff, RZ, 0xc0, !PT ;  /* 0x000000ff04077812 */ /* 0x010fe200078ec0ff */
[----:B------:R3:W4:Y:S01]  /*1700*/  SHFL.DOWN PT, R8, R3, 0x2, R6 ;  /* 0x0840000003087989 */ /* 0x00072200000e0006 */
[----:B------:R-:W-:Y:S01]  /*1710*/  ISETP.GT.AND P4, PT, R9, R6, PT ;  /* 0x000000060900720c */ /* 0x000fe20003f84270 */
[----:B------:R-:W-:Y:S02]  /*1720*/  BSSY.RECONVERGENT B1, `(.L_x_27) ;  /* 0x0000012000017945 */ /* 0x000fe40003800200 */
[----:B------:R3:W0:Y:S04]  /*1730*/  SHFL.DOWN PT, R9, R2, 0x2, R6 ;  /* 0x0840000002097989 */ /* 0x00062800000e0006 */
[----:B------:R3:W0:Y:S01]  /*1740*/  SHFL.DOWN PT, R7, R7, 0x2, R6 ;  /* 0x0840000007077989 */ /* 0x00062200000e0006 */
[----:B------:R-:W-:Y:S05]  /*1750*/  @P5 BRA `(.L_x_28) ;  /* 0x0000000000385947 */ /* 0x000fea0003800000 */
[----:B0-----:R-:W-:Y:S01]  /*1760*/  LOP3.LUT P0, RZ, R7, 0xff, RZ, 0xc0, !PT ;  /* 0x000000ff07ff7812 */ /* 0x001fe2000780c0ff */
[----:B--2---:R-:W-:Y:S01]  /*1770*/  IMAD.MOV.U32 R11, RZ, RZ, 0x1 ;  /* 0x00000001ff0b7424 */ /* 0x004fe200078e00ff */
[----:B------:R-:W-:-:S04]  /*1780*/  LOP3.LUT P5, R10, R4, 0xff, RZ, 0xc0, !PT ;  /* 0x000000ff040a7812 */ /* 0x000fc800078ac0ff */
[----:B------:R-:W-:-:S13]  /*1790*/  PLOP3.LUT P0, PT, P5, P0, PT, 0x2f, 0xf2 ;  /* 0x0000000000f2781c */ /* 0x000fda0002f00577 */
[----:B------:R-:W-:Y:S02]  /*17a0*/  @!P0 ISETP.LT.U32.AND P5, PT, R9, R2, PT ;  /* 0x000000020900820c */ /* 0x000fe40003fa1070 */
[----:B------:R-:W-:Y:S02]  /*17b0*/  @P0 ISETP.NE.AND P6, PT, R10, RZ, PT ;  /* 0x000000ff0a00020c */ /* 0x000fe40003fc5270 */
[----:B------:R-:W-:Y:S02]  /*17c0*/  @!P0 PRMT R4, R11, 0x7610, R4 ;  /* 0x000076100b048816 */ /* 0x000fe40000000004 */
[----:B----4-:R-:W-:Y:S02]  /*17d0*/  @!P0 ISETP.LT.AND.EX P5, PT, R8, R3, PT, P5 ;  /* 0x000000030800820c */ /* 0x010fe40003fa1350 */
[----:B------:R-:W-:Y:S02]  /*17e0*/  @P0 SEL R7, R7, R4, !P6 ;  /* 0x0000000407070207 */ /* 0x000fe40007000000 */
[----:B---3--:R-:W-:-:S02]  /*17f0*/  @!P0 SEL R2, R9, R2, P5 ;  /* 0x0000000209028207 */ /* 0x008fc40002800000 */
[C---:B------:R-:W-:Y:S02]  /*1800*/  @!P0 SEL R3, R8.reuse, R3, P5 ;  /* 0x0000000308038207 */ /* 0x040fe40002800000 */
[----:B------:R-:W-:Y:S02]  /*1810*/  @P0 PRMT R4, R7, 0x7610, R4 ;  /* 0x0000761007040816 */ /* 0x000fe40000000004 */
[----:B------:R-:W-:Y:S02]  /*1820*/  @P0 SEL R2, R9, R2, !P6 ;  /* 0x0000000209020207 */ /* 0x000fe40007000000 */
[----:B------:R-:W-:-:S07]  /*1830*/  @P0 SEL R3, R8, R3, !P6 ;  /* 0x0000000308030207 */ /* 0x000fce0007000000 */
.L_x_28:
[----:B------:R-:W-:Y:S05]  /*1840*/  BSYNC.RECONVERGENT B1 ;  /* 0x0000000000017941 */ /* 0x000fea0003800200 */
.L_x_27:
[----:B0-----:R-:W-:Y:S01]  /*1850*/  LOP3.LUT R7, R4, 0xff, RZ, 0xc0, !PT ;  /* 0x000000ff04077812 */ /* 0x001fe200078ec0ff */
[----:B------:R0:W0:Y:S01]  /*1860*/  SHFL.DOWN PT, R9, R2, 0x4, R6 ;  /* 0x0880000002097989 */ /* 0x00002200000e0006 */
[----:B------:R-:W-:Y:S03]  /*1870*/  BSSY.RECONVERGENT B1, `(.L_x_29) ;  /* 0x0000012000017945 */ /* 0x000fe60003800200 */
[----:B----4-:R4:W0:Y:S04]  /*1880*/  SHFL.DOWN PT, R8, R3, 0x4, R6 ;  /* 0x0880000003087989 */ /* 0x01082800000e0006 */
        /* <DEDUP_REMOVED lines=9> */
[----:B------:R-:W-:Y:S02]  /*1920*/  @!P0 ISETP.LT.AND.EX P3, PT, R8, R3, PT, P3 ;  /* 0x000000030800820c */ /* 0x000fe40003f61330 */
[----:B------:R-:W-:Y:S02]  /*1930*/  @P0 SEL R7, R7, R4, !P5 ;  /* 0x0000000407070207 */ /* 0x000fe40006800000 */
[----:B---3--:R-:W-:-:S02]  /*1940*/  @!P0 SEL R2, R9, R2, P3 ;  /* 0x0000000209028207 */ /* 0x008fc40001800000 */
[C---:B----4-:R-:W-:Y:S02]  /*1950*/  @!P0 SEL R3, R8.reuse, R3, P3 ;  /* 0x0000000308038207 */ /* 0x050fe40001800000 */
[----:B------:R-:W-:Y:S02]  /*1960*/  @P0 PRMT R4, R7, 0x7610, R4 ;  /* 0x0000761007040816 */ /* 0x000fe40000000004 */
[----:B------:R-:W-:Y:S02]  /*1970*/  @P0 SEL R2, R9, R2, !P5 ;  /* 0x0000000209020207 */ /* 0x000fe40006800000 */
[----:B------:R-:W-:-:S07]  /*1980*/  @P0 SEL R3, R8, R3, !P5 ;  /* 0x0000000308030207 */ /* 0x000fce0006800000 */
.L_x_30:
[----:B------:R-:W-:Y:S05]  /*1990*/  BSYNC.RECONVERGENT B1 ;  /* 0x0000000000017941 */ /* 0x000fea0003800200 */
.L_x_29:
[----:B0-----:R-:W-:Y:S01]  /*19a0*/  LOP3.LUT R7, R4, 0xff, RZ, 0xc0, !PT ;  /* 0x000000ff04077812 */ /* 0x001fe200078ec0ff */
[----:B------:R0:W0:Y:S01]  /*19b0*/  SHFL.DOWN PT, R9, R2, 0x8, R6 ;  /* 0x0900000002097989 */ /* 0x00002200000e0006 */
[----:B------:R-:W-:Y:S03]  /*19c0*/  BSSY.RECONVERGENT B1, `(.L_x_31) ;  /* 0x0000012000017945 */ /* 0x000fe60003800200 */
        /* <DEDUP_REMOVED lines=17> */
.L_x_32:
[----:B------:R-:W-:Y:S05]  /*1ae0*/  BSYNC.RECONVERGENT B1 ;  /* 0x0000000000017941 */ /* 0x000fea0003800200 */
.L_x_31:
[----:B0-----:R-:W-:Y:S01]  /*1af0*/  LOP3.LUT R7, R4, 0xff, RZ, 0xc0, !PT ;  /* 0x000000ff04077812 */ /* 0x001fe200078ec0ff */
[----:B------:R0:W0:Y:S01]  /*1b00*/  SHFL.DOWN PT, R9, R2, 0x10, R6 ;  /* 0x0a00000002097989 */ /* 0x00002200000e0006 */
[----:B------:R-:W-:Y:S03]  /*1b10*/  BSSY.RECONVERGENT B1, `(.L_x_33) ;  /* 0x0000012000017945 */ /* 0x000fe60003800200 */
[----:B------:R0:W0:Y:S04]  /*1b20*/  SHFL.DOWN PT, R8, R3, 0x10, R6 ;  /* 0x0a00000003087989 */ /* 0x00002800000e0006 */
[----:B------:R0:W0:Y:S01]  /*1b30*/  SHFL.DOWN PT, R7, R7, 0x10, R6 ;  /* 0x0a00000007077989 */ /* 0x00002200000e0006 */
[----:B------:R-:W-:Y:S05]  /*1b40*/  @P4 BRA `(.L_x_34) ;  /* 0x0000000000384947 */ /* 0x000fea0003800000 */
[----:B0-----:R-:W-:Y:S01]  /*1b50*/  LOP3.LUT P0, RZ, R7, 0xff, RZ, 0xc0, !PT ;  /* 0x000000ff07ff7812 */ /* 0x001fe2000780c0ff */
[----:B------:R-:W-:Y:S01]  /*1b60*/  IMAD.MOV.U32 R10, RZ, RZ, 0x1 ;  /* 0x00000001ff0a7424 */ /* 0x000fe200078e00ff */
[----:B---34-:R-:W-:-:S04]  /*1b70*/  LOP3.LUT P2, R6, R4, 0xff, RZ, 0xc0, !PT ;  /* 0x000000ff04067812 */ /* 0x018fc8000784c0ff */
        /* <DEDUP_REMOVED lines=11> */
.L_x_34:
[----:B------:R-:W-:Y:S05]  /*1c30*/  BSYNC.RECONVERGENT B1 ;  /* 0x0000000000017941 */ /* 0x000fea0003800200 */
.L_x_33:
[----:B------:R-:W-:Y:S04]  /*1c40*/  BSSY.RECONVERGENT B1, `(.L_x_35) ;  /* 0x000000a000017945 */ /* 0x000fe80003800200 */
[----:B------:R-:W-:Y:S05]  /*1c50*/  @P1 BRA `(.L_x_36) ;  /* 0x0000000000201947 */ /* 0x000fea0003800000 */
[----:B0-----:R-:W0:Y:S01]  /*1c60*/  S2R R8, SR_CgaCtaId ;  /* 0x0000000000087919 */ /* 0x001e220000008800 */
[----:B------:R-:W-:Y:S02]  /*1c70*/  MOV R7, 0x400 ;  /* 0x0000040000077802 */ /* 0x000fe40000000f00 */
[----:B---34-:R-:W-:-:S04]  /*1c80*/  SHF.R.U32.HI R6, RZ, 0x1, R5 ;  /* 0x00000001ff067819 */ /* 0x018fc80000011605 */
[----:B------:R-:W-:Y:S02]  /*1c90*/  LOP3.LUT R6, R6, 0x1f0, RZ, 0xc0, !PT ;  /* 0x000001f006067812 */ /* 0x000fe400078ec0ff */
[----:B0-----:R-:W-:-:S05]  /*1ca0*/  LEA R7, R8, R7, 0x18 ;  /* 0x0000000708077211 */ /* 0x001fca00078ec0ff */
[----:B------:R-:W-:-:S05]  /*1cb0*/  IMAD.IADD R7, R6, 0x1, R7 ;  /* 0x0000000106077824 */ /* 0x000fca00078e0207 */
[----:B------:R0:W-:Y:S04]  /*1cc0*/  STS.64 [R7+0x10], R2 ;  /* 0x0000100207007388 */ /* 0x0001e80000000a00 */
[----:B------:R0:W-:Y:S02]  /*1cd0*/  STS.U8 [R7+0x8], R4 ;  /* 0x0000080407007388 */ /* 0x0001e40000000000 */
.L_x_36:
[----:B------:R-:W-:Y:S05]  /*1ce0*/  BSYNC.RECONVERGENT B1 ;  /* 0x0000000000017941 */ /* 0x000fea0003800200 */
.L_x_35:
[----:B------:R-:W-:Y:S01]  /*1cf0*/  BAR.SYNC.DEFER_BLOCKING 0x0 ;  /* 0x0000000000007b1d */ /* 0x000fe20000010000 */
[----:B------:R-:W-:-:S13]  /*1d00*/  ISETP.NE.AND P1, PT, R5, RZ, PT ;  /* 0x000000ff0500720c */ /* 0x000fda0003f25270 */
[----:B------:R-:W-:Y:S05]  /*1d10*/  @P1 BRA `(.L_x_24) ;  /* 0x0000002000541947 */ /* 0x000fea0003800000 */
[----:B------:R-:W-:Y:S02]  /*1d20*/  UISETP.GE.AND UP0, UPT, UR4, 0x21, UPT ;  /* 0x000000210400788c */ /* 0x000fe4000bf06270 */
[----:B------:R-:W-:Y:S02]  /*1d30*/  UISETP.GE.AND UP1, UPT, UR4, 0x41, UPT ;  /* 0x000000410400788c */ /* 0x000fe4000bf26270 */
[----:B------:R-:W-:Y:S02]  /*1d40*/  UISETP.GE.AND UP2, UPT, UR4, 0x61, UPT ;  /* 0x000000610400788c */ /* 0x000fe4000bf46270 */
[----:B------:R-:W-:Y:S02]  /*1d50*/  UISETP.GE.AND UP3, UPT, UR4, 0x81, UPT ;  /* 0x000000810400788c */ /* 0x000fe4000bf66270 */
[----:B------:R-:W-:Y:S02]  /*1d60*/  UISETP.GE.AND UP4, UPT, UR4, 0xa1, UPT ;  /* 0x000000a10400788c */ /* 0x000fe4000bf86270 */
[----:B------:R-:W-:-:S02]  /*1d70*/  UISETP.GE.AND UP5, UPT, UR4, 0xc1, UPT ;  /* 0x000000c10400788c */ /* 0x000fc4000bfa6270 */
[----:B------:R-:W-:Y:S01]  /*1d80*/  UISETP.GE.AND UP6, UPT, UR4, 0xe1, UPT ;  /* 0x000000e10400788c */ /* 0x000fe2000bfc6270 */
[----:B------:R-:W-:Y:S10]  /*1d90*/  BRA.U !UP0, `(.L_x_37) ;  /* 0x00000001083c7547 */ /* 0x000ff4000b800000 */
[----:B------:R-:W5:Y:S01]  /*1da0*/  S2UR UR6, SR_CgaCtaId ;  /* 0x00000000000679c3 */ /* 0x000f620000008800 */
[----:B------:R-:W-:Y:S01]  /*1db0*/  UMOV UR5, 0x400 ;  /* 0x0000040000057882 */ /* 0x000fe20000000000 */
[----:B------:R-:W-:Y:S01]  /*1dc0*/  LOP3.LUT P3, RZ, R4, 0xff, RZ, 0xc0, !PT ;  /* 0x000000ff04ff7812 */ /* 0x000fe2000786c0ff */
[----:B-----5:R-:W-:-:S09]  /*1dd0*/  ULEA UR5, UR6, UR5, 0x18 ;  /* 0x0000000506057291 */ /* 0x020fd2000f8ec0ff */
[----:B------:R-:W5:Y:S04]  /*1de0*/  LDS.U8 R5, [UR5+0x18] ;  /* 0x00001805ff057984 */ /* 0x000f680008000000 */
[----:B0--34-:R-:W0:Y:S01]  /*1df0*/  LDS.64 R6, [UR5+0x20] ;  /* 0x00002005ff067984 */ /* 0x019e220008000a00 */
[----:B-----5:R-:W-:Y:S02]  /*1e00*/  ISETP.NE.AND P2, PT, R5, RZ, PT ;  /* 0x000000ff0500720c */ /* 0x020fe40003f45270 */
[----:B0-----:R-:W-:Y:S02]  /*1e10*/  ISETP.LT.U32.AND P0, PT, R6, R2, PT ;  /* 0x000000020600720c */ /* 0x001fe40003f01070 */
[----:B------:R-:W-:Y:S02]  /*1e20*/  @P3 SEL R5, R4, 0x1, !P2 ;  /* 0x0000000104053807 */ /* 0x000fe40005000000 */
[----:B------:R-:W-:-:S02]  /*1e30*/  ISETP.LT.AND.EX P0, PT, R7, R3, PT, P0 ;  /* 0x000000030700720c */ /* 0x000fc40003f01300 */
[----:B------:R-:W-:-:S05]  /*1e40*/  PRMT R4, R5, 0x7610, R4 ;  /* 0x0000761005047816 */ /* 0x000fca0000000004 */
[C---:B------:R-:W-:Y:S02]  /*1e50*/  @P2 SEL R2, R6.reuse, R2, P0 ;  /* 0x0000000206022207 */ /* 0x040fe40000000000 */
[C---:B------:R-:W-:Y:S02]  /*1e60*/  @P2 SEL R3, R7.reuse, R3, P0 ;  /* 0x0000000307032207 */ /* 0x040fe40000000000 */
[----:B------:R-:W-:Y:S02]  /*1e70*/  SEL R2, R6, R2, !P3 ;  /* 0x0000000206027207 */ /* 0x000fe40005800000 */
[----:B------:R-:W-:-:S07]  /*1e80*/  SEL R3, R7, R3, !P3 ;  /* 0x0000000307037207 */ /* 0x000fce0005800000 */
.L_x_37:
[----:B------:R-:W-:Y:S05]  /*1e90*/  BRA.U !UP1, `(.L_x_38) ;  /* 0x00000001093c7547 */ /* 0x000fea000b800000 */
        /* <DEDUP_REMOVED lines=15> */
.L_x_38:
        /* <DEDUP_REMOVED lines=16> */
.L_x_39:
        /* <DEDUP_REMOVED lines=16> */
.L_x_40:
        /* <DEDUP_REMOVED lines=16> */
.L_x_41:
        /* <DEDUP_REMOVED lines=16> */
.L_x_42:
        /* <DEDUP_REMOVED lines=15> */
[----:B------:R-:W-:Y:S01]  /*2480*/  SEL R3, R7, R3, !P3 ;  /* 0x0000000307037207 */ /* 0x000fe20005800000 */
[----:B------:R-:W-:Y:S06]  /*2490*/  BRA `(.L_x_24) ;  /* 0x0000001800747947 */ /* 0x000fec0003800000 */
.L_x_2:
[----:B------:R-:W0:Y:S01]  /*24a0*/  S2R R5, SR_TID.X ;  /* 0x0000000000057919 */ /* 0x000e220000002100 */
[----:B------:R-:W0:Y:S02]  /*24b0*/  LDC.64 R6, c[0x0][0x380] ;  /* 0x0000e000ff067b82 */ /* 0x000e240000000a00 */
[----:B0-----:R-:W-:-:S05]  /*24c0*/  IMAD.WIDE.U32 R6, R5, 0x10, R6 ;  /* 0x0000001005067825 */ /* 0x001fca00078e0006 */
[----:B------:R-:W2:Y:S04]  /*24d0*/  LDG.E.U16.CONSTANT R16, desc[UR8][R6.64] ;  /* 0x0000000806107981 */ /* 0x000ea8000c1e9500 */
[----:B------:R-:W3:Y:S04]  /*24e0*/  LDG.E.64.CONSTANT R12, desc[UR8][R6.64+0x8] ;  /* 0x00000808060c7981 */ /* 0x000ee8000c1e9b00 */
[----:B------:R-:W3:Y:S04]  /*24f0*/  LDG.E.64.CONSTANT R10, desc[UR8][R6.64+0x1008] ;  /* 0x00100808060a7981 */ /* 0x000ee8000c1e9b00 */
[----:B------:R-:W4:Y:S04]  /*2500*/  LDG.E.U16.CONSTANT R4, desc[UR8][R6.64+0x1000] ;  /* 0x0010000806047981 */ /* 0x000f28000c1e9500 */
[----:B------:R-:W5:Y:S04]  /*2510*/  LDG.E.U16.CONSTANT R14, desc[UR8][R6.64+0x2000] ;  /* 0x00200008060e7981 */ /* 0x000f68000c1e9500 */
[----:B------:R-:W5:Y:S04]  /*2520*/  LDG.E.64.CONSTANT R8, desc[UR8][R6.64+0x2008] ;  /* 0x0020080806087981 */ /* 0x000f68000c1e9b00 */
[----:B------:R-:W5:Y:S04]  /*2530*/  LDG.E.U16.CONSTANT R15, desc[UR8][R6.64+0x3000] ;  /* 0x00300008060f7981 */ /* 0x000f68000c1e9500 */
[----:B------:R-:W5:Y:S01]  /*2540*/  LDG.E.64.CONSTANT R2, desc[UR8][R6.64+0x3008] ;  /* 0x0030080806027981 */ /* 0x000f62000c1e9b00 */
[----:B------:R-:W-:Y:S01]  /*2550*/  UISETP.GE.U32.AND UP0, UPT, UR4, 0x800, UPT ;  /* 0x000008000400788c */ /* 0x000fe2000bf06070 */
[----:B--2---:R-:W-:-:S02]  /*2560*/  LOP3.LUT P1, RZ, R16, 0xff, RZ, 0xc0, !PT ;  /* 0x000000ff10ff7812 */ /* 0x004fc4000782c0ff */
[----:B---3--:R-:W-:-:S04]  /*2570*/  ISETP.LT.U32.AND P0, PT, R10, R12, PT ;  /* 0x0000000c0a00720c */ /* 0x008fc80003f01070 */
[CC--:B------:R-:W-:Y:S02]  /*2580*/  ISETP.LT.AND.EX P0, PT, R11.reuse, R13.reuse, PT, P0 ;  /* 0x0000000d0b00720c */ /* 0x0c0fe40003f01300 */
[----:B----4-:R-:W-:Y:S02]  /*2590*/  LOP3.LUT P2, RZ, R4, 0xff, RZ, 0xc0, !PT ;  /* 0x000000ff04ff7812 */ /* 0x010fe4000784c0ff */
[----:B------:R-:W-:Y:S02]  /*25a0*/  SEL R17, R10, R12, P0 ;  /* 0x0000000c0a117207 */ /* 0x000fe40000000000 */
[----:B------:R-:W-:Y:S02]  /*25b0*/  SEL R19, R11, R13, P0 ;  /* 0x0000000d0b137207 */ /* 0x000fe40000000000 */
[----:B------:R-:W-:Y:S02]  /*25c0*/  @P1 SEL R4, R16, 0x1, !P2 ;  /* 0x0000000110041807 */ /* 0x000fe40005000000 */
[----:B------:R-:W-:-:S02]  /*25d0*/  SEL R17, R12, R17, !P2 ;  /* 0x000000110c117207 */ /* 0x000fc40005000000 */
[----:B------:R-:W-:Y:S02]  /*25e0*/  SEL R19, R13, R19, !P2 ;  /* 0x000000130d137207 */ /* 0x000fe40005000000 */
[----:B-----5:R-:W-:Y:S02]  /*25f0*/  LOP3.LUT P3, RZ, R14, 0xff, RZ, 0xc0, !PT ;  /* 0x000000ff0eff7812 */ /* 0x020fe4000786c0ff */
[----:B------:R-:W-:Y:S02]  /*2600*/  LOP3.LUT P2, RZ, R4, 0xff, RZ, 0xc0, !PT ;  /* 0x000000ff04ff7812 */ /* 0x000fe4000784c0ff */
[----:B------:R-:W-:Y:S02]  /*2610*/  SEL R13, R10, R17, !P1 ;  /* 0x000000110a0d7207 */ /* 0x000fe40004800000 */
[----:B------:R-:W-:Y:S02]  /*2620*/  SEL R17, R11, R19, !P1 ;  /* 0x000000130b117207 */ /* 0x000fe40004800000 */
[----:B------:R-:W-:-:S02]  /*2630*/  ISETP.LT.U32.AND P0, PT, R8, R13, PT ;  /* 0x0000000d0800720c */ /* 0x000fc40003f01070 */
[----:B------:R-:W-:Y:S02]  /*2640*/  LOP3.LUT P4, RZ, R15, 0xff, RZ, 0xc0, !PT ;  /* 0x000000ff0fff7812 */ /* 0x000fe4000788c0ff */
[----:B------:R-:W-:-:S03]  /*2650*/  ISETP.LT.AND.EX P0, PT, R9, R17, PT, P0 ;  /* 0x000000110900720c */ /* 0x000fc60003f01300 */
[----:B------:R-:W-:Y:S02]  /*2660*/  @P2 SEL R14, R4, 0x1, !P3 ;  /* 0x00000001040e2807 */ /* 0x000fe40005800000 */
[C---:B------:R-:W-:Y:S02]  /*2670*/  @P3 SEL R13, R8.reuse, R13, P0 ;  /* 0x0000000d080d3207 */ /* 0x040fe40000000000 */
[C---:B------:R-:W-:Y:S02]  /*2680*/  @P3 SEL R17, R9.reuse, R17, P0 ;  /* 0x0000001109113207 */ /* 0x040fe40000000000 */
[----:B------:R-:W-:Y:S02]  /*2690*/  SEL R11, R8, R13, !P2 ;  /* 0x0000000d080b7207 */ /* 0x000fe40005000000 */
[----:B------:R-:W-:Y:S02]  /*26a0*/  LOP3.LUT P1, RZ, R14, 0xff, RZ, 0xc0, !PT ;  /* 0x000000ff0eff7812 */ /* 0x000fe4000782c0ff */
[----:B------:R-:W-:-:S02]  /*26b0*/  SEL R9, R9, R17, !P2 ;  /* 0x0000001109097207 */ /* 0x000fc40005000000 */
[----:B------:R-:W-:-:S04]  /*26c0*/  ISETP.LT.U32.AND P0, PT, R2, R11, PT ;  /* 0x0000000b0200720c */ /* 0x000fc80003f01070 */
[----:B------:R-:W-:-:S04]  /*26d0*/  ISETP.LT.AND.EX P0, PT, R3, R9, PT, P0 ;  /* 0x000000090300720c */ /* 0x000fc80003f01300 */
[C---:B------:R-:W-:Y:S02]  /*26e0*/  @P4 SEL R9, R3.reuse, R9, P0 ;  /* 0x0000000903094207 */ /* 0x040fe40000000000 */
[----:B------:R-:W-:Y:S02]  /*26f0*/  @P4 SEL R11, R2, R11, P0 ;  /* 0x0000000b020b4207 */ /* 0x000fe40000000000 */
[----:B------:R-:W-:Y:S02]  /*2700*/  @P1 SEL R15, R14, 0x1, !P4 ;  /* 0x000000010e0f1807 */ /* 0x000fe40006000000 */
[----:B------:R-:W-:Y:S01]  /*2710*/  SEL R3, R3, R9, !P1 ;  /* 0x0000000903037207 */ /* 0x000fe20004800000 */
[----:B------:R-:W-:Y:S01]  /*2720*/  IMAD.MOV.U32 R9, RZ, RZ, 0x400 ;  /* 0x00000400ff097424 */ /* 0x000fe200078e00ff */
[----:B------:R-:W-:Y:S02]  /*2730*/  SEL R2, R2, R11, !P1 ;  /* 0x0000000b02027207 */ /* 0x000fe40004800000 */
[----:B------:R-:W-:Y:S01]  /*2740*/  PRMT R4, R15, 0x7610, R4 ;  /* 0x000076100f047816 */ /* 0x000fe20000000004 */
[----:B------:R-:W-:Y:S06]  /*2750*/  BRA.U !UP0, `(.L_x_43) ;  /* 0x0000000108e47547 */ /* 0x000fec000b800000 */
[----:B------:R-:W-:Y:S01]  /*2760*/  IMAD.MOV.U32 R9, RZ, RZ, 0x400 ;  /* 0x00000400ff097424 */ /* 0x000fe200078e00ff */
[----:B------:R-:W0:Y:S01]  /*2770*/  LDCU UR5, c[0x0][0x390] ;  /* 0x00007200ff0577ac */ /* 0x000e220008000800 */
[----:B------:R-:W-:-:S12]  /*2780*/  UIADD3 UR6, UPT, UPT, UR4, -0x400, URZ ;  /* 0xfffffc0004067890 */ /* 0x000fd8000fffe0ff */
.L_x_45:
[----:B------:R-:W-:-:S05]  /*2790*/  IMAD.WIDE R20, R9, 0x10, R6 ;  /* 0x0000001009147825 */ /* 0x000fca00078e0206 */
[----:B------:R-:W2:Y:S04]  /*27a0*/  LDG.E.U16.CONSTANT R19, desc[UR8][R20.64] ;  /* 0x0000000814137981 */ /* 0x000ea8000c1e9500 */
[----:B------:R-:W3:Y:S04]  /*27b0*/  LDG.E.64.CONSTANT R10, desc[UR8][R20.64+0x8] ;  /* 0x00000808140a7981 */ /* 0x000ee8000c1e9b00 */
[----:B------:R-:W4:Y:S04]  /*27c0*/  LDG.E.U16.CONSTANT R22, desc[UR8][R20.64+0x1000] ;  /* 0x0010000814167981 */ /* 0x000f28000c1e9500 */
[----:B------:R-:W5:Y:S04]  /*27d0*/  LDG.E.64.CONSTANT R12, desc[UR8][R20.64+0x1008] ;  /* 0x00100808140c7981 */ /* 0x000f68000c1e9b00 */
[----:B------:R-:W5:Y:S04]  /*27e0*/  LDG.E.U16.CONSTANT R8, desc[UR8][R20.64+0x2000] ;  /* 0x0020000814087981 */ /* 0x000f68000c1e9500 */
[----:B------:R-:W5:Y:S04]  /*27f0*/  LDG.E.64.CONSTANT R14, desc[UR8][R20.64+0x2008] ;  /* 0x00200808140e7981 */ /* 0x000f68000c1e9b00 */
[----:B------:R-:W5:Y:S04]  /*2800*/  LDG.E.U16.CONSTANT R18, desc[UR8][R20.64+0x3000] ;  /* 0x0030000814127981 */ /* 0x000f68000c1e9500 */
[----:B------:R-:W5:Y:S01]  /*2810*/  LDG.E.64.CONSTANT R16, desc[UR8][R20.64+0x3008] ;  /* 0x0030080814107981 */ /* 0x000f62000c1e9b00 */
[----:B------:R-:W-:Y:S01]  /*2820*/  LOP3.LUT P2, RZ, R4, 0xff, RZ, 0xc0, !PT ;  /* 0x000000ff04ff7812 */ /* 0x000fe2000784c0ff */
[----:B------:R-:W-:Y:S01]  /*2830*/  IMAD.MOV.U32 R23, RZ, RZ, R3 ;  /* 0x000000ffff177224 */ /* 0x000fe200078e0003 */
[----:B0-----:R-:W-:Y:S01]  /*2840*/  UMOV UR4, UR5 ;  /* 0x0000000500047c82 */ /* 0x001fe20008000000 */
[----:B--2---:R-:W-:-:S02]  /*2850*/  LOP3.LUT P1, RZ, R19, 0xff, RZ, 0xc0, !PT ;  /* 0x000000ff13ff7812 */ /* 0x004fc4000782c0ff */
[----:B---3--:R-:W-:-:S08]  /*2860*/  ISETP.LT.U32.AND P0, PT, R10, R2, PT ;  /* 0x000000020a00720c */ /* 0x008fd00003f01070 */
        /* <DEDUP_REMOVED lines=8> */
[----:B-----5:R-:W-:Y:S02]  /*28f0*/  ISETP.LT.U32.AND P0, PT, R12, R3, PT ;  /* 0x000000030c00720c */ /* 0x020fe40003f01070 */
        /* <DEDUP_REMOVED lines=9> */
[----:B------:R-:W-:Y:S02]  /*2990*/  IADD3 R2, PT, PT, -R9, UR4, RZ ;  /* 0x0000000409027c10 */ /* 0x000fe4000fffe1ff */
[C---:B------:R-:W-:Y:S02]  /*29a0*/  ISETP.LT.AND.EX P0, PT, R15.reuse, R13, PT, P0 ;  /* 0x0000000d0f00720c */ /* 0x040fe40003f01300 */
[----:B------:R-:W-:Y:S02]  /*29b0*/  @P1 SEL R8, R22, 0x1, !P2 ;  /* 0x0000000116081807 */ /* 0x000fe40005000000 */
[----:B------:R-:W-:Y:S02]  /*29c0*/  @P2 SEL R3, R14, R3, P0 ;  /* 0x000000030e032207 */ /* 0x000fe40000000000 */
[----:B------:R-:W-:Y:S02]  /*29d0*/  @P2 SEL R13, R15, R13, P0 ;  /* 0x0000000d0f0d2207 */ /* 0x000fe40000000000 */
[----:B------:R-:W-:-:S02]  /*29e0*/  LOP3.LUT P3, RZ, R18, 0xff, RZ, 0xc0, !PT ;  /* 0x000000ff12ff7812 */ /* 0x000fc4000786c0ff */
[----:B------:R-:W-:Y:S02]  /*29f0*/  SEL R3, R14, R3, !P1 ;  /* 0x000000030e037207 */ /* 0x000fe40004800000 */
[----:B------:R-:W-:Y:S02]  /*2a00*/  LOP3.LUT P2, RZ, R8, 0xff, RZ, 0xc0, !PT ;  /* 0x000000ff08ff7812 */ /* 0x000fe4000784c0ff */
[----:B------:R-:W-:Y:S02]  /*2a10*/  SEL R15, R15, R13, !P1 ;  /* 0x0000000d0f0f7207 */ /* 0x000fe40004800000 */
[----:B------:R-:W-:Y:S02]  /*2a20*/  ISETP.GE.AND P1, PT, R2, 0x400, PT ;  /* 0x000004000200780c */ /* 0x000fe40003f26270 */
        /* <DEDUP_REMOVED lines=9> */
[----:B------:R-:W-:-:S05]  /*2ac0*/  VIADD R9, R9, 0x400 ;  /* 0x0000040009097836 */ /* 0x000fca0000000000 */
[----:B------:R-:W-:-:S13]  /*2ad0*/  ISETP.GT.AND P0, PT, R9, UR6, PT ;  /* 0x0000000609007c0c */ /* 0x000fda000bf04270 */
[----:B------:R-:W-:Y:S05]  /*2ae0*/  @!P0 BRA `(.L_x_45) ;  /* 0xfffffffc00288947 */ /* 0x000fea000383ffff */
.L_x_43:
[----:B------:R-:W-:-:S13]  /*2af0*/  ISETP.GE.AND P0, PT, R9, UR4, PT ;  /* 0x0000000409007c0c */ /* 0x000fda000bf06270 */
[----:B------:R-:W-:Y:S05]  /*2b00*/  @P0 BRA `(.L_x_44) ;  /* 0x00000004009c0947 */ /* 0x000fea0003800000 */
[----:B------:R-:W-:Y:S01]  /*2b10*/  IADD3 R19, PT, PT, -R9, UR4, RZ ;  /* 0x0000000409137c10 */ /* 0x000fe2000fffe1ff */
[----:B------:R-:W-:Y:S03]  /*2b20*/  BSSY.RECONVERGENT B1, `(.L_x_44) ;  /* 0x0000065000017945 */ /* 0x000fe60003800200 */
[----:B------:R-:W-:-:S13]  /*2b30*/  ISETP.GE.AND P0, PT, R5, R19, PT ;  /* 0x000000130500720c */ /* 0x000fda0003f06270 */
[----:B------:R-:W-:Y:S05]  /*2b40*/  @P0 BRA `(.L_x_46) ;  /* 0x0000000400880947 */ /* 0x000fea0003800000 */
[----:B------:R-:W-:Y:S01]  /*2b50*/  LOP3.LUT R6, RZ, R5, RZ, 0x33, !PT ;  /* 0x00000005ff067212 */ /* 0x000fe200078e33ff */
[----:B------:R-:W-:Y:S01]  /*2b60*/  BSSY.RECONVERGENT B2, `(.L_x_47) ;  /* 0x000001f000027945 */ /* 0x000fe20003800200 */
[----:B------:R-:W-:Y:S02]  /*2b70*/  IMAD.MOV.U32 R18, RZ, RZ, R5 ;  /* 0x000000ffff127224 */ /* 0x000fe400078e0005 */
[----:B------:R-:W-:-:S04]  /*2b80*/  IADD3 R8, PT, PT, -R9, UR4, R6 ;  /* 0x0000000409087c10 */ /* 0x000fc8000fffe106 */
[C---:B------:R-:W-:Y:S02]  /*2b90*/  LOP3.LUT R6, R8.reuse, 0x300, RZ, 0xc0, !PT ;  /* 0x0000030008067812 */ /* 0x040fe400078ec0ff */
[----:B------:R-:W-:Y:S02]  /*2ba0*/  ISETP.GE.U32.AND P2, PT, R8, 0x300, PT ;  /* 0x000003000800780c */ /* 0x000fe40003f46070 */
[----:B------:R-:W-:-:S13]  /*2bb0*/  ISETP.NE.AND P0, PT, R6, 0x300, PT ;  /* 0x000003000600780c */ /* 0x000fda0003f05270 */
[----:B------:R-:W-:Y:S05]  /*2bc0*/  @!P0 BRA `(.L_x_48) ;  /* 0x0000000000608947 */ /* 0x000fea0003800000 */
[----:B------:R-:W0:Y:S01]  /*2bd0*/  LDC.64 R6, c[0x0][0x380] ;  /* 0x0000e000ff067b82 */ /* 0x000e220000000a00 */
[----:B------:R-:W-:Y:S01]  /*2be0*/  LEA.HI R8, R8, 0x1, RZ, 0x18 ;  /* 0x0000000108087811 */ /* 0x000fe200078fc0ff */
[----:B------:R-:W-:Y:S02]  /*2bf0*/  IMAD.IADD R15, R5, 0x1, R9 ;  /* 0x00000001050f7824 */ /* 0x000fe400078e0209 */
[----:B------:R-:W-:Y:S01]  /*2c00*/  IMAD.MOV.U32 R18, RZ, RZ, R5 ;  /* 0x000000ffff127224 */ /* 0x000fe200078e0005 */
[----:B------:R-:W-:-:S05]  /*2c10*/  LOP3.LUT R8, R8, 0x3, RZ, 0xc0, !PT ;  /* 0x0000000308087812 */ /* 0x000fca00078ec0ff */
[----:B------:R-:W-:-:S07]  /*2c20*/  IMAD.MOV R8, RZ, RZ, -R8 ;  /* 0x000000ffff087224 */ /* 0x000fce00078e0a08 */
.L_x_49:
[----:B0-----:R-:W-:-:S05]  /*2c30*/  IMAD.WIDE.U32 R10, R15, 0x10, R6 ;  /* 0x000000100f0a7825 */ /* 0x001fca00078e0006 */
[----:B------:R-:W2:Y:S04]  /*2c40*/  LDG.E.U16.CONSTANT R14, desc[UR8][R10.64] ;  /* 0x000000080a0e7981 */ /* 0x000ea8000c1e9500 */
[----:B------:R-:W3:Y:S01]  /*2c50*/  LDG.E.64.CONSTANT R12, desc[UR8][R10.64+0x8] ;  /* 0x000008080a0c7981 */ /* 0x000ee2000c1e9b00 */
[----:B------:R-:W-:Y:S01]  /*2c60*/  VIADD R8, R8, 0x1 ;  /* 0x0000000108087836 */ /* 0x000fe20000000000 */
[----:B------:R-:W-:Y:S01]  /*2c70*/  LOP3.LUT P3, RZ, R4, 0xff, RZ, 0xc0, !PT ;  /* 0x000000ff04ff7812 */ /* 0x000fe2000786c0ff */
[----:B------:R-:W-:Y:S02]  /*2c80*/  VIADD R18, R18, 0x100 ;  /* 0x0000010012127836 */ /* 0x000fe40000000000 */
[----:B------:R-:W-:Y:S01]  /*2c90*/  VIADD R15, R15, 0x100 ;  /* 0x000001000f0f7836 */ /* 0x000fe20000000000 */
[----:B--2---:R-:W-:-:S02]  /*2ca0*/  LOP3.LUT P1, RZ, R14, 0xff, RZ, 0xc0, !PT ;  /* 0x000000ff0eff7812 */ /* 0x004fc4000782c0ff */
[----:B---3--:R-:W-:-:S07]  /*2cb0*/  ISETP.LT.U32.AND P0, PT, R12, R2, PT ;  /* 0x000000020c00720c */ /* 0x008fce0003f01070 */
[----:B------:R-:W-:Y:S02]  /*2cc0*/  @P3 SEL R14, R4, 0x1, !P1 ;  /* 0x00000001040e3807 */ /* 0x000fe40004800000 */
[CC--:B------:R-:W-:Y:S02]  /*2cd0*/  ISETP.LT.AND.EX P0, PT, R13.reuse, R3.reuse, PT, P0 ;  /* 0x000000030d00720c */ /* 0x0c0fe40003f01300 */
[----:B------:R-:W-:Y:S02]  /*2ce0*/  PRMT R4, R14, 0x7610, R4 ;  /* 0x000076100e047816 */ /* 0x000fe40000000004 */
[----:B------:R-:W-:Y:S02]  /*2cf0*/  @P1 SEL R2, R12, R2, P0 ;  /* 0x000000020c021207 */ /* 0x000fe40000000000 */
[----:B------:R-:W-:Y:S02]  /*2d00*/  @P1 SEL R3, R13, R3, P0 ;  /* 0x000000030d031207 */ /* 0x000fe40000000000 */
[----:B------:R-:W-:-:S02]  /*2d10*/  ISETP.NE.AND P0, PT, R8, RZ, PT ;  /* 0x000000ff0800720c */ /* 0x000fc40003f05270 */
[----:B------:R-:W-:Y:S02]  /*2d20*/  SEL R2, R12, R2, !P3 ;  /* 0x000000020c027207 */ /* 0x000fe40005800000 */
[----:B------:R-:W-:-:S09]  /*2d30*/  SEL R3, R13, R3, !P3 ;  /* 0x000000030d037207 */ /* 0x000fd20005800000 */
[----:B------:R-:W-:Y:S05]  /*2d40*/  @P0 BRA `(.L_x_49) ;  /* 0xfffffffc00b80947 */ /* 0x000fea000383ffff */
.L_x_48:
[----:B------:R-:W-:Y:S05]  /*2d50*/  BSYNC.RECONVERGENT B2 ;  /* 0x0000000000027941 */ /* 0x000fea0003800200 */
.L_x_47:
[----:B------:R-:W-:Y:S05]  /*2d60*/  @!P2 BRA `(.L_x_46) ;  /* 0x000000040000a947 */ /* 0x000fea0003800000 */
[----:B------:R-:W0:Y:S01]  /*2d70*/  LDCU.64 UR6, c[0x0][0x380] ;  /* 0x00007000ff0677ac */ /* 0x000e220008000a00 */
[----:B------:R-:W2:Y:S01]  /*2d80*/  LDC.64 R6, c[0x0][0x380] ;  /* 0x0000e000ff067b82 */ /* 0x000ea20000000a00 */
[C---:B------:R-:W-:Y:S01]  /*2d90*/  IADD3 R13, P0, PT, R18.reuse, R9, RZ ;  /* 0x00000009120d7210 */ /* 0x040fe20007f1e0ff */
[----:B------:R-:W-:-:S04]  /*2da0*/  IMAD.IADD R21, R18, 0x1, R9 ;  /* 0x0000000112157824 */ /* 0x000fc800078e0209 */
[----:B------:R-:W-:Y:S01]  /*2db0*/  IMAD.X R8, RZ, RZ, RZ, P0 ;  /* 0x000000ffff087224 */ /* 0x000fe200000e06ff */
[----:B0-----:R-:W-:-:S04]  /*2dc0*/  LEA R10, P1, R13, UR6, 0x4 ;  /* 0x000000060d0a7c11 */ /* 0x001fc8000f8220ff */
[----:B------:R-:W-:Y:S02]  /*2dd0*/  IADD3 R10, P0, PT, R10, 0x3008, RZ ;  /* 0x000030080a0a7810 */ /* 0x000fe40007f1e0ff */
[----:B------:R-:W-:-:S05]  /*2de0*/  LEA.HI.X R13, R13, UR7, R8, 0x4, P1 ;  /* 0x000000070d0d7c11 */ /* 0x000fca00088f2408 */
[----:B------:R-:W-:-:S07]  /*2df0*/  IMAD.X R13, RZ, RZ, R13, P0 ;  /* 0x000000ffff0d7224 */ /* 0x000fce00000e060d */
.L_x_50:
[----:B--2---:R-:W-:-:S05]  /*2e00*/  IMAD.WIDE.U32 R8, R21, 0x10, R6 ;  /* 0x0000001015087825 */ /* 0x004fca00078e0006 */
[----:B------:R-:W2:Y:S04]  /*2e10*/  LDG.E.U16.CONSTANT R23, desc[UR8][R8.64] ;  /* 0x0000000808177981 */ /* 0x000ea8000c1e9500 */
[----:B------:R0:W3:Y:S02]  /*2e20*/  LDG.E.64.CONSTANT R14, desc[UR8][R8.64+0x8] ;  /* 0x00000808080e7981 */ /* 0x0000e4000c1e9b00 */
[----:B0-----:R-:W-:Y:S02]  /*2e30*/  IMAD.MOV.U32 R8, RZ, RZ, R10 ;  /* 0x000000ffff087224 */ /* 0x001fe400078e000a */
[----:B------:R-:W-:-:S05]  /*2e40*/  IMAD.MOV.U32 R9, RZ, RZ, R13 ;  /* 0x000000ffff097224 */ /* 0x000fca00078e000d */
[----:B------:R-:W4:Y:S04]  /*2e50*/  LDG.E.U16.CONSTANT R24, desc[UR8][R8.64+-0x2008] ;  /* 0xffdff80808187981 */ /* 0x000f28000c1e9500 */
[----:B------:R-:W5:Y:S04]  /*2e60*/  LDG.E.64.CONSTANT R12, desc[UR8][R8.64+-0x2000] ;  /* 0xffe00008080c7981 */ /* 0x000f68000c1e9b00 */
[----:B------:R-:W5:Y:S04]  /*2e70*/  LDG.E.U16.CONSTANT R20, desc[UR8][R8.64+-0x1008] ;  /* 0xffeff80808147981 */ /* 0x000f68000c1e9500 */
[----:B------:R-:W5:Y:S04]  /*2e80*/  LDG.E.64.CONSTANT R10, desc[UR8][R8.64+-0x1000] ;  /* 0xfff00008080a7981 */ /* 0x000f68000c1e9b00 */
[----:B------:R-:W5:Y:S04]  /*2e90*/  LDG.E.U16.CONSTANT R22, desc[UR8][R8.64+-0x8] ;  /* 0xfffff80808167981 */ /* 0x000f68000c1e9500 */
[----:B------:R-:W5:Y:S01]  /*2ea0*/  LDG.E.64.CONSTANT R16, desc[UR8][R8.64] ;  /* 0x0000000808107981 */ /* 0x000f62000c1e9b00 */
[----:B------:R-:W-:Y:S01]  /*2eb0*/  LOP3.LUT P2, RZ, R4, 0xff, RZ, 0xc0, !PT ;  /* 0x000000ff04ff7812 */ /* 0x000fe2000784c0ff */
[----:B------:R-:W-:-:S02]  /*2ec0*/  IMAD.MOV.U32 R25, RZ, RZ, R3 ;  /* 0x000000ffff197224 */ /* 0x000fc400078e0003 */
[----:B------:R-:W-:Y:S02]  /*2ed0*/  VIADD R18, R18, 0x400 ;  /* 0x0000040012127836 */ /* 0x000fe40000000000 */
[----:B------:R-:W-:Y:S01]  /*2ee0*/  VIADD R21, R21, 0x400 ;  /* 0x0000040015157836 */ /* 0x000fe20000000000 */
[----:B--2---:R-:W-:Y:S02]  /*2ef0*/  LOP3.LUT P1, RZ, R23, 0xff, RZ, 0xc0, !PT ;  /* 0x000000ff17ff7812 */ /* 0x004fe4000782c0ff */
[----:B---3--:R-:W-:-:S05]  /*2f00*/  ISETP.LT.U32.AND P0, PT, R14, R2, PT ;  /* 0x000000020e00720c */ /* 0x008fca0003f01070 */
[----:B------:R-:W-:Y:S02]  /*2f10*/  @P2 SEL R23, R4, 0x1, !P1 ;  /* 0x0000000104172807 */ /* 0x000fe40004800000 */
[-C--:B------:R-:W-:Y:S02]  /*2f20*/  ISETP.LT.AND.EX P0, PT, R15, R25.reuse, PT, P0 ;  /* 0x000000190f00720c */ /* 0x080fe40003f01300 */
[----:B------:R-:W-:Y:S02]  /*2f30*/  LOP3.LUT P3, RZ, R23, 0xff, RZ, 0xc0, !PT ;  /* 0x000000ff17ff7812 */ /* 0x000fe4000786c0ff */
[C---:B------:R-:W-:Y:S02]  /*2f40*/  @P1 SEL R2, R14.reuse, R2, P0 ;  /* 0x000000020e021207 */ /* 0x040fe40000000000 */
[----:B------:R-:W-:Y:S02]  /*2f50*/  @P1 SEL R25, R15, R25, P0 ;  /* 0x000000190f191207 */ /* 0x000fe40000000000 */
[----:B------:R-:W-:-:S02]  /*2f60*/  SEL R3, R14, R2, !P2 ;  /* 0x000000020e037207 */ /* 0x000fc40005000000 */
[----:B------:R-:W-:Y:S02]  /*2f70*/  SEL R15, R15, R25, !P2 ;  /* 0x000000190f0f7207 */ /* 0x000fe40005000000 */
[----:B----4-:R-:W-:Y:S02]  /*2f80*/  LOP3.LUT P4, RZ, R24, 0xff, RZ, 0xc0, !PT ;  /* 0x000000ff18ff7812 */ /* 0x010fe4000788c0ff */
[----:B-----5:R-:W-:Y:S02]  /*2f90*/  ISETP.LT.U32.AND P0, PT, R12, R3, PT ;  /* 0x000000030c00720c */ /* 0x020fe40003f01070 */
[----:B------:R-:W-:Y:S02]  /*2fa0*/  @P3 SEL R24, R23, 0x1, !P4 ;  /* 0x0000000117183807 */ /* 0x000fe40006000000 */
[----:B------:R-:W-:Y:S02]  /*2fb0*/  ISETP.LT.AND.EX P0, PT, R13, R15, PT, P0 ;  /* 0x0000000f0d00720c */ /* 0x000fe40003f01300 */
[----:B------:R-:W-:-:S02]  /*2fc0*/  LOP3.LUT P2, RZ, R20, 0xff, RZ, 0xc0, !PT ;  /* 0x000000ff14ff7812 */ /* 0x000fc4000784c0ff */
[----:B------:R-:W-:-:S03]  /*2fd0*/  LOP3.LUT P1, RZ, R24, 0xff, RZ, 0xc0, !PT ;  /* 0x000000ff18ff7812 */ /* 0x000fc6000782c0ff */
[C---:B------:R-:W-:Y:S02]  /*2fe0*/  @P4 SEL R3, R12.reuse, R3, P0 ;  /* 0x000000030c034207 */ /* 0x040fe40000000000 */
[C---:B------:R-:W-:Y:S02]  /*2ff0*/  @P4 SEL R15, R13.reuse, R15, P0 ;  /* 0x0000000f0d0f4207 */ /* 0x040fe40000000000 */
[----:B------:R-:W-:Y:S02]  /*3000*/  SEL R3, R12, R3, !P3 ;  /* 0x000000030c037207 */ /* 0x000fe40005800000 */
[----:B------:R-:W-:Y:S02]  /*3010*/  SEL R13, R13, R15, !P3 ;  /* 0x0000000f0d0d7207 */ /* 0x000fe40005800000 */
[----:B------:R-:W-:Y:S02]  /*3020*/  ISETP.LT.U32.AND P0, PT, R10, R3, PT ;  /* 0x000000030a00720c */ /* 0x000fe40003f01070 */
[----:B------:R-:W-:-:S02]  /*3030*/  LOP3.LUT P3, RZ, R22, 0xff, RZ, 0xc0, !PT ;  /* 0x000000ff16ff7812 */ /* 0x000fc4000786c0ff */
[C---:B------:R-:W-:Y:S02]  /*3040*/  ISETP.LT.AND.EX P0, PT, R11.reuse, R13, PT, P0 ;  /* 0x0000000d0b00720c */ /* 0x040fe40003f01300 */
[----:B------:R-:W-:Y:S02]  /*3050*/  @P1 SEL R20, R24, 0x1, !P2 ;  /* 0x0000000118141807 */ /* 0x000fe40005000000 */
[C---:B------:R-:W-:Y:S02]  /*3060*/  @P2 SEL R3, R10.reuse, R3, P0 ;  /* 0x000000030a032207 */ /* 0x040fe40000000000 */
[----:B------:R-:W-:Y:S02]  /*3070*/  @P2 SEL R13, R11, R13, P0 ;  /* 0x0000000d0b0d2207 */ /* 0x000fe40000000000 */
[----:B------:R-:W-:Y:S02]  /*3080*/  SEL R3, R10, R3, !P1 ;  /* 0x000000030a037207 */ /* 0x000fe40004800000 */
[----:B------:R-:W-:-:S02]  /*3090*/  LOP3.LUT P2, RZ, R20, 0xff, RZ, 0xc0, !PT ;  /* 0x000000ff14ff7812 */ /* 0x000fc4000784c0ff */
[----:B------:R-:W-:Y:S02]  /*30a0*/  SEL R11, R11, R13, !P1 ;  /* 0x0000000d0b0b7207 */ /* 0x000fe40004800000 */
[----:B------:R-:W-:Y:S02]  /*30b0*/  ISETP.GE.AND P1, PT, R18, R19, PT ;  /* 0x000000131200720c */ /* 0x000fe40003f26270 */
[----:B------:R-:W-:Y:S02]  /*30c0*/  ISETP.LT.U32.AND P0, PT, R16, R3, PT ;  /* 0x000000031000720c */ /* 0x000fe40003f01070 */
[----:B------:R-:W-:Y:S02]  /*30d0*/  IADD3 R10, P4, PT, R8, 0x4000, RZ ;  /* 0x00004000080a7810 */ /* 0x000fe40007f9e0ff */
[----:B------:R-:W-:-:S03]  /*30e0*/  ISETP.LT.AND.EX P0, PT, R17, R11, PT, P0 ;  /* 0x0000000b1100720c */ /* 0x000fc60003f01300 */
[----:B------:R-:W-:Y:S01]  /*30f0*/  @P2 SEL R22, R20, 0x1, !P3 ;  /* 0x0000000114162807 */ /* 0x000fe20005800000 */
[----:B------:R-:W-:Y:S01]  /*3100*/  IMAD.X R13, RZ, RZ, R9, P4 ;  /* 0x000000ffff0d7224 */ /* 0x000fe200020e0609 */
[C---:B------:R-:W-:Y:S02]  /*3110*/  @P3 SEL R3, R16.reuse, R3, P0 ;  /* 0x0000000310033207 */ /* 0x040fe40000000000 */
[C---:B------:R-:W-:Y:S02]  /*3120*/  @P3 SEL R11, R17.reuse, R11, P0 ;  /* 0x0000000b110b3207 */ /* 0x040fe40000000000 */
[----:B------:R-:W-:Y:S02]  /*3130*/  SEL R2, R16, R3, !P2 ;  /* 0x0000000310027207 */ /* 0x000fe40005000000 */
[----:B------:R-:W-:Y:S02]  /*3140*/  SEL R3, R17, R11, !P2 ;  /* 0x0000000b11037207 */ /* 0x000fe40005000000 */
[----:B------:R-:W-:Y:S01]  /*3150*/  PRMT R4, R22, 0x7610, R4 ;  /* 0x0000761016047816 */ /* 0x000fe20000000004 */
[----:B------:R-:W-:Y:S06]  /*3160*/  @!P1 BRA `(.L_x_50) ;  /* 0xfffffffc00249947 */ /* 0x000fec000383ffff */
.L_x_46:
[----:B------:R-:W-:Y:S05]  /*3170*/  BSYNC.RECONVERGENT B1 ;  /* 0x0000000000017941 */ /* 0x000fea0003800200 */
.L_x_44:
[----:B------:R-:W0:Y:S01]  /*3180*/  S2R R10, SR_LANEID ;  /* 0x00000000000a7919 */ /* 0x000e220000000000 */
[----:B------:R-:W-:Y:S01]  /*3190*/  LOP3.LUT R7, R4, 0xff, RZ, 0xc0, !PT ;  /* 0x000000ff04077812 */ /* 0x000fe200078ec0ff */
[----:B------:R-:W-:Y:S01]  /*31a0*/  BSSY.RECONVERGENT B1, `(.L_x_51) ;  /* 0x0000016000017945 */ /* 0x000fe20003800200 */
[----:B------:R2:W3:Y:S04]  /*31b0*/  SHFL.DOWN PT, R9, R2, 0x1, 0x1f ;  /* 0x08201f0002097f89 */ /* 0x0004e800000e0000 */
[----:B------:R2:W4:Y:S04]  /*31c0*/  SHFL.DOWN PT, R8, R3, 0x1, 0x1f ;  /* 0x08201f0003087f89 */ /* 0x00052800000e0000 */
[----:B------:R-:W1:Y:S01]  /*31d0*/  SHFL.DOWN PT, R7, R7, 0x1, 0x1f ;  /* 0x08201f0007077f89 */ /* 0x000e6200000e0000 */
[----:B0-----:R-:W-:-:S02]  /*31e0*/  ISETP.GT.AND P0, PT, R10, 0x1e, PT ;  /* 0x0000001e0a00780c */ /* 0x001fc40003f04270 */
[C---:B------:R-:W-:Y:S02]  /*31f0*/  ISETP.GT.AND P5, PT, R10.reuse, 0x1d, PT ;  /* 0x0000001d0a00780c */ /* 0x040fe40003fa4270 */
[----:B------:R-:W-:-:S09]  /*3200*/  ISETP.GT.AND P2, PT, R10, 0x1b, PT ;  /* 0x0000001b0a00780c */ /* 0x000fd20003f44270 */
[----:B-1234-:R-:W-:Y:S05]  /*3210*/  @P0 BRA `(.L_x_52) ;  /* 0x0000000000380947 */ /* 0x01efea0003800000 */
        /* <DEDUP_REMOVED lines=14> */
.L_x_52:
[----:B------:R-:W-:Y:S05]  /*3300*/  BSYNC.RECONVERGENT B1 ;  /* 0x0000000000017941 */ /* 0x000fea0003800200 */
.L_x_51:
[----:B------:R-:W-:Y:S01]  /*3310*/  LOP3.LUT R7, R4, 0xff, RZ, 0xc0, !PT ;  /* 0x000000ff04077812 */ /* 0x000fe200078ec0ff */
[----:B------:R0:W1:Y:S01]  /*3320*/  SHFL.DOWN PT, R9, R2, 0x2, 0x1f ;  /* 0x08401f0002097f89 */ /* 0x00006200000e0000 */
[----:B------:R-:W-:Y:S01]  /*3330*/  BSSY.RECONVERGENT B1, `(.L_x_53) ;  /* 0x0000015000017945 */ /* 0x000fe20003800200 */
[C---:B------:R-:W-:Y:S02]  /*3340*/  ISETP.GT.AND P4, PT, R10.reuse, 0x17, PT ;  /* 0x000000170a00780c */ /* 0x040fe40003f84270 */
[----:B------:R0:W2:Y:S01]  /*3350*/  SHFL.DOWN PT, R8, R3, 0x2, 0x1f ;  /* 0x08401f0003087f89 */ /* 0x0000a200000e0000 */
[C---:B------:R-:W-:Y:S02]  /*3360*/  ISETP.GT.AND P3, PT, R10.reuse, 0xf, PT ;  /* 0x0000000f0a00780c */ /* 0x040fe40003f64270 */
[----:B------:R-:W-:Y:S01]  /*3370*/  ISETP.NE.AND P1, PT, R10, RZ, PT ;  /* 0x000000ff0a00720c */ /* 0x000fe20003f25270 */
[----:B------:R-:W3:Y:S01]  /*3380*/  SHFL.DOWN PT, R7, R7, 0x2, 0x1f ;  /* 0x08401f0007077f89 */ /* 0x000ee200000e0000 */
[----:B------:R-:W-:Y:S11]  /*3390*/  @P5 BRA `(.L_x_54) ;  /* 0x0000000000385947 */ /* 0x000ff60003800000 */
[----:B---3--:R-:W-:Y:S01]  /*33a0*/  LOP3.LUT P0, RZ, R7, 0xff, RZ, 0xc0, !PT ;  /* 0x000000ff07ff7812 */ /* 0x008fe2000780c0ff */
[----:B------:R-:W-:Y:S01]  /*33b0*/  IMAD.MOV.U32 R10, RZ, RZ, 0x1 ;  /* 0x00000001ff0a7424 */ /* 0x000fe200078e00ff */
[----:B------:R-:W-:-:S04]  /*33c0*/  LOP3.LUT P5, R6, R4, 0xff, RZ, 0xc0, !PT ;  /* 0x000000ff04067812 */ /* 0x000fc800078ac0ff */
[----:B------:R-:W-:-:S13]  /*33d0*/  PLOP3.LUT P0, PT, P5, P0, PT, 0x2f, 0xf2 ;  /* 0x0000000000f2781c */ /* 0x000fda0002f00577 */
[----:B-1----:R-:W-:Y:S02]  /*33e0*/  @!P0 ISETP.LT.U32.AND P5, PT, R9, R2, PT ;  /* 0x000000020900820c */ /* 0x002fe40003fa1070 */
[----:B------:R-:W-:Y:S02]  /*33f0*/  @P0 ISETP.NE.AND P6, PT, R6, RZ, PT ;  /* 0x000000ff0600020c */ /* 0x000fe40003fc5270 */
[----:B------:R-:W-:Y:S02]  /*3400*/  @!P0 PRMT R4, R10, 0x7610, R4 ;  /* 0x000076100a048816 */ /* 0x000fe40000000004 */
[----:B--2---:R-:W-:Y:S02]  /*3410*/  @!P0 ISETP.LT.AND.EX P5, PT, R8, R3, PT, P5 ;  /* 0x000000030800820c */ /* 0x004fe40003fa1350 */
[----:B------:R-:W-:Y:S02]  /*3420*/  @P0 SEL R6, R7, R4, !P6 ;  /* 0x0000000407060207 */ /* 0x000fe40007000000 */
[----:B0-----:R-:W-:-:S02]  /*3430*/  @!P0 SEL R2, R9, R2, P5 ;  /* 0x0000000209028207 */ /* 0x001fc40002800000 */
[----:B------:R-:W-:Y:S02]  /*3440*/  @!P0 SEL R3, R8, R3, P5 ;  /* 0x0000000308038207 */ /* 0x000fe40002800000 */
[----:B------:R-:W-:Y:S02]  /*3450*/  @P0 PRMT R4, R6, 0x7610, R4 ;  /* 0x0000761006040816 */ /* 0x000fe40000000004 */
[----:B------:R-:W-:Y:S02]  /*3460*/  @P0 SEL R2, R9, R2, !P6 ;  /* 0x0000000209020207 */ /* 0x000fe40007000000 */
[----:B------:R-:W-:-:S07]  /*3470*/  @P0 SEL R3, R8, R3, !P6 ;  /* 0x0000000308030207 */ /* 0x000fce0007000000 */
.L_x_54:
[----:B------:R-:W-:Y:S05]  /*3480*/  BSYNC.RECONVERGENT B1 ;  /* 0x0000000000017941 */ /* 0x000fea0003800200 */
.L_x_53:
[----:B---3--:R-:W-:Y:S01]  /*3490*/  LOP3.LUT R7, R4, 0xff, RZ, 0xc0, !PT ;  /* 0x000000ff04077812 */ /* 0x008fe200078ec0ff */
[----:B-1----:R1:W3:Y:S01]  /*34a0*/  SHFL.DOWN PT, R9, R2, 0x4, 0x1f ;  /* 0x08801f0002097f89 */ /* 0x0022e200000e0000 */
[----:B------:R-:W-:Y:S03]  /*34b0*/  BSSY.RECONVERGENT B1, `(.L_x_55) ;  /* 0x0000012000017945 */ /* 0x000fe60003800200 */
[----:B--2---:R1:W2:Y:S04]  /*34c0*/  SHFL.DOWN PT, R8, R3, 0x4, 0x1f ;  /* 0x08801f0003087f89 */ /* 0x0042a800000e0000 */
[----:B------:R-:W4:Y:S01]  /*34d0*/  SHFL.DOWN PT, R7, R7, 0x4, 0x1f ;  /* 0x08801f0007077f89 */ /* 0x000f2200000e0000 */
[----:B------:R-:W-:Y:S05]  /*34e0*/  @P2 BRA `(.L_x_56) ;  /* 0x0000000000382947 */ /* 0x000fea0003800000 */
[----:B----4-:R-:W-:Y:S01]  /*34f0*/  LOP3.LUT P0, RZ, R7, 0xff, RZ, 0xc0, !PT ;  /* 0x000000ff07ff7812 */ /* 0x010fe2000780c0ff */
[----:B------:R-:W-:Y:S01]  /*3500*/  IMAD.MOV.U32 R10, RZ, RZ, 0x1 ;  /* 0x00000001ff0a7424 */ /* 0x000fe200078e00ff */
[----:B------:R-:W-:-:S04]  /*3510*/  LOP3.LUT P2, R6, R4, 0xff, RZ, 0xc0, !PT ;  /* 0x000000ff04067812 */ /* 0x000fc8000784c0ff */
[----:B------:R-:W-:-:S13]  /*3520*/  PLOP3.LUT P0, PT, P2, P0, PT, 0x2f, 0xf2 ;  /* 0x0000000000f2781c */ /* 0x000fda0001700577 */
[----:B---3--:R-:W-:Y:S02]  /*3530*/  @!P0 ISETP.LT.U32.AND P2, PT, R9, R2, PT ;  /* 0x000000020900820c */ /* 0x008fe40003f41070 */
[----:B------:R-:W-:Y:S02]  /*3540*/  @P0 ISETP.NE.AND P5, PT, R6, RZ, PT ;  /* 0x000000ff0600020c */ /* 0x000fe40003fa5270 */
[----:B------:R-:W-:Y:S02]  /*3550*/  @!P0 PRMT R4, R10, 0x7610, R4 ;  /* 0x000076100a048816 */ /* 0x000fe40000000004 */
[----:B--2---:R-:W-:Y:S02]  /*3560*/  @!P0 ISETP.LT.AND.EX P2, PT, R8, R3, PT, P2 ;  /* 0x000000030800820c */ /* 0x004fe40003f41320 */
[----:B------:R-:W-:Y:S02]  /*3570*/  @P0 SEL R6, R7, R4, !P5 ;  /* 0x0000000407060207 */ /* 0x000fe40006800000 */
[----:B01----:R-:W-:-:S02]  /*3580*/  @!P0 SEL R2, R9, R2, P2 ;  /* 0x0000000209028207 */ /* 0x003fc40001000000 */
[----:B------:R-:W-:Y:S02]  /*3590*/  @!P0 SEL R3, R8, R3, P2 ;  /* 0x0000000308038207 */ /* 0x000fe40001000000 */
[----:B------:R-:W-:Y:S02]  /*35a0*/  @P0 PRMT R4, R6, 0x7610, R4 ;  /* 0x0000761006040816 */ /* 0x000fe40000000004 */
[----:B------:R-:W-:Y:S02]  /*35b0*/  @P0 SEL R2, R9, R2, !P5 ;  /* 0x0000000209020207 */ /* 0x000fe40006800000 */
[----:B------:R-:W-:-:S07]  /*35c0*/  @P0 SEL R3, R8, R3, !P5 ;  /* 0x0000000308030207 */ /* 0x000fce0006800000 */
.L_x_56:
[----:B------:R-:W-:Y:S05]  /*35d0*/  BSYNC.RECONVERGENT B1 ;  /* 0x0000000000017941 */ /* 0x000fea0003800200 */
.L_x_55:
[----:B----4-:R-:W-:Y:S01]  /*35e0*/  LOP3.LUT R7, R4, 0xff, RZ, 0xc0, !PT ;  /* 0x000000ff04077812 */ /* 0x010fe200078ec0ff */
[----:B---3--:R3:W4:Y:S01]  /*35f0*/  SHFL.DOWN PT, R9, R2, 0x8, 0x1f ;  /* 0x09001f0002097f89 */ /* 0x00872200000e0000 */
[----:B------:R-:W-:Y:S03]  /*3600*/  BSSY.RECONVERGENT B1, `(.L_x_57) ;  /* 0x0000012000017945 */ /* 0x000fe60003800200 */
[----:B--2---:R3:W2:Y:S04]  /*3610*/  SHFL.DOWN PT, R8, R3, 0x8, 0x1f ;  /* 0x09001f0003087f89 */ /* 0x0046a800000e0000 */
        /* <DEDUP_REMOVED lines=9> */
[----:B--2---:R-:W-:Y:S02]  /*36b0*/  @!P0 ISETP.LT.AND.EX P2, PT, R8, R3, PT, P2 ;  /* 0x000000030800820c */ /* 0x004fe40003f41320 */
[----:B------:R-:W-:Y:S02]  /*36c0*/  @P0 SEL R6, R7, R4, !P4 ;  /* 0x0000000407060207 */ /* 0x000fe40006000000 */
[----:B-1-3--:R-:W-:-:S02]  /*36d0*/  @!P0 SEL R2, R9, R2, P2 ;  /* 0x0000000209028207 */ /* 0x00afc40001000000 */
[----:B------:R-:W-:Y:S02]  /*36e0*/  @!P0 SEL R3, R8, R3, P2 ;  /* 0x0000000308038207 */ /* 0x000fe40001000000 */
[----:B------:R-:W-:Y:S02]  /*36f0*/  @P0 PRMT R4, R6, 0x7610, R4 ;  /* 0x0000761006040816 */ /* 0x000fe40000000004 */
[----:B------:R-:W-:Y:S02]  /*3700*/  @P0 SEL R2, R9, R2, !P4 ;  /* 0x0000000209020207 */ /* 0x000fe40006000000 */
[----:B------:R-:W-:-:S07]  /*3710*/  @P0 SEL R3, R8, R3, !P4 ;  /* 0x0000000308030207 */ /* 0x000fce0006000000 */
.L_x_58:
[----:B------:R-:W-:Y:S05]  /*3720*/  BSYNC.RECONVERGENT B1 ;  /* 0x0000000000017941 */ /* 0x000fea0003800200 */
.L_x_57:
[----:B0-----:R-:W-:Y:S01]  /*3730*/  LOP3.LUT R7, R4, 0xff, RZ, 0xc0, !PT ;  /* 0x000000ff04077812 */ /* 0x001fe200078ec0ff */
[----:B----4-:R0:W4:Y:S01]  /*3740*/  SHFL.DOWN PT, R9, R2, 0x10, 0x1f ;  /* 0x0a001f0002097f89 */ /* 0x01012200000e0000 */
        /* <DEDUP_REMOVED lines=18> */
.L_x_60:
[----:B------:R-:W-:Y:S05]  /*3870*/  BSYNC.RECONVERGENT B1 ;  /* 0x0000000000017941 */ /* 0x000fea0003800200 */
.L_x_59:
[----:B------:R-:W-:Y:S04]  /*3880*/  BSSY.RECONVERGENT B1, `(.L_x_61) ;  /* 0x000000a000017945 */ /* 0x000fe80003800200 */
[----:B------:R-:W-:Y:S05]  /*3890*/  @P1 BRA `(.L_x_62) ;  /* 0x0000000000201947 */ /* 0x000fea0003800000 */
[----:B--2---:R-:W2:Y:S01]  /*38a0*/  S2R R8, SR_CgaCtaId ;  /* 0x0000000000087919 */ /* 0x004ea20000008800 */
[----:B0-----:R-:W-:Y:S02]  /*38b0*/  MOV R7, 0x400 ;  /* 0x0000040000077802 */ /* 0x001fe40000000f00 */
[----:B------:R-:W-:-:S04]  /*38c0*/  SHF.R.U32.HI R6, RZ, 0x1, R5 ;  /* 0x00000001ff067819 */ /* 0x000fc80000011605 */
[----:B------:R-:W-:Y:S02]  /*38d0*/  LOP3.LUT R6, R6, 0x1f0, RZ, 0xc0, !PT ;  /* 0x000001f006067812 */ /* 0x000fe400078ec0ff */
[----:B--2---:R-:W-:-:S05]  /*38e0*/  LEA R7, R8, R7, 0x18 ;  /* 0x0000000708077211 */ /* 0x004fca00078ec0ff */
[----:B------:R-:W-:-:S05]  /*38f0*/  IMAD.IADD R7, R6, 0x1, R7 ;  /* 0x0000000106077824 */ /* 0x000fca00078e0207 */
[----:B------:R0:W-:Y:S04]  /*3900*/  STS.64 [R7+0x10], R2 ;  /* 0x0000100207007388 */ /* 0x0001e80000000a00 */
[----:B------:R0:W-:Y:S02]  /*3910*/  STS.U8 [R7+0x8], R4 ;  /* 0x0000080407007388 */ /* 0x0001e40000000000 */
.L_x_62:
[----:B------:R-:W-:Y:S05]  /*3920*/  BSYNC.RECONVERGENT B1 ;  /* 0x0000000000017941 */ /* 0x000fea0003800200 */
.L_x_61:
        /* <DEDUP_REMOVED lines=10> */
[----:B------:R-:W3:Y:S04]  /*39d0*/  LDS.64 R12, [UR5+0x30] ;  /* 0x00003005ff0c7984 */ /* 0x000ee80008000a00 */
[----:B------:R-:W3:Y:S04]  /*39e0*/  LDS.U8 R18, [UR5+0x38] ;  /* 0x00003805ff127984 */ /* 0x000ee80008000000 */
[----:B------:R-:W3:Y:S04]  /*39f0*/  LDS.64 R10, [UR5+0x40] ;  /* 0x00004005ff0a7984 */ /* 0x000ee80008000a00 */
[----:B------:R-:W3:Y:S04]  /*3a00*/  LDS.U8 R14, [UR5+0x48] ;  /* 0x00004805ff0e7984 */ /* 0x000ee80008000000 */
[----:B--2-4-:R-:W2:Y:S01]  /*3a10*/  LDS.64 R8, [UR5+0x50] ;  /* 0x00005005ff087984 */ /* 0x014ea20008000a00 */
[----:B-----5:R-:W-:-:S02]  /*3a20*/  ISETP.NE.AND P2, PT, R16, RZ, PT ;  /* 0x000000ff1000720c */ /* 0x020fc40003f45270 */
[----:B0-----:R-:W-:Y:S02]  /*3a30*/  ISETP.LT.U32.AND P0, PT, R6, R2, PT ;  /* 0x000000020600720c */ /* 0x001fe40003f01070 */
[----:B------:R-:W-:Y:S02]  /*3a40*/  @P4 SEL R16, R4, 0x1, !P2 ;  /* 0x0000000104104807 */ /* 0x000fe40005000000 */
[----:B------:R-:W-:Y:S02]  /*3a50*/  ISETP.LT.AND.EX P0, PT, R7, R3, PT, P0 ;  /* 0x000000030700720c */ /* 0x000fe40003f01300 */
[----:B------:R-:W-:Y:S02]  /*3a60*/  LOP3.LUT P3, RZ, R16, 0xff, RZ, 0xc0, !PT ;  /* 0x000000ff10ff7812 */ /* 0x000fe4000786c0ff */
[----:B-1----:R-:W-:-:S03]  /*3a70*/  ISETP.NE.AND P5, PT, R17, RZ, PT ;  /* 0x000000ff1100720c */ /* 0x002fc60003fa5270 */
[C---:B---3--:R-:W-:Y:S02]  /*3a80*/  @P2 SEL R2, R6.reuse, R2, P0 ;  /* 0x0000000206022207 */ /* 0x048fe40000000000 */
        /* <DEDUP_REMOVED lines=17> */
[----:B------:R-:W3:Y:S01]  /*3ba0*/  LDS.64 R4, [UR5+0x70] ;  /* 0x00007005ff047984 */ /* 0x000ee20008000a00 */
        /* <DEDUP_REMOVED lines=8> */
[----:B--2---:R-:W-:Y:S02]  /*3c30*/  ISETP.LT.U32.AND P0, PT, R8, R13, PT ;  /* 0x0000000d0800720c */ /* 0x004fe40003f01070 */
[----:B------:R-:W-:Y:S01]  /*3c40*/  @P5 SEL R14, R18, 0x1, !P3 ;  /* 0x00000001120e5807 */ /* 0x000fe20005800000 */
[----:B------:R-:W2:Y:S01]  /*3c50*/  LDS.64 R2, [UR5+0x80] ;  /* 0x00008005ff027984 */ /* 0x000ea20008000a00 */
        /* <DEDUP_REMOVED lines=16> */
[----:B---3--:R-:W-:Y:S02]  /*3d60*/  ISETP.LT.U32.AND P0, PT, R4, R9, PT ;  /* 0x000000090400720c */ /* 0x008fe40003f01070 */
        /* <DEDUP_REMOVED lines=8> */
[----:B--2---:R-:W-:-:S04]  /*3df0*/  ISETP.LT.U32.AND P0, PT, R2, R7, PT ;  /* 0x000000070200720c */ /* 0x004fc80003f01070 */
[C---:B------:R-:W-:Y:S02]  /*3e00*/  ISETP.LT.AND.EX P0, PT, R3.reuse, R5, PT, P0 ;  /* 0x000000050300720c */ /* 0x040fe40003f01300 */
[----:B------:R-:W-:Y:S02]  /*3e10*/  @P2 SEL R10, R12, 0x1, !P4 ;  /* 0x000000010c0a2807 */ /* 0x000fe40006000000 */
[----:B------:R-:W-:Y:S02]  /*3e20*/  @P4 SEL R7, R2, R7, P0 ;  /* 0x0000000702074207 */ /* 0x000fe40000000000 */
[----:B------:R-:W-:Y:S02]  /*3e30*/  @P4 SEL R5, R3, R5, P0 ;  /* 0x0000000503054207 */ /* 0x000fe40000000000 */
[----:B------:R-:W-:Y:S02]  /*3e40*/  PRMT R4, R10, 0x7610, R4 ;  /* 0x000076100a047816 */ /* 0x000fe40000000004 */
[----:B------:R-:W-:-:S02]  /*3e50*/  SEL R2, R2, R7, !P2 ;  /* 0x0000000702027207 */ /* 0x000fc40005000000 */
[----:B------:R-:W-:-:S07]  /*3e60*/  SEL R3, R3, R5, !P2 ;  /* 0x0000000503037207 */ /* 0x000fce0005000000 */
.L_x_24:
[----:B------:R-:W-:Y:S05]  /*3e70*/  BSYNC.RECONVERGENT B0 ;  /* 0x0000000000007941 */ /* 0x000fea0003800200 */
.L_x_1:
[----:B------:R-:W-:Y:S05]  /*3e80*/  @P1 EXIT ;  /* 0x000000000000194d */ /* 0x000fea0003800000 */
[----:B0-234-:R-:W0:Y:S01]  /*3e90*/  LDC.64 R8, c[0x0][0x3a0] ;  /* 0x0000e800ff087b82 */ /* 0x01de220000000a00 */
[----:B------:R-:W-:Y:S02]  /*3ea0*/  PRMT R7, R4, 0x7610, R7 ;  /* 0x0000761004077816 */ /* 0x000fe40000000007 */
[----:B-1----:R-:W-:Y:S02]  /*3eb0*/  ISETP.NE.AND P1, PT, R0, RZ, PT ;  /* 0x000000ff0000720c */ /* 0x002fe40003f25270 */
[----:B------:R-:W-:-:S03]  /*3ec0*/  LOP3.LUT P2, RZ, R7, 0xff, RZ, 0xc0, !PT ;  /* 0x000000ff07ff7812 */ /* 0x000fc6000784c0ff */
[----:B------:R-:W1:Y:S08]  /*3ed0*/  LDC.64 R4, c[0x0][0x388] ;  /* 0x0000e200ff047b82 */ /* 0x000e700000000a00 */
[----:B------:R-:W-:Y:S02]  /*3ee0*/  @P1 SEL R7, R0, 0x1, !P2 ;  /* 0x0000000100071807 */ /* 0x000fe40005000000 */
[----:B0-----:R-:W-:-:S04]  /*3ef0*/  ISETP.LT.U32.AND P0, PT, R2, R8, PT ;  /* 0x000000080200720c */ /* 0x001fc80003f01070 */
[----:B------:R-:W-:-:S04]  /*3f00*/  ISETP.LT.AND.EX P0, PT, R3, R9, PT, P0 ;  /* 0x000000090300720c */ /* 0x000fc80003f01300 */
[C---:B------:R-:W-:Y:S01]  /*3f10*/  @P2 SEL R8, R2.reuse, R8, P0 ;  /* 0x0000000802082207 */ /* 0x040fe20000000000 */
[----:B-1----:R-:W-:Y:S01]  /*3f20*/  STG.E.U8 desc[UR8][R4.64], R7 ;  /* 0x0000000704007986 */ /* 0x002fe2000c101108 */
[C---:B------:R-:W-:Y:S02]  /*3f30*/  @P2 SEL R9, R3.reuse, R9, P0 ;  /* 0x0000000903092207 */ /* 0x040fe40000000000 */
[----:B------:R-:W-:Y:S02]  /*3f40*/  SEL R2, R2, R8, !P1 ;  /* 0x0000000802027207 */ /* 0x000fe40004800000 */
[----:B------:R-:W-:-:S05]  /*3f50*/  SEL R3, R3, R9, !P1 ;  /* 0x0000000903037207 */ /* 0x000fca0004800000 */
[----:B------:R-:W-:Y:S01]  /*3f60*/  STG.E.64 desc[UR8][R4.64+0x8], R2 ;  /* 0x0000080204007986 */ /* 0x000fe2000c101b08 */
[----:B------:R-:W-:Y:S05]  /*3f70*/  EXIT ;  /* 0x000000000000794d */ /* 0x000fea0003800000 */
.L_x_63:
[----:B------:R-:W-:-:S00]  /*3f80*/  BRA `(.L_x_63) ;  /* 0xfffffffc00fc7947 */ /* 0x000fc0000383ffff */
[----:B------:R-:W-:-:S00]  /*3f90*/  NOP ;  /* 0x0000000000007918 */ /* 0x000fc00000000000 */
        /* <DEDUP_REMOVED lines=14> */
.L_x_422:


//--------------------- .text._ZN3cub18CUB_300001_SM_10006detail6reduce18DeviceReduceKernelINS2_10policy_hubIN4cuda3std3__45tupleIJblEEEyN6thrust24THRUST_300001_SM_1000_NS8cuda_cub9__find_if7functorIS9_EEE10Policy1000ENSB_12zip_iteratorINS8_IJNSD_26transform_input_iterator_tIbNSB_6detail15normal_iteratorINSB_10device_ptrIfEEEENS7_10__not_fn_tINSK_10functional5actorINSQ_9compositeIJNSQ_16operator_adaptorINS7_8equal_toIvEEEENSR_INSQ_8argumentILj0EEEEENSR_INSQ_5valueIiEEEEEEEEEEEEENSB_17counting_iteratorIlNSB_11use_defaultES18_S18_EEEEEEEySF_S9_NS7_10__identityEEEvT0_PT3_T1_NS0_13GridEvenShareIS1G_EET2_T4_ --------------------------
	.section	.text._ZN3cub18CUB_300001_SM_10006detail6reduce18DeviceReduceKernelINS2_10policy_hubIN4cuda3std3__45tupleIJblEEEyN6thrust24THRUST_300001_SM_1000_NS8cuda_cub9__find_if7functorIS9_EEE10Policy1000ENSB_12zip_iteratorINS8_IJNSD_26transform_input_iterator_tIbNSB_6detail15normal_iteratorINSB_10device_ptrIfEEEENS7_10__not_fn_tINSK_10functional5actorINSQ_9compositeIJNSQ_16operator_adaptorINS7_8equal_toIvEEEENSR_INSQ_8argumentILj0EEEEENSR_INSQ_5valueIiEEEEEEEEEEEEENSB_17counting_iteratorIlNSB_11use_defaultES18_S18_EEEEEEEySF_S9_NS7_10__identityEEEvT0_PT3_T1_NS0_13GridEvenShareIS1G_EET2_T4_,"ax",@progbits
	.align	128
        .global         _ZN3cub18CUB_300001_SM_10006detail6reduce18DeviceReduceKernelINS2_10policy_hubIN4cuda3std3__45tupleIJblEEEyN6thrust24THRUST_300001_SM_1000_NS8cuda_cub9__find_if7functorIS9_EEE10Policy1000ENSB_12zip_iteratorINS8_IJNSD_26transform_input_iterator_tIbNSB_6detail15normal_iteratorINSB_10device_ptrIfEEEENS7_10__not_fn_tINSK_10functional5actorINSQ_9compositeIJNSQ_16operator_adaptorINS7_8equal_toIvEEEENSR_INSQ_8argumentILj0EEEEENSR_INSQ_5valueIiEEEEEEEEEEEEENSB_17counting_iteratorIlNSB_11use_defaultES18_S18_EEEEEEEySF_S9_NS7_10__identityEEEvT0_PT3_T1_NS0_13GridEvenShareIS1G_EET2_T4_
        .type           _ZN3cub18CUB_300001_SM_10006detail6reduce18DeviceReduceKernelINS2_10policy_hubIN4cuda3std3__45tupleIJblEEEyN6thrust24THRUST_300001_SM_1000_NS8cuda_cub9__find_if7functorIS9_EEE10Policy1000ENSB_12zip_iteratorINS8_IJNSD_26transform_input_iterator_tIbNSB_6detail15normal_iteratorINSB_10device_ptrIfEEEENS7_10__not_fn_tINSK_10functional5actorINSQ_9compositeIJNSQ_16operator_adaptorINS7_8equal_toIvEEEENSR_INSQ_8argumentILj0EEEEENSR_INSQ_5valueIiEEEEEEEEEEEEENSB_17counting_iteratorIlNSB_11use_defaultES18_S18_EEEEEEEySF_S9_NS7_10__identityEEEvT0_PT3_T1_NS0_13GridEvenShareIS1G_EET2_T4_,@function
        .size           _ZN3cub18CUB_300001_SM_10006detail6reduce18DeviceReduceKernelINS2_10policy_hubIN4cuda3std3__45tupleIJblEEEyN6thrust24THRUST_300001_SM_1000_NS8cuda_cub9__find_if7functorIS9_EEE10Policy1000ENSB_12zip_iteratorINS8_IJNSD_26transform_input_iterator_tIbNSB_6detail15normal_iteratorINSB_10device_ptrIfEEEENS7_10__not_fn_tINSK_10functional5actorINSQ_9compositeIJNSQ_16operator_adaptorINS7_8equal_toIvEEEENSR_INSQ_8argumentILj0EEEEENSR_INSQ_5valueIiEEEEEEEEEEEEENSB_17counting_iteratorIlNSB_11use_defaultES18_S18_EEEEEEEySF_S9_NS7_10__identityEEEvT0_PT3_T1_NS0_13GridEvenShareIS1G_EET2_T4_,(.L_x_423 - _ZN3cub18CUB_300001_SM_10006detail6reduce18DeviceReduceKernelINS2_10policy_hubIN4cuda3std3__45tupleIJblEEEyN6thrust24THRUST_300001_SM_1000_NS8cuda_cub9__find_if7functorIS9_EEE10Policy1000ENSB_12zip_iteratorINS8_IJNSD_26transform_input_iterator_tIbNSB_6detail15normal_iteratorINSB_10device_ptrIfEEEENS7_10__not_fn_tINSK_10functional5actorINSQ_9compositeIJNSQ_16operator_adaptorINS7_8equal_toIvEEEENSR_INSQ_8argumentILj0EEEEENSR_INSQ_5valueIiEEEEEEEEEEEEENSB_17counting_iteratorIlNSB_11use_defaultES18_S18_EEEEEEEySF_S9_NS7_10__identityEEEvT0_PT3_T1_NS0_13GridEvenShareIS1G_EET2_T4_)
        .other          _ZN3cub18CUB_300001_SM_10006detail6reduce18DeviceReduceKernelINS2_10policy_hubIN4cuda3std3__45tupleIJblEEEyN6thrust24THRUST_300001_SM_1000_NS8cuda_cub9__find_if7functorIS9_EEE10Policy1000ENSB_12zip_iteratorINS8_IJNSD_26transform_input_iterator_tIbNSB_6detail15normal_iteratorINSB_10device_ptrIfEEEENS7_10__not_fn_tINSK_10functional5actorINSQ_9compositeIJNSQ_16operator_adaptorINS7_8equal_toIvEEEENSR_INSQ_8argumentILj0EEEEENSR_INSQ_5valueIiEEEEEEEEEEEEENSB_17counting_iteratorIlNSB_11use_defaultES18_S18_EEEEEEEySF_S9_NS7_10__identityEEEvT0_PT3_T1_NS0_13GridEvenShareIS1G_EET2_T4_,@"STO_CUDA_ENTRY STV_DEFAULT"
_ZN3cub18CUB_300001_SM_10006detail6reduce18DeviceReduceKernelINS2_10policy_hubIN4cuda3std3__45tupleIJblEEEyN6thrust24THRUST_300001_SM_1000_NS8cuda_cub9__find_if7functorIS9_EEE10Policy1000ENSB_12zip_iteratorINS8_IJNSD_26transform_input_iterator_tIbNSB_6detail15normal_iteratorINSB_10device_ptrIfEEEENS7_10__not_fn_tINSK_10functional5actorINSQ_9compositeIJNSQ_16operator_adaptorINS7_8equal_toIvEEEENSR_INSQ_8argumentILj0EEEEENSR_INSQ_5valueIiEEEEEEEEEEEEENSB_17counting_iteratorIlNSB_11use_defaultES18_S18_EEEEEEEySF_S9_NS7_10__identityEEEvT0_PT3_T1_NS0_13GridEvenShareIS1G_EET2_T4_:
.text._ZN3cub18CUB_300001_SM_10006detail6reduce18DeviceReduceKernelINS2_10policy_hubIN4cuda3std3__45tupleIJblEEEyN6thrust24THRUST_300001_SM_1000_NS8cuda_cub9__find_if7functorIS9_EEE10Policy1000ENSB_12zip_iteratorINS8_IJNSD_26transform_input_iterator_tIbNSB_6detail15normal_iteratorINSB_10device_ptrIfEEEENS7_10__not_fn_tINSK_10functional5actorINSQ_9compositeIJNSQ_16operator_adaptorINS7_8equal_toIvEEEENSR_INSQ_8argumentILj0EEEEENSR_INSQ_5valueIiEEEEEEEEEEEEENSB_17counting_iteratorIlNSB_11use_defaultES18_S18_EEEEEEEySF_S9_NS7_10__identityEEEvT0_PT3_T1_NS0_13GridEvenShareIS1G_EET2_T4_:
[----:B------:R-:W-:Y:S01]  /*0000*/  LDC R1, c[0x0][0x37c] ;  /* 0x0000df00ff017b82 */ /* 0x000fe20000000800 */
[----:B------:R-:W0:Y:S01]  /*0010*/  S2R R0, SR_CTAID.X ;  /* 0x0000000000007919 */ /* 0x000e220000002500 */
[----:B------:R-:W1:Y:S01]  /*0020*/  LDCU.64 UR6, c[0x0][0x3c8] ;  /* 0x00007900ff0677ac */ /* 0x000e620008000a00 */
[----:B------:R-:W-:Y:S01]  /*0030*/  BSSY.RECONVERGENT B0, `(.L_x_64) ;  /* 0x0000590000007945 */ /* 0x000fe20003800200 */
[----:B------:R-:W2:Y:S01]  /*0040*/  LDCU UR5, c[0x0][0x3d0] ;  /* 0x00007a00ff0577ac */ /* 0x000ea20008000800 */
[----:B------:R-:W3:Y:S01]  /*0050*/  LDCU.64 UR10, c[0x0][0x358] ;  /* 0x00006b00ff0a77ac */ /* 0x000ee20008000a00 */
[----:B-1----:R-:W-:Y:S02]  /*0060*/  IMAD.U32 R2, RZ, RZ, UR6 ;  /* 0x00000006ff027e24 */ /* 0x002fe4000f8e00ff */
[----:B------:R-:W-:Y:S01]  /*0070*/  IMAD.U32 R3, RZ, RZ, UR7 ;  /* 0x00000007ff037e24 */ /* 0x000fe2000f8e00ff */
[----:B--2---:R-:W-:-:S04]  /*0080*/  USHF.L.U32 UR4, UR5, 0xa, URZ ;  /* 0x0000000a05047899 */ /* 0x004fc800080006ff */
[----:B------:R-:W-:Y:S01]  /*0090*/  USHF.R.S32.HI UR12, URZ, 0x1f, UR4 ;  /* 0x0000001fff0c7899 */ /* 0x000fe20008011404 */
[----:B0-----:R-:W-:-:S05]  /*00a0*/  IMAD.SHL.U32 R5, R0, 0x400, RZ ;  /* 0x0000040000057824 */ /* 0x001fca00078e00ff */
[----:B------:R-:W-:-:S04]  /*00b0*/  IADD3 R17, P1, PT, -R5, R2, RZ ;  /* 0x0000000205117210 */ /* 0x000fc80007f3e1ff */
[----:B------:R-:W-:Y:S02]  /*00c0*/  ISETP.GT.U32.AND P0, PT, R17, 0x3ff, PT ;  /* 0x000003ff1100780c */ /* 0x000fe40003f04070 */
[----:B------:R-:W-:-:S04]  /*00d0*/  IADD3.X R18, PT, PT, R3, -0x1, RZ, P1, !PT ;  /* 0xffffffff03127810 */ /* 0x000fc80000ffe4ff */
[----:B------:R-:W-:-:S13]  /*00e0*/  ISETP.GT.U32.AND.EX P0, PT, R18, RZ, PT, P0 ;  /* 0x000000ff1200720c */ /* 0x000fda0003f04100 */
[----:B---3--:R-:W-:Y:S05]  /*00f0*/  @P0 BRA `(.L_x_65) ;  /* 0x0000003000480947 */ /* 0x008fea0003800000 */
[----:B------:R-:W0:Y:S01]  /*0100*/  S2R R8, SR_TID.X ;  /* 0x0000000000087919 */ /* 0x000e220000002100 */
[----:B------:R-:W-:Y:S01]  /*0110*/  IMAD.IADD R9, R2, 0x1, -R5 ;  /* 0x0000000102097824 */ /* 0x000fe200078e0a05 */
[----:B------:R-:W1:Y:S01]  /*0120*/  LDCU.64 UR4, c[0x0][0x380] ;  /* 0x00007000ff0477ac */ /* 0x000e620008000a00 */
[----:B------:R-:W-:Y:S01]  /*0130*/  IMAD.MOV.U32 R6, RZ, RZ, RZ ;  /* 0x000000ffff067224 */ /* 0x000fe200078e00ff */
[----:B------:R-:W2:Y:S02]  /*0140*/  LDCU.64 UR8, c[0x0][0x390] ;  /* 0x00007200ff0877ac */ /* 0x000ea40008000a00 */
[----:B0-----:R-:W-:-:S13]  /*0150*/  ISETP.GE.AND P1, PT, R8, R9, PT ;  /* 0x000000090800720c */ /* 0x001fda0003f26270 */
[----:B------:R-:W0:Y:S01]  /*0160*/  @!P1 LDC.64 R12, c[0x0][0x380] ;  /* 0x0000e000ff0c9b82 */ /* 0x000e220000000a00 */
[----:B------:R-:W-:-:S07]  /*0170*/  @!P1 IMAD.IADD R3, R5, 0x1, R8 ;  /* 0x0000000105039824 */ /* 0x000fce00078e0208 */
[----:B------:R-:W3:Y:S08]  /*0180*/  @!P1 LDC R7, c[0x0][0x38c] ;  /* 0x0000e300ff079b82 */ /* 0x000ef00000000800 */
[----:B------:R-:W4:Y:S01]  /*0190*/  @!P1 LDC.64 R10, c[0x0][0x390] ;  /* 0x0000e400ff0a9b82 */ /* 0x000f220000000a00 */
[----:B0-----:R-:W-:-:S06]  /*01a0*/  @!P1 IMAD.WIDE.U32 R12, R3, 0x4, R12 ;  /* 0x00000004030c9825 */ /* 0x001fcc00078e000c */
[----:B------:R-:W5:Y:S01]  /*01b0*/  @!P1 LDG.E R12, desc[UR10][R12.64] ;  /* 0x0000000a0c0c9981 */ /* 0x000f62000c1e1900 */
[----:B------:R-:W-:Y:S01]  /*01c0*/  IMAD.MOV.U32 R14, RZ, RZ, R8 ;  /* 0x000000ffff0e7224 */ /* 0x000fe200078e0008 */
[----:B---3--:R-:W-:Y:S01]  /*01d0*/  @!P1 I2FP.F32.S32 R7, R7 ;  /* 0x0000000700079245 */ /* 0x008fe20000201400 */
[----:B------:R-:W-:Y:S01]  /*01e0*/  @!P1 VIADD R14, R8, 0x100 ;  /* 0x00000100080e9836 */ /* 0x000fe20000000000 */
[----:B------:R-:W-:Y:S01]  /*01f0*/  PRMT R4, RZ, 0x7610, R4 ;  /* 0x00007610ff047816 */ /* 0x000fe20000000004 */
[----:B------:R-:W-:Y:S03]  /*0200*/  BSSY.RECONVERGENT B1, `(.L_x_66) ;  /* 0x000012f000017945 */ /* 0x000fe60003800200 */
[----:B------:R-:W-:Y:S02]  /*0210*/  ISETP.GE.AND P2, PT, R14, R9, PT ;  /* 0x000000090e00720c */ /* 0x000fe40003f46270 */
[----:B----4-:R-:W-:-:S02]  /*0220*/  @!P1 IADD3 R6, P3, PT, R3, R10, RZ ;  /* 0x0000000a03069210 */ /* 0x010fc40007f7e0ff */
[----:B-----5:R-:W-:Y:S01]  /*0230*/  @!P1 FSETP.NEU.AND P0, PT, R12, R7, PT ;  /* 0x000000070c00920b */ /* 0x020fe20003f0d000 */
[----:B------:R-:W-:Y:S02]  /*0240*/  IMAD.MOV.U32 R7, RZ, RZ, RZ ;  /* 0x000000ffff077224 */ /* 0x000fe400078e00ff */
[----:B------:R-:W-:Y:S01]  /*0250*/  @!P1 IMAD.X R7, RZ, RZ, R11, P3 ;  /* 0x000000ffff079224 */ /* 0x000fe200018e060b */
[----:B------:R-:W-:-:S04]  /*0260*/  @!P1 SEL R3, RZ, 0x1, !P0 ;  /* 0x00000001ff039807 */ /* 0x000fc80004000000 */
[----:B------:R-:W-:Y:S01]  /*0270*/  @!P1 PRMT R4, R3, 0x7610, R4 ;  /* 0x0000761003049816 */ /* 0x000fe20000000004 */
[----:B-12---:R-:W-:Y:S06]  /*0280*/  @P2 BRA `(.L_x_67) ;  /* 0x0000001000982947 */ /* 0x006fec0003800000 */
[----:B------:R-:W-:Y:S01]  /*0290*/  LOP3.LUT R3, RZ, R14, RZ, 0x33, !PT ;  /* 0x0000000eff037212 */ /* 0x000fe200078e33ff */
[----:B------:R-:W0:Y:S01]  /*02a0*/  LDCU UR6, c[0x0][0x38c] ;  /* 0x00007180ff0677ac */ /* 0x000e220008000800 */
[----:B------:R-:W-:Y:S03]  /*02b0*/  BSSY.RECONVERGENT B2, `(.L_x_68) ;  /* 0x0000095000027945 */ /* 0x000fe60003800200 */
[----:B------:R-:W-:-:S04]  /*02c0*/  IMAD.IADD R10, R3, 0x1, R2 ;  /* 0x00000001030a7824 */ /* 0x000fc800078e0202 */
[----:B------:R-:W-:-:S05]  /*02d0*/  IMAD.IADD R12, R10, 0x1, -R5 ;  /* 0x000000010a0c7824 */ /* 0x000fca00078e0a05 */
[C---:B------:R-:W-:Y:S02]  /*02e0*/  ISETP.GE.U32.AND P0, PT, R12.reuse, 0x700, PT ;  /* 0x000007000c00780c */ /* 0x040fe40003f06070 */
[----:B------:R-:W-:Y:S02]  /*02f0*/  LEA.HI R12, R12, 0x1, RZ, 0x18 ;  /* 0x000000010c0c7811 */ /* 0x000fe400078fc0ff */
[----:B0-----:R-:W-:Y:S02]  /*0300*/  I2FP.F32.S32 R11, UR6 ;  /* 0x00000006000b7c45 */ /* 0x001fe40008201400 */
[----:B------:R-:W-:-:S07]  /*0310*/  LOP3.LUT R15, R12, 0x7, RZ, 0xc0, !PT ;  /* 0x000000070c0f7812 */ /* 0x000fce00078ec0ff */
[----:B------:R-:W-:Y:S05]  /*0320*/  @!P0 BRA `(.L_x_69) ;  /* 0x0000000800348947 */ /* 0x000fea0003800000 */
[----:B------:R-:W-:Y:S01]  /*0330*/  LOP3.LUT R13, R12, 0x1fffff8, RZ, 0xc0, !PT ;  /* 0x01fffff80c0d7812 */ /* 0x000fe200078ec0ff */
[----:B------:R-:W-:Y:S01]  /*0340*/  BSSY.RECONVERGENT B3, `(.L_x_70) ;  /* 0x000008a000037945 */ /* 0x000fe20003800200 */
[----:B------:R-:W-:-:S03]  /*0350*/  VIADD R14, R14, 0x400 ;  /* 0x000004000e0e7836 */ /* 0x000fc60000000000 */
[----:B------:R-:W-:-:S07]  /*0360*/  IMAD.MOV R13, RZ, RZ, -R13 ;  /* 0x000000ffff0d7224 */ /* 0x000fce00078e0a0d */
.L_x_71:
[----:B------:R-:W-:-:S05]  /*0370*/  VIADD R2, R14, 0xfffffc00 ;  /* 0xfffffc000e027836 */ /* 0x000fca0000000000 */
[----:B------:R-:W-:-:S04]  /*0380*/  IADD3 R19, P0, PT, R5, R2, RZ ;  /* 0x0000000205137210 */ /* 0x000fc80007f1e0ff */
[----:B------:R-:W-:Y:S02]  /*0390*/  LEA.HI.X.SX32 R21, R2, RZ, 0x1, P0 ;  /* 0x000000ff02157211 */ /* 0x000fe400000f0eff */
[----:B------:R-:W-:-:S04]  /*03a0*/  LEA R2, P0, R19, UR4, 0x2 ;  /* 0x0000000413027c11 */ /* 0x000fc8000f8010ff */
[----:B------:R-:W-:-:S05]  /*03b0*/  LEA.HI.X R3, R19, UR5, R21, 0x2, P0 ;  /* 0x0000000513037c11 */ /* 0x000fca00080f1415 */
[----:B------:R-:W2:Y:S04]  /*03c0*/  LDG.E R17, desc[UR10][R2.64] ;  /* 0x0000000a02117981 */ /* 0x000ea8000c1e1900 */
[----:B------:R-:W3:Y:S04]  /*03d0*/  LDG.E R28, desc[UR10][R2.64+0x400] ;  /* 0x0004000a021c7981 */ /* 0x000ee8000c1e1900 */
[----:B------:R-:W4:Y:S04]  /*03e0*/  LDG.E R24, desc[UR10][R2.64+0x800] ;  /* 0x0008000a02187981 */ /* 0x000f28000c1e1900 */
[----:B------:R-:W5:Y:S04]  /*03f0*/  LDG.E R22, desc[UR10][R2.64+0xc00] ;  /* 0x000c000a02167981 */ /* 0x000f68000c1e1900 */
[----:B------:R-:W5:Y:S04]  /*0400*/  LDG.E R20, desc[UR10][R2.64+0x1000] ;  /* 0x0010000a02147981 */ /* 0x000f68000c1e1900 */
[----:B------:R-:W5:Y:S04]  /*0410*/  LDG.E R18, desc[UR10][R2.64+0x1400] ;  /* 0x0014000a02127981 */ /* 0x000f68000c1e1900 */
[----:B------:R-:W5:Y:S04]  /*0420*/  LDG.E R16, desc[UR10][R2.64+0x1800] ;  /* 0x0018000a02107981 */ /* 0x000f68000c1e1900 */
[----:B------:R0:W5:Y:S01]  /*0430*/  LDG.E R26, desc[UR10][R2.64+0x1c00] ;  /* 0x001c000a021a7981 */ /* 0x000162000c1e1900 */
[----:B------:R-:W-:Y:S01]  /*0440*/  LOP3.LUT P2, RZ, R4, 0xff, RZ, 0xc0, !PT ;  /* 0x000000ff04ff7812 */ /* 0x000fe2000784c0ff */
[----:B------:R-:W-:Y:S01]  /*0450*/  VIADD R13, R13, 0x8 ;  /* 0x000000080d0d7836 */ /* 0x000fe20000000000 */
[----:B------:R-:W-:-:S04]  /*0460*/  IADD3 R19, P1, PT, R19, UR8, RZ ;  /* 0x0000000813137c10 */ /* 0x000fc8000ff3e0ff */
[----:B------:R-:W-:Y:S02]  /*0470*/  IADD3.X R21, PT, PT, R21, UR9, RZ, P1, !PT ;  /* 0x0000000915157c10 */ /* 0x000fe40008ffe4ff */
[CC--:B--2---:R-:W-:Y:S02]  /*0480*/  FSETP.NEU.AND P0, PT, R17.reuse, R11.reuse, PT ;  /* 0x0000000b1100720b */ /* 0x0c4fe40003f0d000 */
[----:B------:R-:W-:Y:S01]  /*0490*/  FSETP.NEU.AND P3, PT, R17, R11, P2 ;  /* 0x0000000b1100720b */ /* 0x000fe2000176d000 */
[----:B------:R-:W-:Y:S02]  /*04a0*/  VIADD R17, R14, 0xfffffd00 ;  /* 0xfffffd000e117836 */ /* 0x000fe40000000000 */
[----:B------:R-:W-:Y:S02]  /*04b0*/  @!P2 SEL R4, RZ, 0x1, !P0 ;  /* 0x00000001ff04a807 */ /* 0x000fe40004000000 */
[----:B------:R-:W-:Y:S02]  /*04c0*/  ISETP.LT.U32.AND P0, PT, R19, R6, PT ;  /* 0x000000061300720c */ /* 0x000fe40003f01070 */
[----:B------:R-:W-:-:S02]  /*04d0*/  SEL R4, R4, 0x1, !P3 ;  /* 0x0000000104047807 */ /* 0x000fc40005800000 */
[-C--:B------:R-:W-:Y:S02]  /*04e0*/  ISETP.LT.AND.EX P0, PT, R21, R7.reuse, PT, P0 ;  /* 0x000000071500720c */ /* 0x080fe40003f01300 */
[----:B------:R-:W-:Y:S02]  /*04f0*/  LOP3.LUT P1, RZ, R4, 0xff, RZ, 0xc0, !PT ;  /* 0x000000ff04ff7812 */ /* 0x000fe4000782c0ff */
[-C--:B0-----:R-:W-:Y:S02]  /*0500*/  SEL R2, R19, R6.reuse, P0 ;  /* 0x0000000613027207 */ /* 0x081fe40000000000 */
[----:B------:R-:W-:Y:S02]  /*0510*/  SEL R3, R21, R7, P0 ;  /* 0x0000000715037207 */ /* 0x000fe40000000000 */
[----:B---3--:R-:W-:Y:S02]  /*0520*/  FSETP.NEU.AND P0, PT, R28, R11, PT ;  /* 0x0000000b1c00720b */ /* 0x008fe40003f0d000 */
[----:B------:R-:W-:-:S02]  /*0530*/  @!P3 SEL R2, R19, R6, !P2 ;  /* 0x000000061302b207 */ /* 0x000fc40005000000 */
[----:B------:R-:W-:Y:S02]  /*0540*/  SHF.R.S32.HI R6, RZ, 0x1f, R17 ;  /* 0x0000001fff067819 */ /* 0x000fe40000011411 */
[----:B------:R-:W-:Y:S02]  /*0550*/  IADD3 R17, P4, P5, R17, UR8, R5 ;  /* 0x0000000811117c10 */ /* 0x000fe4000fd9e005 */
[----:B------:R-:W-:Y:S02]  /*0560*/  @!P3 SEL R3, R21, R7, !P2 ;  /* 0x000000071503b207 */ /* 0x000fe40005000000 */
[----:B------:R-:W-:Y:S01]  /*0570*/  FSETP.NEU.AND P3, PT, R28, R11, P1 ;  /* 0x0000000b1c00720b */ /* 0x000fe20000f6d000 */
[----:B------:R-:W-:Y:S01]  /*0580*/  VIADD R28, R14, 0xfffffe00 ;  /* 0xfffffe000e1c7836 */ /* 0x000fe20000000000 */
[----:B------:R-:W-:Y:S02]  /*0590*/  @!P1 SEL R4, RZ, 0x1, !P0 ;  /* 0x00000001ff049807 */ /* 0x000fe40004000000 */
[----:B------:R-:W-:-:S02]  /*05a0*/  IADD3.X R21, PT, PT, R6, UR9, RZ, P4, P5 ;  /* 0x0000000906157c10 */ /* 0x000fc4000a7ea4ff */
[----:B------:R-:W-:Y:S02]  /*05b0*/  SEL R6, R4, 0x1, !P3 ;  /* 0x0000000104067807 */ /* 0x000fe40005800000 */
[-C--:B------:R-:W-:Y:S02]  /*05c0*/  ISETP.LT.U32.AND P0, PT, R17, R2.reuse, PT ;  /* 0x000000021100720c */ /* 0x080fe40003f01070 */
[----:B------:R-:W-:Y:S02]  /*05d0*/  LOP3.LUT P2, RZ, R6, 0xff, RZ, 0xc0, !PT ;  /* 0x000000ff06ff7812 */ /* 0x000fe4000784c0ff */
[----:B------:R-:W-:Y:S02]  /*05e0*/  ISETP.LT.AND.EX P0, PT, R21, R3, PT, P0 ;  /* 0x000000031500720c */ /* 0x000fe40003f01300 */
[----:B------:R-:W-:Y:S02]  /*05f0*/  SHF.R.S32.HI R7, RZ, 0x1f, R28 ;  /* 0x0000001fff077819 */ /* 0x000fe4000001141c */
[----:B------:R-:W-:-:S02]  /*0600*/  SEL R4, R17, R2, P0 ;  /* 0x0000000211047207 */ /* 0x000fc40000000000 */
[----:B------:R-:W-:Y:S02]  /*0610*/  @!P3 SEL R4, R17, R2, !P1 ;  /* 0x000000021104b207 */ /* 0x000fe40004800000 */
[C---:B------:R-:W-:Y:S02]  /*0620*/  SEL R2, R21.reuse, R3, P0 ;  /* 0x0000000315027207 */ /* 0x040fe40000000000 */
[C---:B----4-:R-:W-:Y:S02]  /*0630*/  FSETP.NEU.AND P0, PT, R24.reuse, R11, PT ;  /* 0x0000000b1800720b */ /* 0x050fe40003f0d000 */
[----:B------:R-:W-:Y:S02]  /*0640*/  @!P3 SEL R2, R21, R3, !P1 ;  /* 0x000000031502b207 */ /* 0x000fe40004800000 */
[----:B------:R-:W-:Y:S01]  /*0650*/  FSETP.NEU.AND P3, PT, R24, R11, P2 ;  /* 0x0000000b1800720b */ /* 0x000fe2000176d000 */
[----:B------:R-:W-:Y:S01]  /*0660*/  VIADD R24, R14, 0xffffff00 ;  /* 0xffffff000e187836 */ /* 0x000fe20000000000 */
[----:B------:R-:W-:-:S02]  /*0670*/  @!P2 SEL R6, RZ, 0x1, !P0 ;  /* 0x00000001ff06a807 */ /* 0x000fc40004000000 */
[----:B------:R-:W-:Y:S02]  /*0680*/  IADD3 R19, P4, P5, R28, UR8, R5 ;  /* 0x000000081c137c10 */ /* 0x000fe4000fd9e005 */
[----:B------:R-:W-:Y:S02]  /*0690*/  SEL R6, R6, 0x1, !P3 ;  /* 0x0000000106067807 */ /* 0x000fe40005800000 */
[----:B------:R-:W-:Y:S02]  /*06a0*/  IADD3.X R7, PT, PT, R7, UR9, RZ, P4, P5 ;  /* 0x0000000907077c10 */ /* 0x000fe4000a7ea4ff */
[----:B------:R-:W-:Y:S02]  /*06b0*/  ISETP.LT.U32.AND P0, PT, R19, R4, PT ;  /* 0x000000041300720c */ /* 0x000fe40003f01070 */
[----:B------:R-:W-:Y:S02]  /*06c0*/  LOP3.LUT P1, RZ, R6, 0xff, RZ, 0xc0, !PT ;  /* 0x000000ff06ff7812 */ /* 0x000fe4000782c0ff */
[----:B------:R-:W-:-:S02]  /*06d0*/  ISETP.LT.AND.EX P0, PT, R7, R2, PT, P0 ;  /* 0x000000020700720c */ /* 0x000fc40003f01300 */
[----:B------:R-:W-:Y:S02]  /*06e0*/  SHF.R.S32.HI R3, RZ, 0x1f, R24 ;  /* 0x0000001fff037819 */ /* 0x000fe40000011418 */
[----:B------:R-:W-:Y:S02]  /*06f0*/  SEL R17, R19, R4, P0 ;  /* 0x0000000413117207 */ /* 0x000fe40000000000 */
[----:B------:R-:W-:Y:S02]  /*0700*/  SEL R28, R7, R2, P0 ;  /* 0x00000002071c7207 */ /* 0x000fe40000000000 */
[----:B-----5:R-:W-:Y:S02]  /*0710*/  FSETP.NEU.AND P0, PT, R22, R11, PT ;  /* 0x0000000b1600720b */ /* 0x020fe40003f0d000 */
[----:B------:R-:W-:Y:S02]  /*0720*/  @!P3 SEL R17, R19, R4, !P2 ;  /* 0x000000041311b207 */ /* 0x000fe40005000000 */
[----:B------:R-:W-:-:S02]  /*0730*/  @!P3 SEL R28, R7, R2, !P2 ;  /* 0x00000002071cb207 */ /* 0x000fc40005000000 */
[----:B------:R-:W-:Y:S02]  /*0740*/  FSETP.NEU.AND P3, PT, R22, R11, P1 ;  /* 0x0000000b1600720b */ /* 0x000fe40000f6d000 */
[----:B------:R-:W-:Y:S02]  /*0750*/  @!P1 SEL R6, RZ, 0x1, !P0 ;  /* 0x00000001ff069807 */ /* 0x000fe40004000000 */
[----:B------:R-:W-:Y:S02]  /*0760*/  IADD3 R24, P4, P5, R24, UR8, R5 ;  /* 0x0000000818187c10 */ /* 0x000fe4000fd9e005 */
[----:B------:R-:W-:Y:S02]  /*0770*/  SEL R6, R6, 0x1, !P3 ;  /* 0x0000000106067807 */ /* 0x000fe40005800000 */
[----:B------:R-:W-:Y:S02]  /*0780*/  IADD3.X R7, PT, PT, R3, UR9, RZ, P4, P5 ;  /* 0x0000000903077c10 */ /* 0x000fe4000a7ea4ff */
[----:B------:R-:W-:-:S02]  /*0790*/  ISETP.LT.U32.AND P0, PT, R24, R17, PT ;  /* 0x000000111800720c */ /* 0x000fc40003f01070 */
[----:B------:R-:W-:Y:S02]  /*07a0*/  LOP3.LUT P2, RZ, R6, 0xff, RZ, 0xc0, !PT ;  /* 0x000000ff06ff7812 */ /* 0x000fe4000784c0ff */
[CC--:B------:R-:W-:Y:S02]  /*07b0*/  ISETP.LT.AND.EX P0, PT, R7.reuse, R28.reuse, PT, P0 ;  /* 0x0000001c0700720c */ /* 0x0c0fe40003f01300 */
[----:B------:R-:W-:Y:S02]  /*07c0*/  SHF.R.S32.HI R2, RZ, 0x1f, R14 ;  /* 0x0000001fff027819 */ /* 0x000fe4000001140e */
[----:B------:R-:W-:Y:S02]  /*07d0*/  SEL R4, R24, R17, P0 ;  /* 0x0000001118047207 */ /* 0x000fe40000000000 */
[----:B------:R-:W-:Y:S02]  /*07e0*/  SEL R22, R7, R28, P0 ;  /* 0x0000001c07167207 */ /* 0x000fe40000000000 */
[----:B------:R-:W-:-:S02]  /*07f0*/  FSETP.NEU.AND P0, PT, R20, R11, PT ;  /* 0x0000000b1400720b */ /* 0x000fc40003f0d000 */
[----:B------:R-:W-:Y:S02]  /*0800*/  @!P3 SEL R4, R24, R17, !P1 ;  /* 0x000000111804b207 */ /* 0x000fe40004800000 */
[----:B------:R-:W-:Y:S02]  /*0810*/  @!P3 SEL R22, R7, R28, !P1 ;  /* 0x0000001c0716b207 */ /* 0x000fe40004800000 */
[----:B------:R-:W-:Y:S02]  /*0820*/  FSETP.NEU.AND P3, PT, R20, R11, P2 ;  /* 0x0000000b1400720b */ /* 0x000fe4000176d000 */
[----:B------:R-:W-:Y:S02]  /*0830*/  @!P2 SEL R6, RZ, 0x1, !P0 ;  /* 0x00000001ff06a807 */ /* 0x000fe40004000000 */
[----:B------:R-:W-:Y:S02]  /*0840*/  IADD3 R3, P4, P5, R14, UR8, R5 ;  /* 0x000000080e037c10 */ /* 0x000fe4000fd9e005 */
[----:B------:R-:W-:-:S02]  /*0850*/  SEL R6, R6, 0x1, !P3 ;  /* 0x0000000106067807 */ /* 0x000fc40005800000 */
[----:B------:R-:W-:Y:S01]  /*0860*/  IADD3.X R17, PT, PT, R2, UR9, RZ, P4, P5 ;  /* 0x0000000902117c10 */ /* 0x000fe2000a7ea4ff */
[----:B------:R-:W-:Y:S01]  /*0870*/  VIADD R2, R14, 0x100 ;  /* 0x000001000e027836 */ /* 0x000fe20000000000 */
[----:B------:R-:W-:Y:S02]  /*0880*/  ISETP.LT.U32.AND P0, PT, R3, R4, PT ;  /* 0x000000040300720c */ /* 0x000fe40003f01070 */
[----:B------:R-:W-:Y:S02]  /*0890*/  LOP3.LUT P1, RZ, R6, 0xff, RZ, 0xc0, !PT ;  /* 0x000000ff06ff7812 */ /* 0x000fe4000782c0ff */
[----:B------:R-:W-:-:S04]  /*08a0*/  ISETP.LT.AND.EX P0, PT, R17, R22, PT, P0 ;  /* 0x000000161100720c */ /* 0x000fc80003f01300 */
[----:B------:R-:W-:Y:S02]  /*08b0*/  SEL R7, R3, R4, P0 ;  /* 0x0000000403077207 */ /* 0x000fe40000000000 */
[----:B------:R-:W-:Y:S02]  /*08c0*/  SEL R20, R17, R22, P0 ;  /* 0x0000001611147207 */ /* 0x000fe40000000000 */
[CC--:B------:R-:W-:Y:S02]  /*08d0*/  FSETP.NEU.AND P0, PT, R18.reuse, R11.reuse, PT ;  /* 0x0000000b1200720b */ /* 0x0c0fe40003f0d000 */
[----:B------:R-:W-:Y:S02]  /*08e0*/  @!P3 SEL R7, R3, R4, !P2 ;  /* 0x000000040307b207 */ /* 0x000fe40005000000 */
[----:B------:R-:W-:Y:S02]  /*08f0*/  @!P3 SEL R20, R17, R22, !P2 ;  /* 0x000000161114b207 */ /* 0x000fe40005000000 */
[----:B------:R-:W-:-:S02]  /*0900*/  FSETP.NEU.AND P3, PT, R18, R11, P1 ;  /* 0x0000000b1200720b */ /* 0x000fc40000f6d000 */
[----:B------:R-:W-:Y:S02]  /*0910*/  @!P1 SEL R6, RZ, 0x1, !P0 ;  /* 0x00000001ff069807 */ /* 0x000fe40004000000 */
[----:B------:R-:W-:Y:S02]  /*0920*/  SHF.R.S32.HI R3, RZ, 0x1f, R2 ;  /* 0x0000001fff037819 */ /* 0x000fe40000011402 */
[----:B------:R-:W-:Y:S01]  /*0930*/  IADD3 R4, P4, P5, R2, UR8, R5 ;  /* 0x0000000802047c10 */ /* 0x000fe2000fd9e005 */
[----:B------:R-:W-:Y:S01]  /*0940*/  VIADD R2, R14, 0x200 ;  /* 0x000002000e027836 */ /* 0x000fe20000000000 */
[----:B------:R-:W-:Y:S02]  /*0950*/  SEL R6, R6, 0x1, !P3 ;  /* 0x0000000106067807 */ /* 0x000fe40005800000 */
[----:B------:R-:W-:Y:S02]  /*0960*/  IADD3.X R17, PT, PT, R3, UR9, RZ, P4, P5 ;  /* 0x0000000903117c10 */ /* 0x000fe4000a7ea4ff */
[----:B------:R-:W-:-:S02]  /*0970*/  ISETP.LT.U32.AND P0, PT, R4, R7, PT ;  /* 0x000000070400720c */ /* 0x000fc40003f01070 */
[----:B------:R-:W-:Y:S02]  /*0980*/  LOP3.LUT P2, RZ, R6, 0xff, RZ, 0xc0, !PT ;  /* 0x000000ff06ff7812 */ /* 0x000fe4000784c0ff */
[CC--:B------:R-:W-:Y:S02]  /*0990*/  ISETP.LT.AND.EX P0, PT, R17.reuse, R20.reuse, PT, P0 ;  /* 0x000000141100720c */ /* 0x0c0fe40003f01300 */
[----:B------:R-:W-:Y:S02]  /*09a0*/  SHF.R.S32.HI R3, RZ, 0x1f, R2 ;  /* 0x0000001fff037819 */ /* 0x000fe40000011402 */
[CC--:B------:R-:W-:Y:S02]  /*09b0*/  SEL R18, R4.reuse, R7.reuse, P0 ;  /* 0x0000000704127207 */ /* 0x0c0fe40000000000 */
[----:B------:R-:W-:Y:S02]  /*09c0*/  SEL R21, R17, R20, P0 ;  /* 0x0000001411157207 */ /* 0x000fe40000000000 */
[----:B------:R-:W-:-:S02]  /*09d0*/  @!P3 SEL R18, R4, R7, !P1 ;  /* 0x000000070412b207 */ /* 0x000fc40004800000 */
[----:B------:R-:W-:Y:S02]  /*09e0*/  @!P3 SEL R21, R17, R20, !P1 ;  /* 0x000000141115b207 */ /* 0x000fe40004800000 */
[-C--:B------:R-:W-:Y:S02]  /*09f0*/  FSETP.NEU.AND P1, PT, R16, R11.reuse, PT ;  /* 0x0000000b1000720b */ /* 0x080fe40003f2d000 */
[----:B------:R-:W-:Y:S01]  /*0a00*/  IADD3 R7, P0, P4, R2, UR8, R5 ;  /* 0x0000000802077c10 */ /* 0x000fe2000fc1e005 */
[----:B------:R-:W-:Y:S01]  /*0a10*/  VIADD R2, R14, 0x300 ;  /* 0x000003000e027836 */ /* 0x000fe20000000000 */
[----:B------:R-:W-:Y:S01]  /*0a20*/  FSETP.NEU.AND P3, PT, R16, R11, P2 ;  /* 0x0000000b1000720b */ /* 0x000fe2000176d000 */
[----:B------:R-:W-:Y:S01]  /*0a30*/  VIADD R14, R14, 0x800 ;  /* 0x000008000e0e7836 */ /* 0x000fe20000000000 */
[----:B------:R-:W-:Y:S02]  /*0a40*/  @!P2 SEL R6, RZ, 0x1, !P1 ;  /* 0x00000001ff06a807 */ /* 0x000fe40004800000 */
[----:B------:R-:W-:-:S02]  /*0a50*/  IADD3.X R16, PT, PT, R3, UR9, RZ, P0, P4 ;  /* 0x0000000903107c10 */ /* 0x000fc400087e84ff */
[----:B------:R-:W-:Y:S02]  /*0a60*/  SEL R3, R6, 0x1, !P3 ;  /* 0x0000000106037807 */ /* 0x000fe40005800000 */
[----:B------:R-:W-:Y:S02]  /*0a70*/  ISETP.LT.U32.AND P0, PT, R7, R18, PT ;  /* 0x000000120700720c */ /* 0x000fe40003f01070 */
[----:B------:R-:W-:Y:S02]  /*0a80*/  SHF.R.S32.HI R4, RZ, 0x1f, R2 ;  /* 0x0000001fff047819 */ /* 0x000fe40000011402 */
[----:B------:R-:W-:Y:S02]  /*0a90*/  LOP3.LUT P1, RZ, R3, 0xff, RZ, 0xc0, !PT ;  /* 0x000000ff03ff7812 */ /* 0x000fe4000782c0ff */
[----:B------:R-:W-:Y:S02]  /*0aa0*/  ISETP.LT.AND.EX P0, PT, R16, R21, PT, P0 ;  /* 0x000000151000720c */ /* 0x000fe40003f01300 */
[----:B------:R-:W-:-:S02]  /*0ab0*/  IADD3 R2, P4, P5, R2, UR8, R5 ;  /* 0x0000000802027c10 */ /* 0x000fc4000fd9e005 */
[CC--:B------:R-:W-:Y:S02]  /*0ac0*/  SEL R17, R7.reuse, R18.reuse, P0 ;  /* 0x0000001207117207 */ /* 0x0c0fe40000000000 */
[-C--:B------:R-:W-:Y:S02]  /*0ad0*/  SEL R19, R16, R21.reuse, P0 ;  /* 0x0000001510137207 */ /* 0x080fe40000000000 */
[----:B------:R-:W-:Y:S02]  /*0ae0*/  IADD3.X R4, PT, PT, R4, UR9, RZ, P4, P5 ;  /* 0x0000000904047c10 */ /* 0x000fe4000a7ea4ff */
[----:B------:R-:W-:Y:S02]  /*0af0*/  @!P3 SEL R17, R7, R18, !P2 ;  /* 0x000000120711b207 */ /* 0x000fe40005000000 */
[----:B------:R-:W-:Y:S02]  /*0b00*/  @!P3 SEL R19, R16, R21, !P2 ;  /* 0x000000151013b207 */ /* 0x000fe40005000000 */
[----:B------:R-:W-:-:S02]  /*0b10*/  ISETP.NE.AND P4, PT, R13, RZ, PT ;  /* 0x000000ff0d00720c */ /* 0x000fc40003f85270 */
[CC--:B------:R-:W-:Y:S02]  /*0b20*/  FSETP.NEU.AND P3, PT, R26.reuse, R11.reuse, P1 ;  /* 0x0000000b1a00720b */ /* 0x0c0fe40000f6d000 */
[----:B------:R-:W-:Y:S02]  /*0b30*/  FSETP.NEU.AND P2, PT, R26, R11, PT ;  /* 0x0000000b1a00720b */ /* 0x000fe40003f4d000 */
[----:B------:R-:W-:Y:S02]  /*0b40*/  ISETP.LT.U32.AND P0, PT, R2, R17, PT ;  /* 0x000000110200720c */ /* 0x000fe40003f01070 */
[----:B------:R-:W-:Y:S02]  /*0b50*/  @!P1 SEL R3, RZ, 0x1, !P2 ;  /* 0x00000001ff039807 */ /* 0x000fe40005000000 */
[----:B------:R-:W-:Y:S02]  /*0b60*/  ISETP.LT.AND.EX P0, PT, R4, R19, PT, P0 ;  /* 0x000000130400720c */ /* 0x000fe40003f01300 */
[----:B------:R-:W-:-:S02]  /*0b70*/  SEL R3, R3, 0x1, !P3 ;  /* 0x0000000103037807 */ /* 0x000fc40005800000 */
[----:B------:R-:W-:Y:S02]  /*0b80*/  SEL R7, R4, R19, P0 ;  /* 0x0000001304077207 */ /* 0x000fe40000000000 */
[----:B------:R-:W-:Y:S02]  /*0b90*/  SEL R6, R2, R17, P0 ;  /* 0x0000001102067207 */ /* 0x000fe40000000000 */
[----:B------:R-:W-:Y:S02]  /*0ba0*/  @!P3 SEL R7, R4, R19, !P1 ;  /* 0x000000130407b207 */ /* 0x000fe40004800000 */
[----:B------:R-:W-:Y:S02]  /*0bb0*/  @!P3 SEL R6, R2, R17, !P1 ;  /* 0x000000110206b207 */ /* 0x000fe40004800000 */
[----:B------:R-:W-:Y:S01]  /*0bc0*/  PRMT R4, R3, 0x7610, R4 ;  /* 0x0000761003047816 */ /* 0x000fe20000000004 */
[----:B------:R-:W-:Y:S06]  /*0bd0*/  @P4 BRA `(.L_x_71) ;  /* 0xfffffff400e44947 */ /* 0x000fec000383ffff */
[----:B------:R-:W-:Y:S05]  /*0be0*/  BSYNC.RECONVERGENT B3 ;  /* 0x0000000000037941 */ /* 0x000fea0003800200 */
.L_x_70:
[----:B------:R-:W-:-:S07]  /*0bf0*/  VIADD R14, R14, 0xfffffc00 ;  /* 0xfffffc000e0e7836 */ /* 0x000fce0000000000 */
.L_x_69:
[----:B------:R-:W-:Y:S05]  /*0c00*/  BSYNC.RECONVERGENT B2 ;  /* 0x0000000000027941 */ /* 0x000fea0003800200 */
.L_x_68:
[----:B------:R-:W-:-:S13]  /*0c10*/  ISETP.NE.AND P0, PT, R15, RZ, PT ;  /* 0x000000ff0f00720c */ /* 0x000fda0003f05270 */
[----:B------:R-:W-:Y:S05]  /*0c20*/  @!P0 BRA `(.L_x_67) ;  /* 0x0000000800308947 */ /* 0x000fea0003800000 */
[----:B------:R-:W-:Y:S01]  /*0c30*/  ISETP.GE.U32.AND P0, PT, R15, 0x4, PT ;  /* 0x000000040f00780c */ /* 0x000fe20003f06070 */
[----:B------:R-:W-:Y:S01]  /*0c40*/  BSSY.RECONVERGENT B2, `(.L_x_72) ;  /* 0x0000048000027945 */ /* 0x000fe20003800200 */
[----:B------:R-:W-:-:S11]  /*0c50*/  LOP3.LUT P1, R12, R12, 0x3, RZ, 0xc0, !PT ;  /* 0x000000030c0c7812 */ /* 0x000fd6000782c0ff */
[----:B------:R-:W-:Y:S05]  /*0c60*/  @!P0 BRA `(.L_x_73) ;  /* 0x0000000400148947 */ /* 0x000fea0003800000 */
[----:B------:R-:W0:Y:S01]  /*0c70*/  LDCU.64 UR6, c[0x0][0x380] ;  /* 0x00007000ff0677ac */ /* 0x000e220008000a00 */
[----:B------:R-:W-:-:S04]  /*0c80*/  IADD3 R15, P0, PT, R5, R14, RZ ;  /* 0x0000000e050f7210 */ /* 0x000fc80007f1e0ff */
[----:B------:R-:W-:Y:S02]  /*0c90*/  LEA.HI.X.SX32 R24, R14, RZ, 0x1, P0 ;  /* 0x000000ff0e187211 */ /* 0x000fe400000f0eff */
[----:B0-----:R-:W-:-:S04]  /*0ca0*/  LEA R2, P0, R15, UR6, 0x2 ;  /* 0x000000060f027c11 */ /* 0x001fc8000f8010ff */
[----:B------:R-:W-:Y:S01]  /*0cb0*/  LEA.HI.X R3, R15, UR7, R24, 0x2, P0 ;  /* 0x000000070f037c11 */ /* 0x000fe200080f1418 */
[----:B------:R-:W0:Y:S04]  /*0cc0*/  LDCU.64 UR6, c[0x0][0x390] ;  /* 0x00007200ff0677ac */ /* 0x000e280008000a00 */
[----:B------:R-:W2:Y:S04]  /*0cd0*/  LDG.E R20, desc[UR10][R2.64] ;  /* 0x0000000a02147981 */ /* 0x000ea8000c1e1900 */
[----:B------:R-:W3:Y:S04]  /*0ce0*/  LDG.E R22, desc[UR10][R2.64+0x400] ;  /* 0x0004000a02167981 */ /* 0x000ee8000c1e1900 */
[----:B------:R-:W4:Y:S04]  /*0cf0*/  LDG.E R18, desc[UR10][R2.64+0x800] ;  /* 0x0008000a02127981 */ /* 0x000f28000c1e1900 */
[----:B------:R1:W5:Y:S01]  /*0d00*/  LDG.E R16, desc[UR10][R2.64+0xc00] ;  /* 0x000c000a02107981 */ /* 0x000362000c1e1900 */
[----:B------:R-:W-:-:S02]  /*0d10*/  LOP3.LUT P3, RZ, R4, 0xff, RZ, 0xc0, !PT ;  /* 0x000000ff04ff7812 */ /* 0x000fc4000786c0ff */
[----:B0-----:R-:W-:Y:S01]  /*0d20*/  IADD3 R15, P2, PT, R15, UR6, RZ ;  /* 0x000000060f0f7c10 */ /* 0x001fe2000ff5e0ff */
[----:B-1----:R-:W-:-:S05]  /*0d30*/  VIADD R2, R14, 0x100 ;  /* 0x000001000e027836 */ /* 0x002fca0000000000 */
[----:B------:R-:W-:Y:S02]  /*0d40*/  SHF.R.S32.HI R3, RZ, 0x1f, R2 ;  /* 0x0000001fff037819 */ /* 0x000fe40000011402 */
[CC--:B--2---:R-:W-:Y:S02]  /*0d50*/  FSETP.NEU.AND P0, PT, R20.reuse, R11.reuse, PT ;  /* 0x0000000b1400720b */ /* 0x0c4fe40003f0d000 */
[----:B------:R-:W-:Y:S02]  /*0d60*/  FSETP.NEU.AND P4, PT, R20, R11, P3 ;  /* 0x0000000b1400720b */ /* 0x000fe40001f8d000 */
[----:B------:R-:W-:Y:S02]  /*0d70*/  @!P3 SEL R4, RZ, 0x1, !P0 ;  /* 0x00000001ff04b807 */ /* 0x000fe40004000000 */
[----:B------:R-:W-:Y:S02]  /*0d80*/  IADD3.X R20, PT, PT, R24, UR7, RZ, P2, !PT ;  /* 0x0000000718147c10 */ /* 0x000fe400097fe4ff */
[----:B------:R-:W-:-:S02]  /*0d90*/  SEL R4, R4, 0x1, !P4 ;  /* 0x0000000104047807 */ /* 0x000fc40006000000 */
[----:B------:R-:W-:Y:S02]  /*0da0*/  ISETP.LT.U32.AND P0, PT, R15, R6, PT ;  /* 0x000000060f00720c */ /* 0x000fe40003f01070 */
[----:B------:R-:W-:Y:S02]  /*0db0*/  LOP3.LUT P2, RZ, R4, 0xff, RZ, 0xc0, !PT ;  /* 0x000000ff04ff7812 */ /* 0x000fe4000784c0ff */
[----:B------:R-:W-:-:S04]  /*0dc0*/  ISETP.LT.AND.EX P0, PT, R20, R7, PT, P0 ;  /* 0x000000071400720c */ /* 0x000fc80003f01300 */
[CC--:B------:R-:W-:Y:S02]  /*0dd0*/  SEL R13, R15.reuse, R6.reuse, P0 ;  /* 0x000000060f0d7207 */ /* 0x0c0fe40000000000 */
[CC--:B------:R-:W-:Y:S02]  /*0de0*/  SEL R24, R20.reuse, R7.reuse, P0 ;  /* 0x0000000714187207 */ /* 0x0c0fe40000000000 */
[----:B------:R-:W-:Y:S02]  /*0df0*/  @!P4 SEL R13, R15, R6, !P3 ;  /* 0x000000060f0dc207 */ /* 0x000fe40005800000 */
[----:B------:R-:W-:Y:S02]  /*0e00*/  @!P4 SEL R24, R20, R7, !P3 ;  /* 0x000000071418c207 */ /* 0x000fe40005800000 */
[CC--:B---3--:R-:W-:Y:S02]  /*0e10*/  FSETP.NEU.AND P3, PT, R22.reuse, R11.reuse, PT ;  /* 0x0000000b1600720b */ /* 0x0c8fe40003f6d000 */
[----:B------:R-:W-:-:S02]  /*0e20*/  FSETP.NEU.AND P4, PT, R22, R11, P2 ;  /* 0x0000000b1600720b */ /* 0x000fc4000178d000 */
[----:B------:R-:W-:Y:S02]  /*0e30*/  @!P2 SEL R4, RZ, 0x1, !P3 ;  /* 0x00000001ff04a807 */ /* 0x000fe40005800000 */
[----:B------:R-:W-:Y:S01]  /*0e40*/  IADD3 R6, P5, P0, R2, UR6, R5 ;  /* 0x0000000602067c10 */ /* 0x000fe2000f8be005 */
[----:B------:R-:W-:Y:S01]  /*0e50*/  VIADD R2, R14, 0x200 ;  /* 0x000002000e027836 */ /* 0x000fe20000000000 */
[----:B------:R-:W-:Y:S02]  /*0e60*/  SEL R4, R4, 0x1, !P4 ;  /* 0x0000000104047807 */ /* 0x000fe40006000000 */
[----:B------:R-:W-:Y:S02]  /*0e70*/  IADD3.X R7, PT, PT, R3, UR7, RZ, P5, P0 ;  /* 0x0000000703077c10 */ /* 0x000fe4000afe04ff */
[----:B------:R-:W-:Y:S02]  /*0e80*/  ISETP.LT.U32.AND P0, PT, R6, R13, PT ;  /* 0x0000000d0600720c */ /* 0x000fe40003f01070 */
[----:B------:R-:W-:-:S02]  /*0e90*/  LOP3.LUT P3, RZ, R4, 0xff, RZ, 0xc0, !PT ;  /* 0x000000ff04ff7812 */ /* 0x000fc4000786c0ff */
[CC--:B------:R-:W-:Y:S02]  /*0ea0*/  ISETP.LT.AND.EX P0, PT, R7.reuse, R24.reuse, PT, P0 ;  /* 0x000000180700720c */ /* 0x0c0fe40003f01300 */
[----:B------:R-:W-:Y:S02]  /*0eb0*/  SHF.R.S32.HI R3, RZ, 0x1f, R2 ;  /* 0x0000001fff037819 */ /* 0x000fe40000011402 */
[CC--:B------:R-:W-:Y:S02]  /*0ec0*/  SEL R15, R6.reuse, R13.reuse, P0 ;  /* 0x0000000d060f7207 */ /* 0x0c0fe40000000000 */
[CC--:B------:R-:W-:Y:S02]  /*0ed0*/  SEL R20, R7.reuse, R24.reuse, P0 ;  /* 0x0000001807147207 */ /* 0x0c0fe40000000000 */
[----:B------:R-:W-:Y:S02]  /*0ee0*/  @!P4 SEL R15, R6, R13, !P2 ;  /* 0x0000000d060fc207 */ /* 0x000fe40005000000 */
[----:B------:R-:W-:-:S02]  /*0ef0*/  @!P4 SEL R20, R7, R24, !P2 ;  /* 0x000000180714c207 */ /* 0x000fc40005000000 */
[-C--:B----4-:R-:W-:Y:S02]  /*0f00*/  FSETP.NEU.AND P4, PT, R18, R11.reuse, PT ;  /* 0x0000000b1200720b */ /* 0x090fe40003f8d000 */
[----:B------:R-:W-:Y:S01]  /*0f10*/  IADD3 R6, P5, P0, R2, UR6, R5 ;  /* 0x0000000602067c10 */ /* 0x000fe2000f8be005 */
[----:B------:R-:W-:Y:S01]  /*0f20*/  VIADD R2, R14, 0x300 ;  /* 0x000003000e027836 */ /* 0x000fe20000000000 */
[----:B------:R-:W-:Y:S01]  /*0f30*/  FSETP.NEU.AND P2, PT, R18, R11, P3 ;  /* 0x0000000b1200720b */ /* 0x000fe20001f4d000 */
[----:B------:R-:W-:Y:S01]  /*0f40*/  VIADD R14, R14, 0x400 ;  /* 0x000004000e0e7836 */ /* 0x000fe20000000000 */
[----:B------:R-:W-:Y:S02]  /*0f50*/  @!P3 SEL R4, RZ, 0x1, !P4 ;  /* 0x00000001ff04b807 */ /* 0x000fe40006000000 */
[----:B------:R-:W-:Y:S02]  /*0f60*/  IADD3.X R7, PT, PT, R3, UR7, RZ, P5, P0 ;  /* 0x0000000703077c10 */ /* 0x000fe4000afe04ff */
[----:B------:R-:W-:-:S02]  /*0f70*/  ISETP.LT.U32.AND P0, PT, R6, R15, PT ;  /* 0x0000000f0600720c */ /* 0x000fc40003f01070 */
[----:B------:R-:W-:Y:S02]  /*0f80*/  SEL R4, R4, 0x1, !P2 ;  /* 0x0000000104047807 */ /* 0x000fe40005000000 */
[CC--:B------:R-:W-:Y:S02]  /*0f90*/  ISETP.LT.AND.EX P0, PT, R7.reuse, R20.reuse, PT, P0 ;  /* 0x000000140700720c */ /* 0x0c0fe40003f01300 */
[----:B------:R-:W-:Y:S02]  /*0fa0*/  LOP3.LUT P4, RZ, R4, 0xff, RZ, 0xc0, !PT ;  /* 0x000000ff04ff7812 */ /* 0x000fe4000788c0ff */
[----:B------:R-:W-:Y:S02]  /*0fb0*/  SEL R13, R6, R15, P0 ;  /* 0x0000000f060d7207 */ /* 0x000fe40000000000 */
[----:B------:R-:W-:Y:S02]  /*0fc0*/  SEL R18, R7, R20, P0 ;  /* 0x0000001407127207 */ /* 0x000fe40000000000 */
[----:B------:R-:W-:-:S02]  /*0fd0*/  SHF.R.S32.HI R3, RZ, 0x1f, R2 ;  /* 0x0000001fff037819 */ /* 0x000fc40000011402 */
[----:B------:R-:W-:Y:S02]  /*0fe0*/  @!P2 SEL R13, R6, R15, !P3 ;  /* 0x0000000f060da207 */ /* 0x000fe40005800000 */
[----:B------:R-:W-:Y:S02]  /*0ff0*/  @!P2 SEL R18, R7, R20, !P3 ;  /* 0x000000140712a207 */ /* 0x000fe40005800000 */
[----:B------:R-:W-:Y:S02]  /*1000*/  IADD3 R2, P5, P6, R2, UR6, R5 ;  /* 0x0000000602027c10 */ /* 0x000fe4000febe005 */
[----:B-----5:R-:W-:Y:S02]  /*1010*/  FSETP.NEU.AND P3, PT, R16, R11, P4 ;  /* 0x0000000b1000720b */ /* 0x020fe4000276d000 */
[----:B------:R-:W-:Y:S02]  /*1020*/  IADD3.X R3, PT, PT, R3, UR7, RZ, P5, P6 ;  /* 0x0000000703037c10 */ /* 0x000fe4000afec4ff */
[----:B------:R-:W-:-:S02]  /*1030*/  ISETP.LT.U32.AND P0, PT, R2, R13, PT ;  /* 0x0000000d0200720c */ /* 0x000fc40003f01070 */
[----:B------:R-:W-:Y:S02]  /*1040*/  FSETP.NEU.AND P2, PT, R16, R11, PT ;  /* 0x0000000b1000720b */ /* 0x000fe40003f4d000 */
[CC--:B------:R-:W-:Y:S02]  /*1050*/  ISETP.LT.AND.EX P0, PT, R3.reuse, R18.reuse, PT, P0 ;  /* 0x000000120300720c */ /* 0x0c0fe40003f01300 */
[----:B------:R-:W-:Y:S02]  /*1060*/  @!P4 SEL R4, RZ, 0x1, !P2 ;  /* 0x00000001ff04c807 */ /* 0x000fe40005000000 */
[----:B------:R-:W-:Y:S02]  /*1070*/  SEL R6, R2, R13, P0 ;  /* 0x0000000d02067207 */ /* 0x000fe40000000000 */
[----:B------:R-:W-:Y:S02]  /*1080*/  SEL R7, R3, R18, P0 ;  /* 0x0000001203077207 */ /* 0x000fe40000000000 */
[----:B------:R-:W-:-:S02]  /*1090*/  SEL R4, R4, 0x1, !P3 ;  /* 0x0000000104047807 */ /* 0x000fc40005800000 */
[----:B------:R-:W-:Y:S02]  /*10a0*/  @!P3 SEL R6, R2, R13, !P4 ;  /* 0x0000000d0206b207 */ /* 0x000fe40006000000 */
[----:B------:R-:W-:-:S07]  /*10b0*/  @!P3 SEL R7, R3, R18, !P4 ;  /* 0x000000120307b207 */ /* 0x000fce0006000000 */
.L_x_73:
[----:B------:R-:W-:Y:S05]  /*10c0*/  BSYNC.RECONVERGENT B2 ;  /* 0x0000000000027941 */ /* 0x000fea0003800200 */
.L_x_72:
[----:B------:R-:W-:Y:S05]  /*10d0*/  @!P1 BRA `(.L_x_67) ;  /* 0x0000000400049947 */ /* 0x000fea0003800000 */
[----:B------:R-:W-:Y:S01]  /*10e0*/  ISETP.NE.AND P0, PT, R12, 0x1, PT ;  /* 0x000000010c00780c */ /* 0x000fe20003f05270 */
[----:B------:R-:W-:Y:S01]  /*10f0*/  BSSY.RECONVERGENT B2, `(.L_x_74) ;  /* 0x0000028000027945 */ /* 0x000fe20003800200 */
[----:B------:R-:W-:-:S11]  /*1100*/  LOP3.LUT P1, RZ, R10, 0x100, RZ, 0xc0, !PT ;  /* 0x000001000aff7812 */ /* 0x000fd6000782c0ff */
        /* <DEDUP_REMOVED lines=8> */
[----:B------:R1:W3:Y:S01]  /*1190*/  LDG.E R16, desc[UR10][R2.64+0x400] ;  /* 0x0004000a02107981 */ /* 0x0002e2000c1e1900 */
[----:B------:R-:W-:-:S02]  /*11a0*/  LOP3.LUT P2, RZ, R4, 0xff, RZ, 0xc0, !PT ;  /* 0x000000ff04ff7812 */ /* 0x000fc4000784c0ff */
[----:B0-----:R-:W-:-:S04]  /*11b0*/  IADD3 R15, P0, PT, R10, UR6, RZ ;  /* 0x000000060a0f7c10 */ /* 0x001fc8000ff1e0ff */
[----:B------:R-:W-:Y:S02]  /*11c0*/  IADD3.X R10, PT, PT, R13, UR7, RZ, P0, !PT ;  /* 0x000000070d0a7c10 */ /* 0x000fe400087fe4ff */
[----:B------:R-:W-:-:S04]  /*11d0*/  ISETP.LT.U32.AND P0, PT, R15, R6, PT ;  /* 0x000000060f00720c */ /* 0x000fc80003f01070 */
[----:B------:R-:W-:-:S04]  /*11e0*/  ISETP.LT.AND.EX P0, PT, R10, R7, PT, P0 ;  /* 0x000000070a00720c */ /* 0x000fc80003f01300 */
[----:B-1----:R-:W-:Y:S02]  /*11f0*/  SEL R2, R15, R6, P0 ;  /* 0x000000060f027207 */ /* 0x002fe40000000000 */
[----:B------:R-:W-:Y:S02]  /*1200*/  SEL R3, R10, R7, P0 ;  /* 0x000000070a037207 */ /* 0x000fe40000000000 */
[CC--:B--2---:R-:W-:Y:S02]  /*1210*/  FSETP.NEU.AND P4, PT, R12.reuse, R11.reuse, PT ;  /* 0x0000000b0c00720b */ /* 0x0c4fe40003f8d000 */
[----:B------:R-:W-:Y:S01]  /*1220*/  FSETP.NEU.AND P3, PT, R12, R11, P2 ;  /* 0x0000000b0c00720b */ /* 0x000fe2000176d000 */
[C---:B------:R-:W-:Y:S01]  /*1230*/  VIADD R12, R14.reuse, 0x100 ;  /* 0x000001000e0c7836 */ /* 0x040fe20000000000 */
[----:B------:R-:W-:Y:S01]  /*1240*/  @!P2 SEL R4, RZ, 0x1, !P4 ;  /* 0x00000001ff04a807 */ /* 0x000fe20006000000 */
[----:B------:R-:W-:-:S03]  /*1250*/  VIADD R14, R14, 0x200 ;  /* 0x000002000e0e7836 */ /* 0x000fc60000000000 */
[----:B------:R-:W-:Y:S02]  /*1260*/  SEL R4, R4, 0x1, !P3 ;  /* 0x0000000104047807 */ /* 0x000fe40005800000 */
[----:B------:R-:W-:Y:S02]  /*1270*/  SHF.R.S32.HI R13, RZ, 0x1f, R12 ;  /* 0x0000001fff0d7819 */ /* 0x000fe4000001140c */
[----:B------:R-:W-:Y:S02]  /*1280*/  LOP3.LUT P4, RZ, R4, 0xff, RZ, 0xc0, !PT ;  /* 0x000000ff04ff7812 */ /* 0x000fe4000788c0ff */
[----:B------:R-:W-:Y:S02]  /*1290*/  IADD3 R17, P5, P6, R12, UR6, R5 ;  /* 0x000000060c117c10 */ /* 0x000fe4000febe005 */
[----:B------:R-:W-:Y:S02]  /*12a0*/  @!P3 SEL R2, R15, R6, !P2 ;  /* 0x000000060f02b207 */ /* 0x000fe40005000000 */
[----:B------:R-:W-:-:S02]  /*12b0*/  @!P3 SEL R3, R10, R7, !P2 ;  /* 0x000000070a03b207 */ /* 0x000fc40005000000 */
[CC--:B---3--:R-:W-:Y:S02]  /*12c0*/  FSETP.NEU.AND P3, PT, R16.reuse, R11.reuse, P4 ;  /* 0x0000000b1000720b */ /* 0x0c8fe4000276d000 */
[----:B------:R-:W-:Y:S02]  /*12d0*/  IADD3.X R10, PT, PT, R13, UR7, RZ, P5, P6 ;  /* 0x000000070d0a7c10 */ /* 0x000fe4000afec4ff */
[----:B------:R-:W-:Y:S02]  /*12e0*/  ISETP.LT.U32.AND P0, PT, R17, R2, PT ;  /* 0x000000021100720c */ /* 0x000fe40003f01070 */
[----:B------:R-:W-:Y:S02]  /*12f0*/  FSETP.NEU.AND P2, PT, R16, R11, PT ;  /* 0x0000000b1000720b */ /* 0x000fe40003f4d000 */
[----:B------:R-:W-:Y:S02]  /*1300*/  ISETP.LT.AND.EX P0, PT, R10, R3, PT, P0 ;  /* 0x000000030a00720c */ /* 0x000fe40003f01300 */
[----:B------:R-:W-:-:S02]  /*1310*/  @!P4 SEL R4, RZ, 0x1, !P2 ;  /* 0x00000001ff04c807 */ /* 0x000fc40005000000 */
[CC--:B------:R-:W-:Y:S02]  /*1320*/  SEL R6, R17.reuse, R2.reuse, P0 ;  /* 0x0000000211067207 */ /* 0x0c0fe40000000000 */
[-C--:B------:R-:W-:Y:S02]  /*1330*/  SEL R7, R10, R3.reuse, P0 ;  /* 0x000000030a077207 */ /* 0x080fe40000000000 */
[----:B------:R-:W-:Y:S02]  /*1340*/  SEL R4, R4, 0x1, !P3 ;  /* 0x0000000104047807 */ /* 0x000fe40005800000 */
[----:B------:R-:W-:Y:S02]  /*1350*/  @!P3 SEL R6, R17, R2, !P4 ;  /* 0x000000021106b207 */ /* 0x000fe40006000000 */
[----:B------:R-:W-:-:S07]  /*1360*/  @!P3 SEL R7, R10, R3, !P4 ;  /* 0x000000030a07b207 */ /* 0x000fce0006000000 */
.L_x_75:
[----:B------:R-:W-:Y:S05]  /*1370*/  BSYNC.RECONVERGENT B2 ;  /* 0x0000000000027941 */ /* 0x000fea0003800200 */
.L_x_74:
[----:B------:R-:W-:Y:S05]  /*1380*/  @P1 BRA `(.L_x_67) ;  /* 0x0000000000581947 */ /* 0x000fea0003800000 */
[----:B------:R-:W0:Y:S01]  /*1390*/  LDCU.64 UR6, c[0x0][0x380] ;  /* 0x00007000ff0677ac */ /* 0x000e220008000a00 */
[----:B------:R-:W-:-:S04]  /*13a0*/  IADD3 R5, P0, PT, R5, R14, RZ ;  /* 0x0000000e05057210 */ /* 0x000fc80007f1e0ff */
[----:B------:R-:W-:Y:S02]  /*13b0*/  LEA.HI.X.SX32 R12, R14, RZ, 0x1, P0 ;  /* 0x000000ff0e0c7211 */ /* 0x000fe400000f0eff */
[----:B0-----:R-:W-:-:S04]  /*13c0*/  LEA R2, P0, R5, UR6, 0x2 ;  /* 0x0000000605027c11 */ /* 0x001fc8000f8010ff */
[C---:B------:R-:W-:Y:S01]  /*13d0*/  LEA.HI.X R3, R5.reuse, UR7, R12, 0x2, P0 ;  /* 0x0000000705037c11 */ /* 0x040fe200080f140c */
[----:B------:R-:W0:Y:S04]  /*13e0*/  LDCU.64 UR6, c[0x0][0x390] ;  /* 0x00007200ff0677ac */ /* 0x000e280008000a00 */
[----:B------:R-:W2:Y:S01]  /*13f0*/  LDG.E R2, desc[UR10][R2.64] ;  /* 0x0000000a02027981 */ /* 0x000ea2000c1e1900 */
[----:B------:R-:W-:Y:S02]  /*1400*/  LOP3.LUT P3, RZ, R4, 0xff, RZ, 0xc0, !PT ;  /* 0x000000ff04ff7812 */ /* 0x000fe4000786c0ff */
[----:B0-----:R-:W-:-:S04]  /*1410*/  IADD3 R13, P0, PT, R5, UR6, RZ ;  /* 0x00000006050d7c10 */ /* 0x001fc8000ff1e0ff */
[----:B------:R-:W-:Y:S02]  /*1420*/  IADD3.X R12, PT, PT, R12, UR7, RZ, P0, !PT ;  /* 0x000000070c0c7c10 */ /* 0x000fe400087fe4ff */
[----:B------:R-:W-:-:S04]  /*1430*/  ISETP.LT.U32.AND P0, PT, R13, R6, PT ;  /* 0x000000060d00720c */ /* 0x000fc80003f01070 */
[----:B------:R-:W-:-:S04]  /*1440*/  ISETP.LT.AND.EX P0, PT, R12, R7, PT, P0 ;  /* 0x000000070c00720c */ /* 0x000fc80003f01300 */
[----:B------:R-:W-:Y:S02]  /*1450*/  SEL R5, R13, R6, P0 ;  /* 0x000000060d057207 */ /* 0x000fe40000000000 */
[----:B------:R-:W-:Y:S02]  /*1460*/  SEL R10, R12, R7, P0 ;  /* 0x000000070c0a7207 */ /* 0x000fe40000000000 */
[CC--:B--2---:R-:W-:Y:S02]  /*1470*/  FSETP.NEU.AND P2, PT, R2.reuse, R11.reuse, P3 ;  /* 0x0000000b0200720b */ /* 0x0c4fe40001f4d000 */
[----:B------:R-:W-:-:S04]  /*1480*/  FSETP.NEU.AND P1, PT, R2, R11, PT ;  /* 0x0000000b0200720b */ /* 0x000fc80003f2d000 */
[----:B------:R-:W-:-:S04]  /*1490*/  @!P3 SEL R4, RZ, 0x1, !P1 ;  /* 0x00000001ff04b807 */ /* 0x000fc80004800000 */
[----:B------:R-:W-:-:S03]  /*14a0*/  SEL R4, R4, 0x1, !P2 ;  /* 0x0000000104047807 */ /* 0x000fc60005000000 */
[----:B------:R-:W-:Y:S02]  /*14b0*/  @!P2 SEL R5, R13, R6, !P3 ;  /* 0x000000060d05a207 */ /* 0x000fe40005800000 */
[----:B------:R-:W-:-:S03]  /*14c0*/  @!P2 SEL R10, R12, R7, !P3 ;  /* 0x000000070c0aa207 */ /* 0x000fc60005800000 */
[----:B------:R-:W-:Y:S02]  /*14d0*/  IMAD.MOV.U32 R6, RZ, RZ, R5 ;  /* 0x000000ffff067224 */ /* 0x000fe400078e0005 */
[----:B------:R-:W-:-:S07]  /*14e0*/  IMAD.MOV.U32 R7, RZ, RZ, R10 ;  /* 0x000000ffff077224 */ /* 0x000fce00078e000a */
.L_x_67:
[----:B------:R-:W-:Y:S05]  /*14f0*/  BSYNC.RECONVERGENT B1 ;  /* 0x0000000000017941 */ /* 0x000fea0003800200 */
.L_x_66:
[----:B------:R-:W-:-:S13]  /*1500*/  ISETP.GE.AND P0, PT, R9, 0x100, PT ;  /* 0x000001000900780c */ /* 0x000fda0003f06270 */
[----:B------:R-:W-:Y:S05]  /*1510*/  @!P0 BRA `(.L_x_76) ;  /* 0x0000000c00408947 */ /* 0x000fea0003800000 */
[----:B------:R-:W0:Y:S01]  /*1520*/  S2R R9, SR_LANEID ;  /* 0x0000000000097919 */ /* 0x000e220000000000 */
[----:B------:R-:W-:Y:S01]  /*1530*/  LOP3.LUT R2, R4, 0xff, RZ, 0xc0, !PT ;  /* 0x000000ff04027812 */ /* 0x000fe200078ec0ff */
[----:B------:R-:W-:Y:S01]  /*1540*/  BSSY.RECONVERGENT B1, `(.L_x_77) ;  /* 0x0000016000017945 */ /* 0x000fe20003800200 */
[----:B------:R1:W2:Y:S04]  /*1550*/  SHFL.DOWN PT, R5, R6, 0x1, 0x1f ;  /* 0x08201f0006057f89 */ /* 0x0002a800000e0000 */
[----:B------:R1:W3:Y:S04]  /*1560*/  SHFL.DOWN PT, R10, R7, 0x1, 0x1f ;  /* 0x08201f00070a7f89 */ /* 0x0002e800000e0000 */
[----:B------:R1:W4:Y:S01]  /*1570*/  SHFL.DOWN PT, R3, R2, 0x1, 0x1f ;  /* 0x08201f0002037f89 */ /* 0x00032200000e0000 */
        /* <DEDUP_REMOVED lines=18> */
.L_x_78:
[----:B------:R-:W-:Y:S05]  /*16a0*/  BSYNC.RECONVERGENT B1 ;  /* 0x0000000000017941 */ /* 0x000fea0003800200 */
.L_x_77:
        /* <DEDUP_REMOVED lines=23> */
.L_x_80:
[----:B------:R-:W-:Y:S05]  /*1820*/  BSYNC.RECONVERGENT B1 ;  /* 0x0000000000017941 */ /* 0x000fea0003800200 */
.L_x_79:
        /* <DEDUP_REMOVED lines=20> */
.L_x_82:
[----:B------:R-:W-:Y:S05]  /*1970*/  BSYNC.RECONVERGENT B1 ;  /* 0x0000000000017941 */ /* 0x000fea0003800200 */
.L_x_81:
        /* <DEDUP_REMOVED lines=20> */
.L_x_84:
[----:B------:R-:W-:Y:S05]  /*1ac0*/  BSYNC.RECONVERGENT B1 ;  /* 0x0000000000017941 */ /* 0x000fea0003800200 */
.L_x_83:
        /* <DEDUP_REMOVED lines=20> */
.L_x_86:
[----:B------:R-:W-:Y:S05]  /*1c10*/  BSYNC.RECONVERGENT B1 ;  /* 0x0000000000017941 */ /* 0x000fea0003800200 */
.L_x_85:
        /* <DEDUP_REMOVED lines=10> */
.L_x_88:
[----:B------:R-:W-:Y:S05]  /*1cc0*/  BSYNC.RECONVERGENT B1 ;  /* 0x0000000000017941 */ /* 0x000fea0003800200 */
.L_x_87:
        /* <DEDUP_REMOVED lines=8> */
[----:B------:R-:W1:Y:S04]  /*1d50*/  LDS.64 R8, [UR4+0x20] ;  /* 0x00002004ff087984 */ /* 0x000e680008000a00 */
[----:B------:R-:W3:Y:S04]  /*1d60*/  LDS.U8 R16, [UR4+0x28] ;  /* 0x00002804ff107984 */ /* 0x000ee80008000000 */
[----:B--2---:R-:W2:Y:S04]  /*1d70*/  LDS.64 R10, [UR4+0x30] ;  /* 0x00003004ff0a7984 */ /* 0x004ea80008000a00 */
[----:B------:R-:W2:Y:S04]  /*1d80*/  LDS.U8 R17, [UR4+0x38] ;  /* 0x00003804ff117984 */ /* 0x000ea80008000000 */
[----:B0-----:R-:W0:Y:S04]  /*1d90*/  LDS.64 R2, [UR4+0x40] ;  /* 0x00004004ff027984 */ /* 0x001e280008000a00 */
[----:B------:R-:W0:Y:S01]  /*1da0*/  LDS.U8 R12, [UR4+0x48] ;  /* 0x00004804ff0c7984 */ /* 0x000e220008000000 */
[----:B-----5:R-:W-:-:S04]  /*1db0*/  ISETP.NE.AND P2, PT, R14, RZ, PT ;  /* 0x000000ff0e00720c */ /* 0x020fc80003f45270 */
[----:B------:R-:W-:Y:S02]  /*1dc0*/  @P4 SEL R14, R4, 0x1, !P2 ;  /* 0x00000001040e4807 */ /* 0x000fe40005000000 */
[-C--:B-1----:R-:W-:Y:S01]  /*1dd0*/  ISETP.LT.U32.AND P0, PT, R8, R6.reuse, PT ;  /* 0x000000060800720c */ /* 0x082fe20003f01070 */
[----:B----4-:R-:W1:Y:S01]  /*1de0*/  LDS.64 R4, [UR4+0x50] ;  /* 0x00005004ff047984 */ /* 0x010e620008000a00 */
[----:B------:R-:W-:Y:S02]  /*1df0*/  LOP3.LUT P3, RZ, R14, 0xff, RZ, 0xc0, !PT ;  /* 0x000000ff0eff7812 */ /* 0x000fe4000786c0ff */
[----:B------:R-:W-:Y:S02]  /*1e00*/  ISETP.LT.AND.EX P0, PT, R9, R7, PT, P0 ;  /* 0x000000070900720c */ /* 0x000fe40003f01300 */
[----:B---3--:R-:W-:Y:S02]  /*1e10*/  ISETP.NE.AND P5, PT, R16, RZ, PT ;  /* 0x000000ff1000720c */ /* 0x008fe40003fa5270 */
[----:B------:R-:W-:-:S02]  /*1e20*/  @P2 SEL R6, R8, R6, P0 ;  /* 0x0000000608062207 */ /* 0x000fc40000000000 */
[C---:B------:R-:W-:Y:S02]  /*1e30*/  @P2 SEL R7, R9.reuse, R7, P0 ;  /* 0x0000000709072207 */ /* 0x040fe40000000000 */
[----:B------:R-:W-:Y:S02]  /*1e40*/  SEL R13, R8, R6, !P4 ;  /* 0x00000006080d7207 */ /* 0x000fe40006000000 */
[----:B------:R-:W-:Y:S02]  /*1e50*/  SEL R7, R9, R7, !P4 ;  /* 0x0000000709077207 */ /* 0x000fe40006000000 */
[----:B--2---:R-:W-:Y:S01]  /*1e60*/  ISETP.LT.U32.AND P0, PT, R10, R13, PT ;  /* 0x0000000d0a00720c */ /* 0x004fe20003f01070 */
[----:B------:R-:W-:Y:S01]  /*1e70*/  LDS.64 R8, [UR4+0x60] ;  /* 0x00006004ff087984 */ /* 0x000fe20008000a00 */
[----:B------:R-:W-:Y:S02]  /*1e80*/  @P3 SEL R16, R14, 0x1, !P5 ;  /* 0x000000010e103807 */ /* 0x000fe40006800000 */
[----:B------:R-:W-:Y:S01]  /*1e90*/  ISETP.LT.AND.EX P0, PT, R11, R7, PT, P0 ;  /* 0x000000070b00720c */ /* 0x000fe20003f01300 */
[----:B------:R-:W2:Y:S01]  /*1ea0*/  LDS.U8 R14, [UR4+0x58] ;  /* 0x00005804ff0e7984 */ /* 0x000ea20008000000 */
[----:B------:R-:W-:-:S02]  /*1eb0*/  LOP3.LUT P2, RZ, R16, 0xff, RZ, 0xc0, !PT ;  /* 0x000000ff10ff7812 */ /* 0x000fc4000784c0ff */
[C---:B------:R-:W-:Y:S02]  /*1ec0*/  @P5 SEL R13, R10.reuse, R13, P0 ;  /* 0x0000000d0a0d5207 */ /* 0x040fe40000000000 */
[----:B------:R-:W-:Y:S02]  /*1ed0*/  ISETP.NE.AND P4, PT, R17, RZ, PT ;  /* 0x000000ff1100720c */ /* 0x000fe40003f85270 */
[C---:B------:R-:W-:Y:S02]  /*1ee0*/  @P5 SEL R7, R11.reuse, R7, P0 ;  /* 0x000000070b075207 */ /* 0x040fe40000000000 */
[----:B------:R-:W-:Y:S02]  /*1ef0*/  SEL R13, R10, R13, !P3 ;  /* 0x0000000d0a0d7207 */ /* 0x000fe40005800000 */
[----:B------:R-:W-:Y:S01]  /*1f00*/  SEL R15, R11, R7, !P3 ;  /* 0x000000070b0f7207 */ /* 0x000fe20005800000 */
[----:B------:R-:W-:Y:S01]  /*1f10*/  LDS.U8 R10, [UR4+0x78] ;  /* 0x00007804ff0a7984 */ /* 0x000fe20008000000 */
[----:B0-----:R-:W-:-:S02]  /*1f20*/  ISETP.LT.U32.AND P0, PT, R2, R13, PT ;  /* 0x0000000d0200720c */ /* 0x001fc40003f01070 */
[----:B------:R-:W-:Y:S01]  /*1f30*/  @P2 SEL R17, R16, 0x1, !P4 ;  /* 0x0000000110112807 */ /* 0x000fe20006000000 */
[----:B------:R-:W-:Y:S01]  /*1f40*/  LDS.64 R6, [UR4+0x70] ;  /* 0x00007004ff067984 */ /* 0x000fe20008000a00 */
[----:B------:R-:W-:Y:S02]  /*1f50*/  ISETP.LT.AND.EX P0, PT, R3, R15, PT, P0 ;  /* 0x0000000f0300720c */ /* 0x000fe40003f01300 */
[----:B------:R-:W-:Y:S01]  /*1f60*/  LOP3.LUT P5, RZ, R17, 0xff, RZ, 0xc0, !PT ;  /* 0x000000ff11ff7812 */ /* 0x000fe200078ac0ff */
[----:B------:R-:W0:Y:S01]  /*1f70*/  LDS.U8 R16, [UR4+0x68] ;  /* 0x00006804ff107984 */ /* 0x000e220008000000 */
[----:B------:R-:W-:Y:S02]  /*1f80*/  @P4 SEL R13, R2, R13, P0 ;  /* 0x0000000d020d4207 */ /* 0x000fe40000000000 */
[----:B------:R-:W-:Y:S02]  /*1f90*/  ISETP.NE.AND P3, PT, R12, RZ, PT ;  /* 0x000000ff0c00720c */ /* 0x000fe40003f65270 */
[----:B------:R-:W-:-:S02]  /*1fa0*/  @P4 SEL R15, R3, R15, P0 ;  /* 0x0000000f030f4207 */ /* 0x000fc40000000000 */
[----:B------:R-:W-:Y:S02]  /*1fb0*/  SEL R11, R2, R13, !P2 ;  /* 0x0000000d020b7207 */ /* 0x000fe40005000000 */
[----:B------:R-:W-:Y:S02]  /*1fc0*/  SEL R13, R3, R15, !P2 ;  /* 0x0000000f030d7207 */ /* 0x000fe40005000000 */
[----:B-1----:R-:W-:Y:S01]  /*1fd0*/  ISETP.LT.U32.AND P0, PT, R4, R11, PT ;  /* 0x0000000b0400720c */ /* 0x002fe20003f01070 */
[----:B------:R-:W1:Y:S01]  /*1fe0*/  LDS.64 R2, [UR4+0x80] ;  /* 0x00008004ff027984 */ /* 0x000e620008000a00 */
[----:B------:R-:W-:Y:S02]  /*1ff0*/  @P5 SEL R12, R17, 0x1, !P3 ;  /* 0x00000001110c5807 */ /* 0x000fe40005800000 */
[----:B------:R-:W-:Y:S02]  /*2000*/  ISETP.LT.AND.EX P0, PT, R5, R13, PT, P0 ;  /* 0x0000000d0500720c */ /* 0x000fe40003f01300 */
[----:B------:R-:W-:-:S02]  /*2010*/  LOP3.LUT P4, RZ, R12, 0xff, RZ, 0xc0, !PT ;  /* 0x000000ff0cff7812 */ /* 0x000fc4000788c0ff */
[----:B------:R-:W-:Y:S02]  /*2020*/  @P3 SEL R11, R4, R11, P0 ;  /* 0x0000000b040b3207 */ /* 0x000fe40000000000 */
[----:B--2---:R-:W-:Y:S02]  /*2030*/  ISETP.NE.AND P2, PT, R14, RZ, PT ;  /* 0x000000ff0e00720c */ /* 0x004fe40003f45270 */
[C---:B------:R-:W-:Y:S02]  /*2040*/  @P3 SEL R13, R5.reuse, R13, P0 ;  /* 0x0000000d050d3207 */ /* 0x040fe40000000000 */
[----:B------:R-:W-:Y:S02]  /*2050*/  SEL R11, R4, R11, !P5 ;  /* 0x0000000b040b7207 */ /* 0x000fe40006800000 */
[----:B------:R-:W-:Y:S02]  /*2060*/  SEL R13, R5, R13, !P5 ;  /* 0x0000000d050d7207 */ /* 0x000fe40006800000 */
[----:B------:R-:W-:-:S02]  /*2070*/  ISETP.LT.U32.AND P0, PT, R8, R11, PT ;  /* 0x0000000b0800720c */ /* 0x000fc40003f01070 */
[----:B------:R-:W-:Y:S02]  /*2080*/  @P4 SEL R14, R12, 0x1, !P2 ;  /* 0x000000010c0e4807 */ /* 0x000fe40005000000 */
[C---:B------:R-:W-:Y:S02]  /*2090*/  ISETP.LT.AND.EX P0, PT, R9.reuse, R13, PT, P0 ;  /* 0x0000000d0900720c */ /* 0x040fe40003f01300 */
[----:B------:R-:W-:Y:S02]  /*20a0*/  LOP3.LUT P5, RZ, R14, 0xff, RZ, 0xc0, !PT ;  /* 0x000000ff0eff7812 */ /* 0x000fe400078ac0ff */
[----:B------:R-:W-:Y:S02]  /*20b0*/  @P2 SEL R11, R8, R11, P0 ;  /* 0x0000000b080b2207 */ /* 0x000fe40000000000 */
[----:B------:R-:W-:Y:S02]  /*20c0*/  @P2 SEL R13, R9, R13, P0 ;  /* 0x0000000d090d2207 */ /* 0x000fe40000000000 */
[----:B0-----:R-:W-:-:S02]  /*20d0*/  ISETP.NE.AND P3, PT, R16, RZ, PT ;  /* 0x000000ff1000720c */ /* 0x001fc40003f65270 */
[----:B------:R-:W-:Y:S02]  /*20e0*/  SEL R5, R8, R11, !P4 ;  /* 0x0000000b08057207 */ /* 0x000fe40006000000 */
[----:B------:R-:W-:Y:S02]  /*20f0*/  SEL R9, R9, R13, !P4 ;  /* 0x0000000d09097207 */ /* 0x000fe40006000000 */
[----:B------:R-:W-:Y:S02]  /*2100*/  ISETP.LT.U32.AND P0, PT, R6, R5, PT ;  /* 0x000000050600720c */ /* 0x000fe40003f01070 */
[----:B------:R-:W-:Y:S02]  /*2110*/  @P5 SEL R16, R14, 0x1, !P3 ;  /* 0x000000010e105807 */ /* 0x000fe40005800000 */
[----:B------:R-:W-:Y:S02]  /*2120*/  ISETP.LT.AND.EX P0, PT, R7, R9, PT, P0 ;  /* 0x000000090700720c */ /* 0x000fe40003f01300 */
[----:B------:R-:W-:-:S02]  /*2130*/  ISETP.NE.AND P4, PT, R10, RZ, PT ;  /* 0x000000ff0a00720c */ /* 0x000fc40003f85270 */
[----:B------:R-:W-:Y:S02]  /*2140*/  @P3 SEL R5, R6, R5, P0 ;  /* 0x0000000506053207 */ /* 0x000fe40000000000 */
[----:B------:R-:W-:Y:S02]  /*2150*/  LOP3.LUT P2, RZ, R16, 0xff, RZ, 0xc0, !PT ;  /* 0x000000ff10ff7812 */ /* 0x000fe4000784c0ff */
[C---:B------:R-:W-:Y:S02]  /*2160*/  @P3 SEL R9, R7.reuse, R9, P0 ;  /* 0x0000000907093207 */ /* 0x040fe40000000000 */
[----:B------:R-:W-:Y:S02]  /*2170*/  SEL R5, R6, R5, !P5 ;  /* 0x0000000506057207 */ /* 0x000fe40006800000 */
[----:B------:R-:W-:Y:S02]  /*2180*/  SEL R7, R7, R9, !P5 ;  /* 0x0000000907077207 */ /* 0x000fe40006800000 */
[----:B-1----:R-:W-:-:S04]  /*2190*/  ISETP.LT.U32.AND P0, PT, R2, R5, PT ;  /* 0x000000050200720c */ /* 0x002fc80003f01070 */
        /* <DEDUP_REMOVED lines=8> */
.L_x_76:
[----:B------:R-:W0:Y:S01]  /*2220*/  S2R R13, SR_LANEID ;  /* 0x00000000000d7919 */ /* 0x000e220000000000 */
[----:B------:R-:W-:Y:S01]  /*2230*/  LOP3.LUT R2, R8, 0x3e0, RZ, 0xc0, !PT ;  /* 0x000003e008027812 */ /* 0x000fe200078ec0ff */
[----:B------:R-:W-:Y:S04]  /*2240*/  BSSY.RECONVERGENT B1, `(.L_x_90) ;  /* 0x0000022000017945 */ /* 0x000fe80003800200 */
[----:B------:R-:W-:Y:S01]  /*2250*/  VIADD R10, R2, 0x20 ;  /* 0x00000020020a7836 */ /* 0x000fe20000000000 */
[----:B------:R-:W-:-:S04]  /*2260*/  LOP3.LUT R2, RZ, R2, RZ, 0x33, !PT ;  /* 0x00000002ff027212 */ /* 0x000fc800078e33ff */
[----:B------:R-:W-:Y:S01]  /*2270*/  ISETP.GT.AND P0, PT, R10, R9, PT ;  /* 0x000000090a00720c */ /* 0x000fe20003f04270 */
[----:B------:R-:W-:-:S05]  /*2280*/  IMAD.IADD R2, R9, 0x1, R2 ;  /* 0x0000000109027824 */ /* 0x000fca00078e0202 */
[----:B------:R-:W-:-:S05]  /*2290*/  SEL R2, R2, 0x1f, P0 ;  /* 0x0000001f02027807 */ /* 0x000fca0000000000 */
[----:B------:R1:W2:Y:S01]  /*22a0*/  SHFL.DOWN PT, R10, R7, 0x1, R2 ;  /* 0x08200000070a7989 */ /* 0x0002a200000e0002 */
[C---:B0-----:R-:W-:Y:S01]  /*22b0*/  VIADD R3, R13.reuse, 0x2 ;  /* 0x000000020d037836 */ /* 0x041fe20000000000 */
[CC--:B------:R-:W-:Y:S01]  /*22c0*/  ISETP.GE.AND P0, PT, R13.reuse, R2.reuse, PT ;  /* 0x000000020d00720c */ /* 0x0c0fe20003f06270 */
[C---:B------:R-:W-:Y:S01]  /*22d0*/  VIADD R11, R13.reuse, 0x8 ;  /* 0x000000080d0b7836 */ /* 0x040fe20000000000 */
[C---:B------:R-:W-:Y:S01]  /*22e0*/  ISETP.NE.AND P1, PT, R13.reuse, RZ, PT ;  /* 0x000000ff0d00720c */ /* 0x040fe20003f25270 */
[----:B------:R-:W-:Y:S01]  /*22f0*/  VIADD R5, R13, 0x4 ;  /* 0x000000040d057836 */ /* 0x000fe20000000000 */
[-C--:B------:R-:W-:Y:S02]  /*2300*/  ISETP.GT.AND P5, PT, R3, R2.reuse, PT ;  /* 0x000000020300720c */ /* 0x080fe40003fa4270 */
[----:B------:R-:W-:Y:S02]  /*2310*/  LOP3.LUT R3, R4, 0xff, RZ, 0xc0, !PT ;  /* 0x000000ff04037812 */ /* 0x000fe400078ec0ff */
[----:B------:R-:W-:-:S02]  /*2320*/  ISETP.GT.AND P2, PT, R11, R2, PT ;  /* 0x000000020b00720c */ /* 0x000fc40003f44270 */
[----:B------:R1:W0:Y:S01]  /*2330*/  SHFL.DOWN PT, R11, R6, 0x1, R2 ;  /* 0x08200000060b7989 */ /* 0x00022200000e0002 */
[----:B------:R-:W-:Y:S01]  /*2340*/  ISETP.GT.AND P3, PT, R5, R2, PT ;  /* 0x000000020500720c */ /* 0x000fe20003f64270 */
[----:B------:R-:W-:Y:S02]  /*2350*/  VIADD R5, R13, 0x10 ;  /* 0x000000100d057836 */ /* 0x000fe40000000000 */
[----:B------:R1:W3:Y:S01]  /*2360*/  SHFL.DOWN PT, R3, R3, 0x1, R2 ;  /* 0x0820000003037989 */ /* 0x0002e200000e0002 */
[----:B--2---:R-:W-:Y:S09]  /*2370*/  @P0 BRA `(.L_x_91) ;  /* 0x0000000000380947 */ /* 0x004ff20003800000 */
[----:B---3--:R-:W-:Y:S01]  /*2380*/  LOP3.LUT P0, RZ, R3, 0xff, RZ, 0xc0, !PT ;  /* 0x000000ff03ff7812 */ /* 0x008fe2000780c0ff */
[----:B------:R-:W-:Y:S01]  /*2390*/  IMAD.MOV.U32 R13, RZ, RZ, 0x1 ;  /* 0x00000001ff0d7424 */ /* 0x000fe200078e00ff */
[----:B------:R-:W-:-:S04]  /*23a0*/  LOP3.LUT P4, R12, R4, 0xff, RZ, 0xc0, !PT ;  /* 0x000000ff040c7812 */ /* 0x000fc8000788c0ff */
[----:B------:R-:W-:-:S13]  /*23b0*/  PLOP3.LUT P0, PT, P4, P0, PT, 0x2f, 0xf2 ;  /* 0x0000000000f2781c */ /* 0x000fda0002700577 */
[----:B0-----:R-:W-:Y:S02]  /*23c0*/  @!P0 ISETP.LT.U32.AND P4, PT, R11, R6, PT ;  /* 0x000000060b00820c */ /* 0x001fe40003f81070 */
[----:B------:R-:W-:Y:S02]  /*23d0*/  @P0 ISETP.NE.AND P6, PT, R12, RZ, PT ;  /* 0x000000ff0c00020c */ /* 0x000fe40003fc5270 */
[----:B------:R-:W-:Y:S02]  /*23e0*/  @!P0 PRMT R4, R13, 0x7610, R4 ;  /* 0x000076100d048816 */ /* 0x000fe40000000004 */
[----:B------:R-:W-:Y:S02]  /*23f0*/  @!P0 ISETP.LT.AND.EX P4, PT, R10, R7, PT, P4 ;  /* 0x000000070a00820c */ /* 0x000fe40003f81340 */
[----:B------:R-:W-:Y:S02]  /*2400*/  @P0 SEL R3, R3, R4, !P6 ;  /* 0x0000000403030207 */ /* 0x000fe40007000000 */
[----:B-1----:R-:W-:-:S02]  /*2410*/  @!P0 SEL R6, R11, R6, P4 ;  /* 0x000000060b068207 */ /* 0x002fc40002000000 */
[C---:B------:R-:W-:Y:S02]  /*2420*/  @!P0 SEL R7, R10.reuse, R7, P4 ;  /* 0x000000070a078207 */ /* 0x040fe40002000000 */
[----:B------:R-:W-:Y:S02]  /*2430*/  @P0 PRMT R4, R3, 0x7610, R4 ;  /* 0x0000761003040816 */ /* 0x000fe40000000004 */
[----:B------:R-:W-:Y:S02]  /*2440*/  @P0 SEL R6, R11, R6, !P6 ;  /* 0x000000060b060207 */ /* 0x000fe40007000000 */
[----:B------:R-:W-:-:S07]  /*2450*/  @P0 SEL R7, R10, R7, !P6 ;  /* 0x000000070a070207 */ /* 0x000fce0007000000 */
.L_x_91:
[----:B------:R-:W-:Y:S05]  /*2460*/  BSYNC.RECONVERGENT B1 ;  /* 0x0000000000017941 */ /* 0x000fea0003800200 */
.L_x_90:
[----:B---3--:R-:W-:Y:S01]  /*2470*/  LOP3.LUT R3, R4, 0xff, RZ, 0xc0, !PT ;  /* 0x000000ff04037812 */ /* 0x008fe200078ec0ff */
[----:B------:R2:W3:Y:S01]  /*2480*/  SHFL.DOWN PT, R10, R7, 0x2, R2 ;  /* 0x08400000070a7989 */ /* 0x0004e200000e0002 */
[----:B------:R-:W-:Y:S01]  /*2490*/  ISETP.GT.AND P4, PT, R5, R2, PT ;  /* 0x000000020500720c */ /* 0x000fe20003f84270 */
[----:B------:R-:W-:Y:S02]  /*24a0*/  BSSY.RECONVERGENT B1, `(.L_x_92) ;  /* 0x0000012000017945 */ /* 0x000fe40003800200 */
[----:B------:R2:W4:Y:S04]  /*24b0*/  SHFL.DOWN PT, R5, R6, 0x2, R2 ;  /* 0x0840000006057989 */ /* 0x00052800000e0002 */
[----:B------:R2:W0:Y:S01]  /*24c0*/  SHFL.DOWN PT, R3, R3, 0x2, R2 ;  /* 0x0840000003037989 */ /* 0x00042200000e0002 */
        /* <DEDUP_REMOVED lines=10> */
[----:B-12---:R-:W-:-:S02]  /*2570*/  @!P0 SEL R6, R5, R6, P5 ;  /* 0x0000000605068207 */ /* 0x006fc40002800000 */
[C---:B------:R-:W-:Y:S02]  /*2580*/  @!P0 SEL R7, R10.reuse, R7, P5 ;  /* 0x000000070a078207 */ /* 0x040fe40002800000 */
[----:B------:R-:W-:Y:S02]  /*2590*/  @P0 PRMT R4, R3, 0x7610, R4 ;  /* 0x0000761003040816 */ /* 0x000fe40000000004 */
[----:B------:R-:W-:Y:S02]  /*25a0*/  @P0 SEL R6, R5, R6, !P6 ;  /* 0x0000000605060207 */ /* 0x000fe40007000000 */
[----:B------:R-:W-:-:S07]  /*25b0*/  @P0 SEL R7, R10, R7, !P6 ;  /* 0x000000070a070207 */ /* 0x000fce0007000000 */
.L_x_93:
[----:B------:R-:W-:Y:S05]  /*25c0*/  BSYNC.RECONVERGENT B1 ;  /* 0x0000000000017941 */ /* 0x000fea0003800200 */
.L_x_92:
[----:B0-----:R-:W-:Y:S01]  /*25d0*/  LOP3.LUT R3, R4, 0xff, RZ, 0xc0, !PT ;  /* 0x000000ff04037812 */ /* 0x001fe200078ec0ff */
[----:B----4-:R0:W4:Y:S01]  /*25e0*/  SHFL.DOWN PT, R5, R6, 0x4, R2 ;  /* 0x0880000006057989 */ /* 0x01012200000e0002 */
[----:B------:R-:W-:Y:S03]  /*25f0*/  BSSY.RECONVERGENT B1, `(.L_x_94) ;  /* 0x0000012000017945 */ /* 0x000fe60003800200 */
[----:B---3--:R0:W3:Y:S04]  /*2600*/  SHFL.DOWN PT, R10, R7, 0x4, R2 ;  /* 0x08800000070a7989 */ /* 0x0080e800000e0002 */
        /* <DEDUP_REMOVED lines=16> */
.L_x_95:
[----:B------:R-:W-:Y:S05]  /*2710*/  BSYNC.RECONVERGENT B1 ;  /* 0x0000000000017941 */ /* 0x000fea0003800200 */
.L_x_94:
        /* <DEDUP_REMOVED lines=20> */
.L_x_97:
[----:B------:R-:W-:Y:S05]  /*2860*/  BSYNC.RECONVERGENT B1 ;  /* 0x0000000000017941 */ /* 0x000fea0003800200 */
.L_x_96:
        /* <DEDUP_REMOVED lines=8> */
[----:B-12---:R-:W-:-:S04]  /*28f0*/  LOP3.LUT P2, R2, R4, 0xff, RZ, 0xc0, !PT ;  /* 0x000000ff04027812 */ /* 0x006fc8000784c0ff */
[----:B------:R-:W-:-:S13]  /*2900*/  PLOP3.LUT P0, PT, P2, P0, PT, 0x2f, 0xf2 ;  /* 0x0000000000f2781c */ /* 0x000fda0001700577 */
[----:B----4-:R-:W-:Y:S02]  /*2910*/  @!P0 ISETP.LT.U32.AND P2, PT, R5, R6, PT ;  /* 0x000000060500820c */ /* 0x010fe40003f41070 */
[----:B------:R-:W-:Y:S02]  /*2920*/  @P0 ISETP.NE.AND P3, PT, R2, RZ, PT ;  /* 0x000000ff0200020c */ /* 0x000fe40003f65270 */
[----:B------:R-:W-:Y:S02]  /*2930*/  @!P0 PRMT R4, R11, 0x7610, R4 ;  /* 0x000076100b048816 */ /* 0x000fe40000000004 */
[----:B---3--:R-:W-:Y:S02]  /*2940*/  @!P0 ISETP.LT.AND.EX P2, PT, R10, R7, PT, P2 ;  /* 0x000000070a00820c */ /* 0x008fe40003f41320 */
[----:B------:R-:W-:Y:S02]  /*2950*/  @P0 SEL R2, R3, R4, !P3 ;  /* 0x0000000403020207 */ /* 0x000fe40005800000 */
[----:B------:R-:W-:-:S02]  /*2960*/  @!P0 SEL R6, R5, R6, P2 ;  /* 0x0000000605068207 */ /* 0x000fc40001000000 */
[----:B------:R-:W-:Y:S02]  /*2970*/  @!P0 SEL R7, R10, R7, P2 ;  /* 0x000000070a078207 */ /* 0x000fe40001000000 */
[----:B------:R-:W-:Y:S02]  /*2980*/  @P0 PRMT R4, R2, 0x7610, R4 ;  /* 0x0000761002040816 */ /* 0x000fe40000000004 */
[----:B------:R-:W-:Y:S02]  /*2990*/  @P0 SEL R6, R5, R6, !P3 ;  /* 0x0000000605060207 */ /* 0x000fe40005800000 */
[----:B------:R-:W-:-:S07]  /*29a0*/  @P0 SEL R7, R10, R7, !P3 ;  /* 0x000000070a070207 */ /* 0x000fce0005800000 */
.L_x_99:
[----:B------:R-:W-:Y:S05]  /*29b0*/  BSYNC.RECONVERGENT B1 ;  /* 0x0000000000017941 */ /* 0x000fea0003800200 */
.L_x_98:
[----:B------:R-:W-:Y:S04]  /*29c0*/  BSSY.RECONVERGENT B1, `(.L_x_100) ;  /* 0x000000a000017945 */ /* 0x000fe80003800200 */
[----:B------:R-:W-:Y:S05]  /*29d0*/  @P1 BRA `(.L_x_101) ;  /* 0x0000000000201947 */ /* 0x000fea0003800000 */
[----:B---3--:R-:W3:Y:S01]  /*29e0*/  S2R R10, SR_CgaCtaId ;  /* 0x00000000000a7919 */ /* 0x008ee20000008800 */
[----:B0-----:R-:W-:Y:S02]  /*29f0*/  MOV R3, 0x400 ;  /* 0x0000040000037802 */ /* 0x001fe40000000f00 */
[----:B-12---:R-:W-:-:S04]  /*2a00*/  SHF.R.U32.HI R2, RZ, 0x1, R8 ;  /* 0x00000001ff027819 */ /* 0x006fc80000011608 */
[----:B------:R-:W-:Y:S02]  /*2a10*/  LOP3.LUT R2, R2, 0x1f0, RZ, 0xc0, !PT ;  /* 0x000001f002027812 */ /* 0x000fe400078ec0ff */
[----:B---3--:R-:W-:-:S05]  /*2a20*/  LEA R3, R10, R3, 0x18 ;  /* 0x000000030a037211 */ /* 0x008fca00078ec0ff */
[----:B------:R-:W-:-:S05]  /*2a30*/  IMAD.IADD R3, R2, 0x1, R3 ;  /* 0x0000000102037824 */ /* 0x000fca00078e0203 */
[----:B------:R0:W-:Y:S04]  /*2a40*/  STS.64 [R3+0x10], R6 ;  /* 0x0000100603007388 */ /* 0x0001e80000000a00 */
[----:B------:R0:W-:Y:S02]  /*2a50*/  STS.U8 [R3+0x8], R4 ;  /* 0x0000080403007388 */ /* 0x0001e40000000000 */
.L_x_101:
[----:B------:R-:W-:Y:S05]  /*2a60*/  BSYNC.RECONVERGENT B1 ;  /* 0x0000000000017941 */ /* 0x000fea0003800200 */
.L_x_100:
[----:B------:R-:W-:Y:S01]  /*2a70*/  BAR.SYNC.DEFER_BLOCKING 0x0 ;  /* 0x0000000000007b1d */ /* 0x000fe20000010000 */
[----:B------:R-:W-:-:S13]  /*2a80*/  ISETP.NE.AND P1, PT, R8, RZ, PT ;  /* 0x000000ff0800720c */ /* 0x000fda0003f25270 */
[----:B------:R-:W-:Y:S05]  /*2a90*/  @P1 BRA `(.L_x_89) ;  /* 0x0000002c00a41947 */ /* 0x000fea0003800000 */
[C---:B------:R-:W-:Y:S02]  /*2aa0*/  ISETP.GE.AND P0, PT, R9.reuse, 0x21, PT ;  /* 0x000000210900780c */ /* 0x040fe40003f06270 */
[C---:B------:R-:W-:Y:S02]  /*2ab0*/  ISETP.GE.AND P2, PT, R9.reuse, 0x41, PT ;  /* 0x000000410900780c */ /* 0x040fe40003f46270 */
[C---:B------:R-:W-:Y:S02]  /*2ac0*/  ISETP.GE.AND P3, PT, R9.reuse, 0x61, PT ;  /* 0x000000610900780c */ /* 0x040fe40003f66270 */
[----:B------:R-:W-:-:S07]  /*2ad0*/  ISETP.GE.AND P4, PT, R9, 0x81, PT ;  /* 0x000000810900780c */ /* 0x000fce0003f86270 */
[----:B------:R-:W-:Y:S06]  /*2ae0*/  @!P0 BRA `(.L_x_102) ;  /* 0x00000000003c8947 */ /* 0x000fec0003800000 */
[----:B------:R-:W5:Y:S01]  /*2af0*/  S2UR UR5, SR_CgaCtaId ;  /* 0x00000000000579c3 */ /* 0x000f620000008800 */
[----:B------:R-:W-:Y:S01]  /*2b00*/  UMOV UR4, 0x400 ;  /* 0x0000040000047882 */ /* 0x000fe20000000000 */
[----:B------:R-:W-:Y:S01]  /*2b10*/  LOP3.LUT P5, RZ, R4, 0xff, RZ, 0xc0, !PT ;  /* 0x000000ff04ff7812 */ /* 0x000fe200078ac0ff */
[----:B-----5:R-:W-:-:S09]  /*2b20*/  ULEA UR4, UR5, UR4, 0x18 ;  /* 0x0000000405047291 */ /* 0x020fd2000f8ec0ff */
[----:B----4-:R-:W4:Y:S04]  /*2b30*/  LDS.U8 R5, [UR4+0x18] ;  /* 0x00001804ff057984 */ /* 0x010f280008000000 */
[----:B012---:R-:W0:Y:S01]  /*2b40*/  LDS.64 R2, [UR4+0x20] ;  /* 0x00002004ff027984 */ /* 0x007e220008000a00 */
[----:B----4-:R-:W-:Y:S02]  /*2b50*/  ISETP.NE.AND P6, PT, R5, RZ, PT ;  /* 0x000000ff0500720c */ /* 0x010fe40003fc5270 */
        /* <DEDUP_REMOVED lines=8> */
.L_x_102:
[----:B------:R-:W-:Y:S01]  /*2be0*/  ISETP.GE.AND P5, PT, R9, 0xa1, PT ;  /* 0x000000a10900780c */ /* 0x000fe20003fa6270 */
[----:B------:R-:W-:-:S12]  /*2bf0*/  @!P2 BRA `(.L_x_103) ;  /* 0x00000000003ca947 */ /* 0x000fd80003800000 */
        /* <DEDUP_REMOVED lines=15> */
.L_x_103:
        /* <DEDUP_REMOVED lines=17> */
.L_x_104:
        /* <DEDUP_REMOVED lines=17> */
.L_x_105:
[----:B------:R-:W-:Y:S05]  /*2f10*/  @!P5 BRA `(.L_x_106) ;  /* 0x00000000003cd947 */ /* 0x000fea0003800000 */
        /* <DEDUP_REMOVED lines=15> */
.L_x_106:
        /* <DEDUP_REMOVED lines=16> */
.L_x_107:
        /* <DEDUP_REMOVED lines=17> */
.L_x_65:
[----:B------:R-:W0:Y:S01]  /*3220*/  S2R R8, SR_TID.X ;  /* 0x0000000000087919 */ /* 0x000e220000002100 */
[----:B------:R-:W1:Y:S01]  /*3230*/  LDCU.64 UR8, c[0x0][0x380] ;  /* 0x00007000ff0877ac */ /* 0x000e620008000a00 */
[----:B------:R-:W2:Y:S01]  /*3240*/  LDCU UR13, c[0x0][0x38c] ;  /* 0x00007180ff0d77ac */ /* 0x000ea20008000800 */
[----:B------:R-:W3:Y:S01]  /*3250*/  LDCU.64 UR6, c[0x0][0x390] ;  /* 0x00007200ff0677ac */ /* 0x000ee20008000a00 */
[----:B0-----:R-:W-:-:S05]  /*3260*/  IADD3 R4, P0, PT, R5, R8, RZ ;  /* 0x0000000805047210 */ /* 0x001fca0007f1e0ff */
[----:B------:R-:W-:Y:S01]  /*3270*/  IMAD.X R7, RZ, RZ, RZ, P0 ;  /* 0x000000ffff077224 */ /* 0x000fe200000e06ff */
[----:B-1----:R-:W-:-:S04]  /*3280*/  LEA R6, P0, R4, UR8, 0x2 ;  /* 0x0000000804067c11 */ /* 0x002fc8000f8010ff */
[----:B------:R-:W-:-:S05]  /*3290*/  LEA.HI.X R7, R4, UR9, R7, 0x2, P0 ;  /* 0x0000000904077c11 */ /* 0x000fca00080f1407 */
[----:B------:R-:W4:Y:S04]  /*32a0*/  LDG.E R4, desc[UR10][R6.64] ;  /* 0x0000000a06047981 */ /* 0x000f28000c1e1900 */
[----:B------:R-:W5:Y:S04]  /*32b0*/  LDG.E R14, desc[UR10][R6.64+0x800] ;  /* 0x0008000a060e7981 */ /* 0x000f68000c1e1900 */
[----:B------:R-:W5:Y:S04]  /*32c0*/  LDG.E R12, desc[UR10][R6.64+0x400] ;  /* 0x0004000a060c7981 */ /* 0x000f68000c1e1900 */
[----:B------:R0:W5:Y:S01]  /*32d0*/  LDG.E R16, desc[UR10][R6.64+0xc00] ;  /* 0x000c000a06107981 */ /* 0x000162000c1e1900 */
[----:B--2---:R-:W-:Y:S01]  /*32e0*/  I2FP.F32.S32 R9, UR13 ;  /* 0x0000000d00097c45 */ /* 0x004fe20008201400 */
[----:B------:R-:W-:Y:S01]  /*32f0*/  VIADD R11, R8, 0x100 ;  /* 0x00000100080b7836 */ /* 0x000fe20000000000 */
[----:B---3--:R-:W-:Y:S01]  /*3300*/  IADD3 R15, P1, PT, R5, UR6, RZ ;  /* 0x00000006050f7c10 */ /* 0x008fe2000ff3e0ff */
[----:B------:R-:W-:-:S04]  /*3310*/  IMAD.U32 R10, RZ, RZ, UR7 ;  /* 0x00000007ff0a7e24 */ /* 0x000fc8000f8e00ff */
[----:B0-----:R-:W-:Y:S01]  /*3320*/  IMAD.X R7, RZ, RZ, R10, P1 ;  /* 0x000000ffff077224 */ /* 0x001fe200008e060a */
[----:B----4-:R-:W-:Y:S01]  /*3330*/  FSETP.NEU.AND P0, PT, R4, R9, PT ;  /* 0x000000090400720b */ /* 0x010fe20003f0d000 */
[----:B------:R-:W-:-:S03]  /*3340*/  VIADD R4, R8, 0x200 ;  /* 0x0000020008047836 */ /* 0x000fc60000000000 */
[----:B------:R-:W-:Y:S02]  /*3350*/  SEL R11, R11, R8, !P0 ;  /* 0x000000080b0b7207 */ /* 0x000fe40004000000 */
[-C--:B------:R-:W-:Y:S02]  /*3360*/  IADD3 R13, P3, PT, R4, R15.reuse, RZ ;  /* 0x0000000f040d7210 */ /* 0x080fe40007f7e0ff */
[----:B------:R-:W-:Y:S02]  /*3370*/  IADD3 R6, P4, PT, R11, R15, RZ ;  /* 0x0000000f0b067210 */ /* 0x000fe40007f9e0ff */
[-C--:B-----5:R-:W-:Y:S01]  /*3380*/  FSETP.NEU.AND P2, PT, R14, R9.reuse, PT ;  /* 0x000000090e00720b */ /* 0x0a0fe20003f4d000 */
[--C-:B------:R-:W-:Y:S01]  /*3390*/  IMAD.X R4, RZ, RZ, R7.reuse, P3 ;  /* 0x000000ffff047224 */ /* 0x100fe200018e0607 */
[----:B------:R-:W-:Y:S01]  /*33a0*/  ISETP.LT.U32.AND P1, PT, R13, R6, PT ;  /* 0x000000060d00720c */ /* 0x000fe20003f21070 */
[----:B------:R-:W-:Y:S01]  /*33b0*/  IMAD.X R7, RZ, RZ, R7, P4 ;  /* 0x000000ffff077224 */ /* 0x000fe200020e0607 */
[----:B------:R-:W-:-:S02]  /*33c0*/  FSETP.EQ.AND P0, PT, R12, R9, !P0 ;  /* 0x000000090c00720b */ /* 0x000fc40004702000 */
[C---:B------:R-:W-:Y:S02]  /*33d0*/  IADD3 R11, P4, PT, R13.reuse, 0x100, RZ ;  /* 0x000001000d0b7810 */ /* 0x040fe40007f9e0ff */
[----:B------:R-:W-:Y:S02]  /*33e0*/  ISETP.LT.AND.EX P1, PT, R4, R7, PT, P1 ;  /* 0x000000070400720c */ /* 0x000fe40003f21310 */
[----:B------:R-:W-:Y:S01]  /*33f0*/  FSETP.NEU.AND P3, PT, R16, R9, PT ;  /* 0x000000091000720b */ /* 0x000fe20003f6d000 */
[----:B------:R-:W-:Y:S02]  /*3400*/  IMAD.X R12, RZ, RZ, R4, P4 ;  /* 0x000000ffff0c7224 */ /* 0x000fe400020e0604 */
[----:B------:R-:W-:Y:S02]  /*3410*/  @P2 SEL R6, R13, R6, P1 ;  /* 0x000000060d062207 */ /* 0x000fe40000800000 */
[----:B------:R-:W-:Y:S02]  /*3420*/  @P2 SEL R7, R4, R7, P1 ;  /* 0x0000000704072207 */ /* 0x000fe40000800000 */
[----:B------:R-:W-:-:S02]  /*3430*/  ISETP.GE.U32.AND P1, PT, R17, UR4, PT ;  /* 0x0000000411007c0c */ /* 0x000fc4000bf26070 */
[----:B------:R-:W-:Y:S02]  /*3440*/  SEL R6, R13, R6, P0 ;  /* 0x000000060d067207 */ /* 0x000fe40000000000 */
[----:B------:R-:W-:Y:S02]  /*3450*/  ISETP.GE.U32.AND.EX P1, PT, R18, UR12, PT, P1 ;  /* 0x0000000c12007c0c */ /* 0x000fe4000bf26110 */
[----:B------:R-:W-:Y:S02]  /*3460*/  SEL R7, R4, R7, P0 ;  /* 0x0000000704077207 */ /* 0x000fe40000000000 */
[----:B------:R-:W-:Y:S02]  /*3470*/  ISETP.LT.U32.AND P2, PT, R11, R6, PT ;  /* 0x000000060b00720c */ /* 0x000fe40003f41070 */
[----:B------:R-:W-:Y:S02]  /*3480*/  FSETP.EQ.AND P0, PT, R14, R9, P0 ;  /* 0x000000090e00720b */ /* 0x000fe40000702000 */
[----:B------:R-:W-:-:S02]  /*3490*/  ISETP.LT.AND.EX P2, PT, R12, R7, PT, P2 ;  /* 0x000000070c00720c */ /* 0x000fc40003f41320 */
[----:B------:R-:W-:Y:S02]  /*34a0*/  FSETP.NEU.OR P4, PT, R16, R9, !P0 ;  /* 0x000000091000720b */ /* 0x000fe4000478d400 */
[C---:B------:R-:W-:Y:S02]  /*34b0*/  @P3 SEL R6, R11.reuse, R6, P2 ;  /* 0x000000060b063207 */ /* 0x040fe40001000000 */
[C---:B------:R-:W-:Y:S02]  /*34c0*/  @P3 SEL R7, R12.reuse, R7, P2 ;  /* 0x000000070c073207 */ /* 0x040fe40001000000 */
[----:B------:R-:W-:Y:S02]  /*34d0*/  SEL R4, RZ, 0x1, !P4 ;  /* 0x00000001ff047807 */ /* 0x000fe40006000000 */
[----:B------:R-:W-:Y:S02]  /*34e0*/  SEL R6, R11, R6, P0 ;  /* 0x000000060b067207 */ /* 0x000fe40000000000 */
[----:B------:R-:W-:Y:S01]  /*34f0*/  SEL R7, R12, R7, P0 ;  /* 0x000000070c077207 */ /* 0x000fe20000000000 */
[----:B------:R-:W-:Y:S06]  /*3500*/  @!P1 BRA `(.L_x_108) ;  /* 0x0000001400cc9947 */ /* 0x000fec0003800000 */
[----:B------:R-:W-:Y:S01]  /*3510*/  IADD3 R11, P1, PT, R5, UR4, RZ ;  /* 0x00000004050b7c10 */ /* 0x000fe2000ff3e0ff */
[----:B------:R-:W-:Y:S01]  /*3520*/  IMAD.MOV.U32 R12, RZ, RZ, RZ ;  /* 0x000000ffff0c7224 */ /* 0x000fe200078e00ff */
[C---:B------:R-:W-:Y:S02]  /*3530*/  IADD3 R16, P2, PT, R2.reuse, -0x400, RZ ;  /* 0xfffffc0002107810 */ /* 0x040fe40007f5e0ff */
[----:B------:R-:W-:Y:S01]  /*3540*/  LOP3.LUT R15, RZ, R8, RZ, 0x33, !PT ;  /* 0x00000008ff0f7212 */ /* 0x000fe200078e33ff */
[----:B------:R-:W-:Y:S01]  /*3550*/  IMAD.X R13, RZ, RZ, UR12, P1 ;  /* 0x0000000cff0d7e24 */ /* 0x000fe200088e06ff */
[----:B------:R-:W-:Y:S02]  /*3560*/  ISETP.GT.U32.AND P0, PT, R11, R16, PT ;  /* 0x000000100b00720c */ /* 0x000fe40003f04070 */
[----:B------:R-:W-:Y:S02]  /*3570*/  IADD3.X R18, PT, PT, R3, -0x1, RZ, P2, !PT ;  /* 0xffffffff03127810 */ /* 0x000fe400017fe4ff */
[----:B------:R-:W-:-:S02]  /*3580*/  IADD3 R14, PT, PT, R2, -UR4, R15 ;  /* 0x80000004020e7c10 */ /* 0x000fc4000fffe00f */
[----:B------:R-:W-:-:S03]  /*3590*/  ISETP.GT.U32.AND.EX P0, PT, R13, R18, PT, P0 ;  /* 0x000000120d00720c */ /* 0x000fc60003f04100 */
[----:B------:R-:W-:-:S10]  /*35a0*/  IMAD.IADD R14, R14, 0x1, -R5 ;  /* 0x000000010e0e7824 */ /* 0x000fd400078e0a05 */
[----:B------:R-:W-:Y:S05]  /*35b0*/  @P0 BRA `(.L_x_109) ;  /* 0x00000004004c0947 */ /* 0x000fea0003800000 */
[----:B------:R-:W0:Y:S01]  /*35c0*/  LDCU UR5, c[0x0][0x3d0] ;  /* 0x00007a00ff0577ac */ /* 0x000e220008000800 */
[----:B------:R-:W1:Y:S01]  /*35d0*/  LDCU.64 UR8, c[0x0][0x380] ;  /* 0x00007000ff0877ac */ /* 0x000e620008000a00 */
[----:B------:R-:W2:Y:S02]  /*35e0*/  LDCU.64 UR6, c[0x0][0x390] ;  /* 0x00007200ff0677ac */ /* 0x000ea40008000a00 */
.L_x_113:
[----:B------:R-:W-:-:S05]  /*35f0*/  IADD3 R5, P0, PT, R8, R11, RZ ;  /* 0x0000000b08057210 */ /* 0x000fca0007f1e0ff */
[----:B------:R-:W-:Y:S01]  /*3600*/  IMAD.X R20, RZ, RZ, R13, P0 ;  /* 0x000000ffff147224 */ /* 0x000fe200000e060d */
[----:B-1----:R-:W-:-:S04]  /*3610*/  LEA R2, P0, R5, UR8, 0x2 ;  /* 0x0000000805027c11 */ /* 0x002fc8000f8010ff */
[----:B------:R-:W-:-:S05]  /*3620*/  LEA.HI.X R3, R5, UR9, R20, 0x2, P0 ;  /* 0x0000000905037c11 */ /* 0x000fca00080f1414 */
[----:B------:R1:W5:Y:S04]  /*3630*/  LDG.E R24, desc[UR10][R2.64] ;  /* 0x0000000a02187981 */ /* 0x000368000c1e1900 */
[----:B------:R1:W5:Y:S04]  /*3640*/  LDG.E R26, desc[UR10][R2.64+0x400] ;  /* 0x0004000a021a7981 */ /* 0x000368000c1e1900 */
[----:B------:R1:W5:Y:S04]  /*3650*/  LDG.E R28, desc[UR10][R2.64+0x800] ;  /* 0x0008000a021c7981 */ /* 0x000368000c1e1900 */
[----:B------:R1:W5:Y:S01]  /*3660*/  LDG.E R22, desc[UR10][R2.64+0xc00] ;  /* 0x000c000a02167981 */ /* 0x000362000c1e1900 */
[----:B------:R-:W-:Y:S01]  /*3670*/  LOP3.LUT P1, RZ, R4, 0xff, RZ, 0xc0, !PT ;  /* 0x000000ff04ff7812 */ /* 0x000fe2000782c0ff */
[----:B--2---:R-:W-:Y:S01]  /*3680*/  IMAD.U32 R10, RZ, RZ, UR7 ;  /* 0x00000007ff0a7e24 */ /* 0x004fe2000f8e00ff */
[----:B------:R-:W-:Y:S01]  /*3690*/  IADD3 R5, P0, PT, R5, UR6, RZ ;  /* 0x0000000605057c10 */ /* 0x000fe2000ff1e0ff */
[----:B------:R-:W-:Y:S04]  /*36a0*/  BSSY.RECONVERGENT B1, `(.L_x_110) ;  /* 0x000000f000017945 */ /* 0x000fe80003800200 */
[----:B------:R-:W-:-:S06]  /*36b0*/  IMAD.X R20, R20, 0x1, R10, P0 ;  /* 0x0000000114147824 */ /* 0x000fcc00000e060a */
[----:B-1----:R-:W-:Y:S05]  /*36c0*/  @!P1 BRA `(.L_x_111) ;  /* 0x0000000000209947 */ /* 0x002fea0003800000 */
[----:B-----5:R-:W-:-:S13]  /*36d0*/  FSETP.NEU.AND P0, PT, R24, R9, PT ;  /* 0x000000091800720b */ /* 0x020fda0003f0d000 */
[----:B------:R-:W-:Y:S05]  /*36e0*/  @!P0 BRA `(.L_x_112) ;  /* 0x0000000000288947 */ /* 0x000fea0003800000 */
[----:B------:R-:W-:Y:S01]  /*36f0*/  ISETP.LT.U32.AND P0, PT, R5, R6, PT ;  /* 0x000000060500720c */ /* 0x000fe20003f01070 */
[----:B------:R-:W-:-:S03]  /*3700*/  IMAD.MOV.U32 R4, RZ, RZ, 0x1 ;  /* 0x00000001ff047424 */ /* 0x000fc600078e00ff */
[----:B------:R-:W-:-:S04]  /*3710*/  ISETP.LT.AND.EX P0, PT, R20, R7, PT, P0 ;  /* 0x000000071400720c */ /* 0x000fc80003f01300 */
[----:B------:R-:W-:Y:S02]  /*3720*/  SEL R6, R5, R6, P0 ;  /* 0x0000000605067207 */ /* 0x000fe40000000000 */
[----:B------:R-:W-:Y:S01]  /*3730*/  SEL R7, R20, R7, P0 ;  /* 0x0000000714077207 */ /* 0x000fe20000000000 */
[----:B------:R-:W-:Y:S06]  /*3740*/  BRA `(.L_x_112) ;  /* 0x0000000000107947 */ /* 0x000fec0003800000 */
.L_x_111:
[----:B-----5:R-:W-:Y:S01]  /*3750*/  FSETP.NEU.AND P0, PT, R24, R9, PT ;  /* 0x000000091800720b */ /* 0x020fe20003f0d000 */
[----:B------:R-:W-:Y:S02]  /*3760*/  IMAD.MOV.U32 R6, RZ, RZ, R5 ;  /* 0x000000ffff067224 */ /* 0x000fe400078e0005 */
[----:B------:R-:W-:Y:S01]  /*3770*/  IMAD.MOV.U32 R7, RZ, RZ, R20 ;  /* 0x000000ffff077224 */ /* 0x000fe200078e0014 */
[----:B------:R-:W-:-:S09]  /*3780*/  SEL R4, RZ, 0x1, !P0 ;  /* 0x00000001ff047807 */ /* 0x000fd20004000000 */
.L_x_112:
[----:B0-----:R-:W-:Y:S05]  /*3790*/  BSYNC.RECONVERGENT B1 ;  /* 0x0000000000017941 */ /* 0x001fea0003800200 */
.L_x_110:
[----:B------:R-:W-:Y:S01]  /*37a0*/  IMAD.MOV.U32 R17, RZ, RZ, R6 ;  /* 0x000000ffff117224 */ /* 0x000fe200078e0006 */
[C---:B------:R-:W-:Y:S01]  /*37b0*/  IADD3 R6, P1, PT, R5.reuse, 0x100, RZ ;  /* 0x0000010005067810 */ /* 0x040fe20007f3e0ff */
[----:B------:R-:W-:Y:S01]  /*37c0*/  IMAD.MOV.U32 R24, RZ, RZ, R7 ;  /* 0x000000ffff187224 */ /* 0x000fe200078e0007 */
[----:B------:R-:W-:Y:S01]  /*37d0*/  FSETP.NEU.AND P2, PT, R26, R9, PT ;  /* 0x000000091a00720b */ /* 0x000fe20003f4d000 */
[----:B------:R-:W0:Y:S01]  /*37e0*/  LDC.64 R2, c[0x0][0x3c8] ;  /* 0x0000f200ff027b82 */ /* 0x000e220000000a00 */
[----:B------:R-:W-:Y:S01]  /*37f0*/  ISETP.LT.U32.AND P0, PT, R6, R17, PT ;  /* 0x000000110600720c */ /* 0x000fe20003f01070 */
[----:B------:R-:W-:Y:S01]  /*3800*/  IMAD.X R7, RZ, RZ, R20, P1 ;  /* 0x000000ffff077224 */ /* 0x000fe200008e0614 */
[----:B------:R-:W-:Y:S01]  /*3810*/  LOP3.LUT P4, RZ, R4, 0xff, RZ, 0xc0, !PT ;  /* 0x000000ff04ff7812 */ /* 0x000fe2000788c0ff */
[----:B------:R-:W-:Y:S01]  /*3820*/  USHF.L.U32 UR4, UR5, 0xa, URZ ;  /* 0x0000000a05047899 */ /* 0x000fe200080006ff */
[----:B------:R-:W-:Y:S02]  /*3830*/  IADD3 R15, P3, PT, R5, 0x200, RZ ;  /* 0x00000200050f7810 */ /* 0x000fe40007f7e0ff */
[----:B------:R-:W-:Y:S01]  /*3840*/  ISETP.LT.AND.EX P0, PT, R7, R24, PT, P0 ;  /* 0x000000180700720c */ /* 0x000fe20003f01300 */
[----:B------:R-:W-:Y:S01]  /*3850*/  USHF.R.S32.HI UR12, URZ, 0x1f, UR4 ;  /* 0x0000001fff0c7899 */ /* 0x000fe20008011404 */
[----:B------:R-:W-:-:S02]  /*3860*/  FSETP.NEU.AND P1, PT, R28, R9, PT ;  /* 0x000000091c00720b */ /* 0x000fc40003f2d000 */
[----:B------:R-:W-:Y:S02]  /*3870*/  SEL R4, R4, 0x1, !P2 ;  /* 0x0000000104047807 */ /* 0x000fe40005000000 */
[C---:B------:R-:W-:Y:S02]  /*3880*/  @P2 SEL R17, R6.reuse, R17, P0 ;  /* 0x0000001106112207 */ /* 0x040fe40000000000 */
[C---:B------:R-:W-:Y:S02]  /*3890*/  @P2 SEL R24, R7.reuse, R24, P0 ;  /* 0x0000001807182207 */ /* 0x040fe40000000000 */
[----:B------:R-:W-:Y:S02]  /*38a0*/  SEL R6, R6, R17, !P4 ;  /* 0x0000001106067207 */ /* 0x000fe40006000000 */
[----:B------:R-:W-:Y:S01]  /*38b0*/  SEL R7, R7, R24, !P4 ;  /* 0x0000001807077207 */ /* 0x000fe20006000000 */
[----:B------:R-:W-:Y:S01]  /*38c0*/  IMAD.X R24, RZ, RZ, R20, P3 ;  /* 0x000000ffff187224 */ /* 0x000fe200018e0614 */
[----:B------:R-:W-:-:S02]  /*38d0*/  ISETP.LT.U32.AND P0, PT, R15, R6, PT ;  /* 0x000000060f00720c */ /* 0x000fc40003f01070 */
[----:B------:R-:W-:Y:S02]  /*38e0*/  @!P4 SEL R4, RZ, 0x1, !P2 ;  /* 0x00000001ff04c807 */ /* 0x000fe40005000000 */
[-C--:B------:R-:W-:Y:S02]  /*38f0*/  ISETP.LT.AND.EX P0, PT, R24, R7.reuse, PT, P0 ;  /* 0x000000071800720c */ /* 0x080fe40003f01300 */
[----:B------:R-:W-:Y:S02]  /*3900*/  LOP3.LUT P3, RZ, R4, 0xff, RZ, 0xc0, !PT ;  /* 0x000000ff04ff7812 */ /* 0x000fe4000786c0ff */
[----:B------:R-:W-:Y:S02]  /*3910*/  @P1 SEL R6, R15, R6, P0 ;  /* 0x000000060f061207 */ /* 0x000fe40000000000 */
[----:B------:R-:W-:Y:S02]  /*3920*/  @P1 SEL R7, R24, R7, P0 ;  /* 0x0000000718071207 */ /* 0x000fe40000000000 */
[----:B------:R-:W-:-:S02]  /*3930*/  IADD3 R5, P0, PT, R5, 0x300, RZ ;  /* 0x0000030005057810 */ /* 0x000fc40007f1e0ff */
[----:B------:R-:W-:Y:S02]  /*3940*/  SEL R6, R15, R6, !P3 ;  /* 0x000000060f067207 */ /* 0x000fe40005800000 */
[----:B0-----:R-:W-:Y:S01]  /*3950*/  IADD3 R15, P4, PT, -R11, R2, RZ ;  /* 0x000000020b0f7210 */ /* 0x001fe20007f9e1ff */
[----:B------:R-:W-:Y:S01]  /*3960*/  IMAD.X R20, RZ, RZ, R20, P0 ;  /* 0x000000ffff147224 */ /* 0x000fe200000e0614 */
[----:B------:R-:W-:Y:S02]  /*3970*/  SEL R4, R4, 0x1, !P1 ;  /* 0x0000000104047807 */ /* 0x000fe40004800000 */
[----:B------:R-:W-:Y:S01]  /*3980*/  ISETP.GE.U32.AND P0, PT, R15, UR4, PT ;  /* 0x000000040f007c0c */ /* 0x000fe2000bf06070 */
[----:B------:R-:W-:Y:S01]  /*3990*/  IMAD.X R15, R3, 0x1, ~R13, P4 ;  /* 0x00000001030f7824 */ /* 0x000fe200020e0e0d */
[----:B------:R-:W-:Y:S02]  /*39a0*/  FSETP.NEU.AND P2, PT, R22, R9, PT ;  /* 0x000000091600720b */ /* 0x000fe40003f4d000 */
[----:B------:R-:W-:-:S02]  /*39b0*/  @!P3 SEL R4, RZ, 0x1, !P1 ;  /* 0x00000001ff04b807 */ /* 0x000fc40004800000 */
[----:B------:R-:W-:Y:S02]  /*39c0*/  ISETP.GE.U32.AND.EX P0, PT, R15, UR12, PT, P0 ;  /* 0x0000000c0f007c0c */ /* 0x000fe4000bf06100 */
[----:B------:R-:W-:Y:S02]  /*39d0*/  SEL R7, R24, R7, !P3 ;  /* 0x0000000718077207 */ /* 0x000fe40005800000 */
[C---:B------:R-:W-:Y:S02]  /*39e0*/  LOP3.LUT P3, RZ, R4.reuse, 0xff, RZ, 0xc0, !PT ;  /* 0x000000ff04ff7812 */ /* 0x040fe4000786c0ff */
[----:B------:R-:W-:Y:S02]  /*39f0*/  ISETP.LT.U32.AND P1, PT, R5, R6, PT ;  /* 0x000000060500720c */ /* 0x000fe40003f21070 */
[----:B------:R-:W-:Y:S02]  /*3a00*/  SEL R4, R4, 0x1, !P2 ;  /* 0x0000000104047807 */ /* 0x000fe40005000000 */
[----:B------:R-:W-:-:S04]  /*3a10*/  ISETP.LT.AND.EX P1, PT, R20, R7, PT, P1 ;  /* 0x000000071400720c */ /* 0x000fc80003f21310 */
[C---:B------:R-:W-:Y:S02]  /*3a20*/  @P2 SEL R6, R5.reuse, R6, P1 ;  /* 0x0000000605062207 */ /* 0x040fe40000800000 */
[C---:B------:R-:W-:Y:S02]  /*3a30*/  @P2 SEL R7, R20.reuse, R7, P1 ;  /* 0x0000000714072207 */ /* 0x040fe40000800000 */
[----:B------:R-:W-:Y:S02]  /*3a40*/  @!P3 SEL R4, RZ, 0x1, !P2 ;  /* 0x00000001ff04b807 */ /* 0x000fe40005000000 */
[----:B------:R-:W-:Y:S02]  /*3a50*/  SEL R6, R5, R6, !P3 ;  /* 0x0000000605067207 */ /* 0x000fe40005800000 */
[----:B------:R-:W-:Y:S01]  /*3a60*/  SEL R7, R20, R7, !P3 ;  /* 0x0000000714077207 */ /* 0x000fe20005800000 */
[----:B------:R-:W-:Y:S06]  /*3a70*/  @!P0 BRA `(.L_x_108) ;  /* 0x0000001000708947 */ /* 0x000fec0003800000 */
[----:B------:R-:W-:Y:S01]  /*3a80*/  IADD3 R11, P0, PT, R11, UR4, RZ ;  /* 0x000000040b0b7c10 */ /* 0x000fe2000ff1e0ff */
[----:B------:R-:W-:Y:S02]  /*3a90*/  VIADD R14, R14, -UR4 ;  /* 0x800000040e0e7c36 */ /* 0x000fe40008000000 */
[----:B------:R-:W-:Y:S01]  /*3aa0*/  VIADD R12, R12, 0x1 ;  /* 0x000000010c0c7836 */ /* 0x000fe20000000000 */
[----:B------:R-:W-:Y:S02]  /*3ab0*/  IADD3.X R13, PT, PT, R13, UR12, RZ, P0, !PT ;  /* 0x0000000c0d0d7c10 */ /* 0x000fe400087fe4ff */
[----:B------:R-:W-:-:S04]  /*3ac0*/  ISETP.GT.U32.AND P0, PT, R11, R16, PT ;  /* 0x000000100b00720c */ /* 0x000fc80003f04070 */
[----:B------:R-:W-:-:S13]  /*3ad0*/  ISETP.GT.U32.AND.EX P0, PT, R13, R18, PT, P0 ;  /* 0x000000120d00720c */ /* 0x000fda0003f04100 */
[----:B------:R-:W-:Y:S05]  /*3ae0*/  @!P0 BRA `(.L_x_113) ;  /* 0xfffffff800c08947 */ /* 0x000fea000383ffff */
.L_x_109:
[----:B------:R-:W-:Y:S01]  /*3af0*/  IMAD.IADD R5, R2, 0x1, -R11 ;  /* 0x0000000102057824 */ /* 0x000fe200078e0a0b */
[----:B------:R-:W-:Y:S01]  /*3b00*/  ISETP.GE.U32.AND P1, PT, R11, R2, PT ;  /* 0x000000020b00720c */ /* 0x000fe20003f26070 */
[----:B------:R-:W-:Y:S03]  /*3b10*/  BSSY.RECONVERGENT B1, `(.L_x_108) ;  /* 0x0000112000017945 */ /* 0x000fe60003800200 */
[----:B------:R-:W-:-:S04]  /*3b20*/  ISETP.GE.AND P0, PT, R8, R5, PT ;  /* 0x000000050800720c */ /* 0x000fc80003f06270 */
[----:B------:R-:W-:-:S13]  /*3b30*/  ISETP.GE.U32.OR.EX P0, PT, R13, R3, P0, P1 ;  /* 0x000000030d00720c */ /* 0x000fda0000706510 */
[----:B------:R-:W-:Y:S05]  /*3b40*/  @P0 BRA `(.L_x_114) ;  /* 0x0000001000380947 */ /* 0x000fea0003800000 */
[----:B------:R-:W-:Y:S01]  /*3b50*/  LOP3.LUT R5, RZ, R8, RZ, 0x33, !PT ;  /* 0x00000008ff057212 */ /* 0x000fe200078e33ff */
[----:B------:R-:W-:Y:S01]  /*3b60*/  IMAD.SHL.U32 R16, R0, 0x400, RZ ;  /* 0x0000040000107824 */ /* 0x000fe200078e00ff */
[----:B------:R-:W-:Y:S01]  /*3b70*/  BSSY.RECONVERGENT B2, `(.L_x_115) ;  /* 0x0000088000027945 */ /* 0x000fe20003800200 */
[----:B------:R-:W-:Y:S02]  /*3b80*/  IMAD R3, R12, UR5, RZ ;  /* 0x000000050c037c24 */ /* 0x000fe4000f8e02ff */
[----:B------:R-:W-:Y:S02]  /*3b90*/  IMAD.IADD R5, R5, 0x1, R2 ;  /* 0x0000000105057824 */ /* 0x000fe400078e0202 */
[----:B------:R-:W-:-:S03]  /*3ba0*/  IMAD.MOV.U32 R12, RZ, RZ, R8 ;  /* 0x000000ffff0c7224 */ /* 0x000fc600078e0008 */
[----:B------:R-:W-:-:S05]  /*3bb0*/  IADD3 R2, PT, PT, R5, -UR4, -R16 ;  /* 0x8000000405027c10 */ /* 0x000fca000fffe810 */
[----:B------:R-:W-:-:S05]  /*3bc0*/  IMAD R2, R3, -0x400, R2 ;  /* 0xfffffc0003027824 */ /* 0x000fca00078e0202 */
[C---:B------:R-:W-:Y:S02]  /*3bd0*/  ISETP.GE.U32.AND P0, PT, R2.reuse, 0x700, PT ;  /* 0x000007000200780c */ /* 0x040fe40003f06070 */
[----:B------:R-:W-:-:S04]  /*3be0*/  LEA.HI R15, R2, 0x1, RZ, 0x18 ;  /* 0x00000001020f7811 */ /* 0x000fc800078fc0ff */
[----:B------:R-:W-:-:S04]  /*3bf0*/  LOP3.LUT R19, R15, 0x7, RZ, 0xc0, !PT ;  /* 0x000000070f137812 */ /* 0x000fc800078ec0ff */
[----:B------:R-:W-:-:S03]  /*3c00*/  ISETP.NE.AND P1, PT, R19, RZ, PT ;  /* 0x000000ff1300720c */ /* 0x000fc60003f25270 */
[----:B------:R-:W-:Y:S10]  /*3c10*/  @!P0 BRA `(.L_x_116) ;  /* 0x0000000400f48947 */ /* 0x000ff40003800000 */
[----:B------:R-:W-:Y:S01]  /*3c20*/  LEA.HI R14, R14, 0x1, RZ, 0x18 ;  /* 0x000000010e0e7811 */ /* 0x000fe200078fc0ff */
[----:B------:R-:W-:-:S03]  /*3c30*/  IMAD.MOV.U32 R12, RZ, RZ, R8 ;  /* 0x000000ffff0c7224 */ /* 0x000fc600078e0008 */
[----:B------:R-:W-:-:S05]  /*3c40*/  LOP3.LUT R14, R14, 0x1fffff8, RZ, 0xc0, !PT ;  /* 0x01fffff80e0e7812 */ /* 0x000fca00078ec0ff */
[----:B------:R-:W-:-:S07]  /*3c50*/  IMAD.MOV R16, RZ, RZ, -R14 ;  /* 0x000000ffff107224 */ /* 0x000fce00078e0a0e */
.L_x_117:
[----:B------:R-:W-:-:S05]  /*3c60*/  IADD3 R17, P0, PT, R12, R11, RZ ;  /* 0x0000000b0c117210 */ /* 0x000fca0007f1e0ff */
[----:B------:R-:W-:Y:S01]  /*3c70*/  IMAD.X R23, RZ, RZ, R13, P0 ;  /* 0x000000ffff177224 */ /* 0x000fe200000e060d */
        /* <DEDUP_REMOVED lines=10> */
[----:B------:R-:W-:Y:S01]  /*3d20*/  PRMT R25, R4, 0x7610, R25 ;  /* 0x0000761004197816 */ /* 0x000fe20000000019 */
[----:B------:R-:W-:Y:S01]  /*3d30*/  VIADD R16, R16, 0x8 ;  /* 0x0000000810107836 */ /* 0x000fe20000000000 */
[----:B------:R-:W-:Y:S01]  /*3d40*/  IADD3 R17, P2, PT, R17, UR6, RZ ;  /* 0x0000000611117c10 */ /* 0x000fe2000ff5e0ff */
[----:B------:R-:W-:Y:S01]  /*3d50*/  VIADD R12, R12, 0x800 ;  /* 0x000008000c0c7836 */ /* 0x000fe20000000000 */
[----:B------:R-:W-:-:S03]  /*3d60*/  LOP3.LUT P4, RZ, R25, 0xff, RZ, 0xc0, !PT ;  /* 0x000000ff19ff7812 */ /* 0x000fc6000788c0ff */
[----:B------:R-:W-:Y:S01]  /*3d70*/  IMAD.X R4, R23, 0x1, R10, P2 ;  /* 0x0000000117047824 */ /* 0x000fe200010e060a */
[CC--:B--2---:R-:W-:Y:S02]  /*3d80*/  FSETP.NEU.AND P0, PT, R21.reuse, R9.reuse, PT ;  /* 0x000000091500720b */ /* 0x0c4fe40003f0d000 */
[----:B------:R-:W-:-:S07]  /*3d90*/  FSETP.NEU.AND P5, PT, R21, R9, P4 ;  /* 0x000000091500720b */ /* 0x000fce00027ad000 */
[----:B------:R-:W-:Y:S02]  /*3da0*/  @!P4 SEL R25, RZ, 0x1, !P0 ;  /* 0x00000001ff19c807 */ /* 0x000fe40004000000 */
[----:B---3--:R-:W-:Y:S02]  /*3db0*/  FSETP.NEU.AND P6, PT, R28, R9, PT ;  /* 0x000000091c00720b */ /* 0x008fe40003fcd000 */
[----:B------:R-:W-:Y:S02]  /*3dc0*/  SEL R21, R25, 0x1, !P5 ;  /* 0x0000000119157807 */ /* 0x000fe40006800000 */
[----:B------:R-:W-:Y:S02]  /*3dd0*/  ISETP.LT.U32.AND P0, PT, R17, R6, PT ;  /* 0x000000061100720c */ /* 0x000fe40003f01070 */
[----:B------:R-:W-:Y:S02]  /*3de0*/  LOP3.LUT P2, RZ, R21, 0xff, RZ, 0xc0, !PT ;  /* 0x000000ff15ff7812 */ /* 0x000fe4000784c0ff */
[----:B------:R-:W-:-:S02]  /*3df0*/  ISETP.LT.AND.EX P0, PT, R4, R7, PT, P0 ;  /* 0x000000070400720c */ /* 0x000fc40003f01300 */
[----:B------:R-:W-:Y:S02]  /*3e00*/  FSETP.NEU.AND P3, PT, R28, R9, P2 ;  /* 0x000000091c00720b */ /* 0x000fe4000176d000 */
[CC--:B------:R-:W-:Y:S02]  /*3e10*/  SEL R23, R17.reuse, R6.reuse, P0 ;  /* 0x0000000611177207 */ /* 0x0c0fe40000000000 */
[CC--:B------:R-:W-:Y:S02]  /*3e20*/  SEL R25, R4.reuse, R7.reuse, P0 ;  /* 0x0000000704197207 */ /* 0x0c0fe40000000000 */
[----:B------:R-:W-:Y:S02]  /*3e30*/  @!P5 SEL R23, R17, R6, !P4 ;  /* 0x000000061117d207 */ /* 0x000fe40006000000 */
[----:B------:R-:W-:Y:S02]  /*3e40*/  @!P5 SEL R25, R4, R7, !P4 ;  /* 0x000000070419d207 */ /* 0x000fe40006000000 */
[----:B------:R-:W-:-:S02]  /*3e50*/  @!P2 SEL R21, RZ, 0x1, !P6 ;  /* 0x00000001ff15a807 */ /* 0x000fc40007000000 */
[----:B0-----:R-:W-:Y:S02]  /*3e60*/  IADD3 R3, P0, PT, R17, 0x100, RZ ;  /* 0x0000010011037810 */ /* 0x001fe40007f1e0ff */
[----:B------:R-:W-:Y:S02]  /*3e70*/  SEL R21, R21, 0x1, !P3 ;  /* 0x0000000115157807 */ /* 0x000fe40005800000 */
[C---:B----4-:R-:W-:Y:S01]  /*3e80*/  FSETP.NEU.AND P6, PT, R26.reuse, R9, PT ;  /* 0x000000091a00720b */ /* 0x050fe20003fcd000 */
[----:B------:R-:W-:Y:S01]  /*3e90*/  IMAD.X R6, RZ, RZ, R4, P0 ;  /* 0x000000ffff067224 */ /* 0x000fe200000e0604 */
[----:B------:R-:W-:Y:S02]  /*3ea0*/  LOP3.LUT P4, RZ, R21, 0xff, RZ, 0xc0, !PT ;  /* 0x000000ff15ff7812 */ /* 0x000fe4000788c0ff */
[----:B------:R-:W-:Y:S02]  /*3eb0*/  ISETP.LT.U32.AND P0, PT, R3, R23, PT ;  /* 0x000000170300720c */ /* 0x000fe40003f01070 */
[----:B------:R-:W-:-:S02]  /*3ec0*/  FSETP.NEU.AND P5, PT, R26, R9, P4 ;  /* 0x000000091a00720b */ /* 0x000fc400027ad000 */
[----:B------:R-:W-:-:S04]  /*3ed0*/  ISETP.LT.AND.EX P0, PT, R6, R25, PT, P0 ;  /* 0x000000190600720c */ /* 0x000fc80003f01300 */
[C---:B------:R-:W-:Y:S02]  /*3ee0*/  SEL R2, R3.reuse, R23, P0 ;  /* 0x0000001703027207 */ /* 0x040fe40000000000 */
[C---:B------:R-:W-:Y:S02]  /*3ef0*/  SEL R26, R6.reuse, R25, P0 ;  /* 0x00000019061a7207 */ /* 0x040fe40000000000 */
[----:B------:R-:W-:Y:S02]  /*3f00*/  @!P4 SEL R21, RZ, 0x1, !P6 ;  /* 0x00000001ff15c807 */ /* 0x000fe40007000000 */
[----:B------:R-:W-:Y:S02]  /*3f10*/  @!P3 SEL R2, R3, R23, !P2 ;  /* 0x000000170302b207 */ /* 0x000fe40005000000 */
[----:B------:R-:W-:Y:S02]  /*3f20*/  SEL R21, R21, 0x1, !P5 ;  /* 0x0000000115157807 */ /* 0x000fe40006800000 */
[----:B------:R-:W-:-:S02]  /*3f30*/  @!P3 SEL R26, R6, R25, !P2 ;  /* 0x00000019061ab207 */ /* 0x000fc40005000000 */
[----:B------:R-:W-:Y:S02]  /*3f40*/  LOP3.LUT P2, RZ, R21, 0xff, RZ, 0xc0, !PT ;  /* 0x000000ff15ff7812 */ /* 0x000fe4000784c0ff */
[----:B------:R-:W-:Y:S02]  /*3f50*/  IADD3 R3, P0, PT, R17, 0x200, RZ ;  /* 0x0000020011037810 */ /* 0x000fe40007f1e0ff */
[CC--:B-----5:R-:W-:Y:S02]  /*3f60*/  FSETP.NEU.AND P6, PT, R22.reuse, R9.reuse, PT ;  /* 0x000000091600720b */ /* 0x0e0fe40003fcd000 */
[----:B------:R-:W-:Y:S01]  /*3f70*/  FSETP.NEU.AND P3, PT, R22, R9, P2 ;  /* 0x000000091600720b */ /* 0x000fe2000176d000 */
[----:B------:R-:W-:Y:S01]  /*3f80*/  IMAD.X R7, RZ, RZ, R4, P0 ;  /* 0x000000ffff077224 */ /* 0x000fe200000e0604 */
[----:B------:R-:W-:-:S04]  /*3f90*/  ISETP.LT.U32.AND P0, PT, R3, R2, PT ;  /* 0x000000020300720c */ /* 0x000fc80003f01070 */
[----:B------:R-:W-:Y:S02]  /*3fa0*/  ISETP.LT.AND.EX P0, PT, R7, R26, PT, P0 ;  /* 0x0000001a0700720c */ /* 0x000fe40003f01300 */
[----:B------:R-:W-:Y:S02]  /*3fb0*/  @!P2 SEL R21, RZ, 0x1, !P6 ;  /* 0x00000001ff15a807 */ /* 0x000fe40007000000 */
[-C--:B------:R-:W-:Y:S02]  /*3fc0*/  SEL R23, R3, R2.reuse, P0 ;  /* 0x0000000203177207 */ /* 0x080fe40000000000 */
[----:B------:R-:W-:Y:S02]  /*3fd0*/  SEL R21, R21, 0x1, !P3 ;  /* 0x0000000115157807 */ /* 0x000fe40005800000 */
[----:B------:R-:W-:Y:S02]  /*3fe0*/  @!P5 SEL R23, R3, R2, !P4 ;  /* 0x000000020317d207 */ /* 0x000fe40006000000 */
[----:B------:R-:W-:-:S02]  /*3ff0*/  SEL R6, R7, R26, P0 ;  /* 0x0000001a07067207 */ /* 0x000fc40000000000 */
[----:B------:R-:W-:Y:S02]  /*4000*/  IADD3 R2, P0, PT, R17, 0x300, RZ ;  /* 0x0000030011027810 */ /* 0x000fe40007f1e0ff */
[----:B------:R-:W-:Y:S02]  /*4010*/  @!P5 SEL R6, R7, R26, !P4 ;  /* 0x0000001a0706d207 */ /* 0x000fe40006000000 */
[----:B------:R-:W-:Y:S01]  /*4020*/  LOP3.LUT P4, RZ, R21, 0xff, RZ, 0xc0, !PT ;  /* 0x000000ff15ff7812 */ /* 0x000fe2000788c0ff */
[----:B------:R-:W-:Y:S01]  /*4030*/  IMAD.X R3, RZ, RZ, R4, P0 ;  /* 0x000000ffff037224 */ /* 0x000fe200000e0604 */
[----:B------:R-:W-:Y:S02]  /*4040*/  ISETP.LT.U32.AND P0, PT, R2, R23, PT ;  /* 0x000000170200720c */ /* 0x000fe40003f01070 */
[----:B------:R-:W-:Y:S02]  /*4050*/  FSETP.NEU.AND P6, PT, R14, R9, PT ;  /* 0x000000090e00720b */ /* 0x000fe40003fcd000 */
[----:B------:R-:W-:-:S02]  /*4060*/  ISETP.LT.AND.EX P0, PT, R3, R6, PT, P0 ;  /* 0x000000060300720c */ /* 0x000fc40003f01300 */
[----:B------:R-:W-:Y:S02]  /*4070*/  FSETP.NEU.AND P5, PT, R14, R9, P4 ;  /* 0x000000090e00720b */ /* 0x000fe400027ad000 */
[CC--:B------:R-:W-:Y:S02]  /*4080*/  SEL R7, R2.reuse, R23.reuse, P0 ;  /* 0x0000001702077207 */ /* 0x0c0fe40000000000 */
[----:B------:R-:W-:Y:S02]  /*4090*/  @!P3 SEL R7, R2, R23, !P2 ;  /* 0x000000170207b207 */ /* 0x000fe40005000000 */
[----:B------:R-:W-:Y:S02]  /*40a0*/  @!P4 SEL R21, RZ, 0x1, !P6 ;  /* 0x00000001ff15c807 */ /* 0x000fe40007000000 */
[----:B------:R-:W-:Y:S02]  /*40b0*/  SEL R22, R3, R6, P0 ;  /* 0x0000000603167207 */ /* 0x000fe40000000000 */
[----:B------:R-:W-:-:S02]  /*40c0*/  IADD3 R2, P0, PT, R17, 0x400, RZ ;  /* 0x0000040011027810 */ /* 0x000fc40007f1e0ff */
[----:B------:R-:W-:Y:S02]  /*40d0*/  SEL R21, R21, 0x1, !P5 ;  /* 0x0000000115157807 */ /* 0x000fe40006800000 */
[----:B------:R-:W-:Y:S01]  /*40e0*/  @!P3 SEL R22, R3, R6, !P2 ;  /* 0x000000060316b207 */ /* 0x000fe20005000000 */
[----:B------:R-:W-:Y:S01]  /*40f0*/  IMAD.X R3, RZ, RZ, R4, P0 ;  /* 0x000000ffff037224 */ /* 0x000fe200000e0604 */
[----:B------:R-:W-:Y:S02]  /*4100*/  ISETP.LT.U32.AND P0, PT, R2, R7, PT ;  /* 0x000000070200720c */ /* 0x000fe40003f01070 */
[----:B------:R-:W-:Y:S02]  /*4110*/  LOP3.LUT P2, RZ, R21, 0xff, RZ, 0xc0, !PT ;  /* 0x000000ff15ff7812 */ /* 0x000fe4000784c0ff */
[----:B------:R-:W-:-:S04]  /*4120*/  ISETP.LT.AND.EX P0, PT, R3, R22, PT, P0 ;  /* 0x000000160300720c */ /* 0x000fc80003f01300 */
[----:B------:R-:W-:Y:S02]  /*4130*/  SEL R25, R2, R7, P0 ;  /* 0x0000000702197207 */ /* 0x000fe40000000000 */
[-C--:B------:R-:W-:Y:S02]  /*4140*/  SEL R6, R3, R22.reuse, P0 ;  /* 0x0000001603067207 */ /* 0x080fe40000000000 */
[----:B------:R-:W-:Y:S02]  /*4150*/  FSETP.NEU.AND P0, PT, R20, R9, PT ;  /* 0x000000091400720b */ /* 0x000fe40003f0d000 */
[----:B------:R-:W-:Y:S02]  /*4160*/  @!P5 SEL R25, R2, R7, !P4 ;  /* 0x000000070219d207 */ /* 0x000fe40006000000 */
[----:B------:R-:W-:Y:S02]  /*4170*/  IADD3 R2, P3, PT, R17, 0x500, RZ ;  /* 0x0000050011027810 */ /* 0x000fe40007f7e0ff */
[----:B------:R-:W-:-:S02]  /*4180*/  @!P5 SEL R6, R3, R22, !P4 ;  /* 0x000000160306d207 */ /* 0x000fc40006000000 */
[----:B------:R-:W-:Y:S01]  /*4190*/  FSETP.NEU.AND P4, PT, R20, R9, P2 ;  /* 0x000000091400720b */ /* 0x000fe2000178d000 */
[----:B------:R-:W-:Y:S01]  /*41a0*/  IMAD.X R3, RZ, RZ, R4, P3 ;  /* 0x000000ffff037224 */ /* 0x000fe200018e0604 */
[----:B------:R-:W-:Y:S02]  /*41b0*/  @!P2 SEL R21, RZ, 0x1, !P0 ;  /* 0x00000001ff15a807 */ /* 0x000fe40004000000 */
[----:B------:R-:W-:Y:S02]  /*41c0*/  ISETP.LT.U32.AND P0, PT, R2, R25, PT ;  /* 0x000000190200720c */ /* 0x000fe40003f01070 */
[----:B------:R-:W-:Y:S02]  /*41d0*/  SEL R21, R21, 0x1, !P4 ;  /* 0x0000000115157807 */ /* 0x000fe40006000000 */
[----:B------:R-:W-:Y:S02]  /*41e0*/  ISETP.LT.AND.EX P0, PT, R3, R6, PT, P0 ;  /* 0x000000060300720c */ /* 0x000fe40003f01300 */
[----:B------:R-:W-:-:S02]  /*41f0*/  LOP3.LUT P3, RZ, R21, 0xff, RZ, 0xc0, !PT ;  /* 0x000000ff15ff7812 */ /* 0x000fc4000786c0ff */
[CC--:B------:R-:W-:Y:S02]  /*4200*/  SEL R7, R2.reuse, R25.reuse, P0 ;  /* 0x0000001902077207 */ /* 0x0c0fe40000000000 */
[-C--:B------:R-:W-:Y:S02]  /*4210*/  SEL R23, R3, R6.reuse, P0 ;  /* 0x0000000603177207 */ /* 0x080fe40000000000 */
[----:B------:R-:W-:Y:S02]  /*4220*/  @!P4 SEL R7, R2, R25, !P2 ;  /* 0x000000190207c207 */ /* 0x000fe40005000000 */
[----:B------:R-:W-:Y:S02]  /*4230*/  IADD3 R2, P0, PT, R17, 0x600, RZ ;  /* 0x0000060011027810 */ /* 0x000fe40007f1e0ff */
[----:B------:R-:W-:Y:S02]  /*4240*/  @!P4 SEL R23, R3, R6, !P2 ;  /* 0x000000060317c207 */ /* 0x000fe40005000000 */
[CC--:B------:R-:W-:Y:S01]  /*4250*/  FSETP.NEU.AND P4, PT, R18.reuse, R9.reuse, P3 ;  /* 0x000000091200720b */ /* 0x0c0fe20001f8d000 */
[----:B------:R-:W-:Y:S01]  /*4260*/  IMAD.X R6, RZ, RZ, R4, P0 ;  /* 0x000000ffff067224 */ /* 0x000fe200000e0604 */
[----:B------:R-:W-:-:S02]  /*4270*/  FSETP.NEU.AND P2, PT, R18, R9, PT ;  /* 0x000000091200720b */ /* 0x000fc40003f4d000 */
[----:B------:R-:W-:Y:S02]  /*4280*/  ISETP.LT.U32.AND P0, PT, R2, R7, PT ;  /* 0x000000070200720c */ /* 0x000fe40003f01070 */
[----:B------:R-:W-:Y:S02]  /*4290*/  @!P3 SEL R21, RZ, 0x1, !P2 ;  /* 0x00000001ff15b807 */ /* 0x000fe40005000000 */
[----:B------:R-:W-:Y:S02]  /*42a0*/  ISETP.LT.AND.EX P0, PT, R6, R23, PT, P0 ;  /* 0x000000170600720c */ /* 0x000fe40003f01300 */
[----:B------:R-:W-:Y:S02]  /*42b0*/  SEL R21, R21, 0x1, !P4 ;  /* 0x0000000115157807 */ /* 0x000fe40006000000 */
[----:B------:R-:W-:Y:S02]  /*42c0*/  IADD3 R17, P5, PT, R17, 0x700, RZ ;  /* 0x0000070011117810 */ /* 0x000fe40007fbe0ff */
[----:B------:R-:W-:-:S02]  /*42d0*/  SEL R14, R2, R7, P0 ;  /* 0x00000007020e7207 */ /* 0x000fc40000000000 */
[----:B------:R-:W-:Y:S02]  /*42e0*/  LOP3.LUT P2, RZ, R21, 0xff, RZ, 0xc0, !PT ;  /* 0x000000ff15ff7812 */ /* 0x000fe4000784c0ff */
[----:B------:R-:W-:Y:S01]  /*42f0*/  @!P4 SEL R14, R2, R7, !P3 ;  /* 0x00000007020ec207 */ /* 0x000fe20005800000 */
[----:B------:R-:W-:Y:S01]  /*4300*/  IMAD.X R2, RZ, RZ, R4, P5 ;  /* 0x000000ffff027224 */ /* 0x000fe200028e0604 */
[-C--:B------:R-:W-:Y:S02]  /*4310*/  SEL R3, R6, R23.reuse, P0 ;  /* 0x0000001706037207 */ /* 0x080fe40000000000 */
[----:B------:R-:W-:Y:S02]  /*4320*/  ISETP.NE.AND P5, PT, R16, RZ, PT ;  /* 0x000000ff1000720c */ /* 0x000fe40003fa5270 */
[----:B------:R-:W-:Y:S02]  /*4330*/  @!P4 SEL R3, R6, R23, !P3 ;  /* 0x000000170603c207 */ /* 0x000fe40005800000 */
[----:B------:R-:W-:-:S02]  /*4340*/  FSETP.NEU.AND P4, PT, R24, R9, P2 ;  /* 0x000000091800720b */ /* 0x000fc4000178d000 */
[CC--:B------:R-:W-:Y:S02]  /*4350*/  ISETP.LT.U32.AND P0, PT, R17.reuse, R14.reuse, PT ;  /* 0x0000000e1100720c */ /* 0x0c0fe40003f01070 */
[----:B------:R-:W-:Y:S02]  /*4360*/  FSETP.NEU.AND P3, PT, R24, R9, PT ;  /* 0x000000091800720b */ /* 0x000fe40003f6d000 */
[CC--:B------:R-:W-:Y:S02]  /*4370*/  ISETP.LT.AND.EX P0, PT, R2.reuse, R3.reuse, PT, P0 ;  /* 0x000000030200720c */ /* 0x0c0fe40003f01300 */
[----:B------:R-:W-:Y:S02]  /*4380*/  @!P2 SEL R21, RZ, 0x1, !P3 ;  /* 0x00000001ff15a807 */ /* 0x000fe40005800000 */
[----:B------:R-:W-:Y:S02]  /*4390*/  SEL R6, R17, R14, P0 ;  /* 0x0000000e11067207 */ /* 0x000fe40000000000 */
[----:B------:R-:W-:-:S02]  /*43a0*/  SEL R7, R2, R3, P0 ;  /* 0x0000000302077207 */ /* 0x000fc40000000000 */
[----:B------:R-:W-:Y:S02]  /*43b0*/  SEL R4, R21, 0x1, !P4 ;  /* 0x0000000115047807 */ /* 0x000fe40006000000 */
[----:B------:R-:W-:Y:S02]  /*43c0*/  @!P4 SEL R6, R17, R14, !P2 ;  /* 0x0000000e1106c207 */ /* 0x000fe40005000000 */
[----:B------:R-:W-:Y:S01]  /*43d0*/  @!P4 SEL R7, R2, R3, !P2 ;  /* 0x000000030207c207 */ /* 0x000fe20005000000 */
[----:B------:R-:W-:Y:S06]  /*43e0*/  @P5 BRA `(.L_x_117) ;  /* 0xfffffff8001c5947 */ /* 0x000fec000383ffff */
.L_x_116:
[----:B------:R-:W-:Y:S05]  /*43f0*/  BSYNC.RECONVERGENT B2 ;  /* 0x0000000000027941 */ /* 0x000fea0003800200 */
.L_x_115:
[----:B------:R-:W-:Y:S05]  /*4400*/  @!P1 BRA `(.L_x_114) ;  /* 0x0000000800089947 */ /* 0x000fea0003800000 */
[----:B------:R-:W-:Y:S01]  /*4410*/  ISETP.GE.U32.AND P0, PT, R19, 0x4, PT ;  /* 0x000000041300780c */ /* 0x000fe20003f06070 */
[----:B------:R-:W-:Y:S01]  /*4420*/  BSSY.RECONVERGENT B2, `(.L_x_118) ;  /* 0x0000043000027945 */ /* 0x000fe20003800200 */
[----:B------:R-:W-:-:S11]  /*4430*/  LOP3.LUT P1, R15, R15, 0x3, RZ, 0xc0, !PT ;  /* 0x000000030f0f7812 */ /* 0x000fd6000782c0ff */
[----:B------:R-:W-:Y:S05]  /*4440*/  @!P0 BRA `(.L_x_119) ;  /* 0x0000000400008947 */ /* 0x000fea0003800000 */
[----:B------:R-:W-:-:S05]  /*4450*/  IADD3 R19, P0, PT, R12, R11, RZ ;  /* 0x0000000b0c137210 */ /* 0x000fca0007f1e0ff */
[----:B------:R-:W-:Y:S01]  /*4460*/  IMAD.X R17, RZ, RZ, R13, P0 ;  /* 0x000000ffff117224 */ /* 0x000fe200000e060d */
[----:B------:R-:W-:-:S04]  /*4470*/  LEA R2, P0, R19, UR8, 0x2 ;  /* 0x0000000813027c11 */ /* 0x000fc8000f8010ff */
[----:B------:R-:W-:-:S05]  /*4480*/  LEA.HI.X R3, R19, UR9, R17, 0x2, P0 ;  /* 0x0000000913037c11 */ /* 0x000fca00080f1411 */
[----:B------:R-:W2:Y:S04]  /*4490*/  LDG.E R18, desc[UR10][R2.64] ;  /* 0x0000000a02127981 */ /* 0x000ea8000c1e1900 */
[----:B------:R-:W3:Y:S04]  /*44a0*/  LDG.E R20, desc[UR10][R2.64+0x400] ;  /* 0x0004000a02147981 */ /* 0x000ee8000c1e1900 */
[----:B------:R-:W4:Y:S04]  /*44b0*/  LDG.E R16, desc[UR10][R2.64+0x800] ;  /* 0x0008000a02107981 */ /* 0x000f28000c1e1900 */
[----:B------:R0:W5:Y:S01]  /*44c0*/  LDG.E R14, desc[UR10][R2.64+0xc00] ;  /* 0x000c000a020e7981 */ /* 0x000162000c1e1900 */
[----:B------:R-:W-:-:S02]  /*44d0*/  LOP3.LUT P4, RZ, R4, 0xff, RZ, 0xc0, !PT ;  /* 0x000000ff04ff7812 */ /* 0x000fc4000788c0ff */
[----:B------:R-:W-:Y:S01]  /*44e0*/  IADD3 R19, P2, PT, R19, UR6, RZ ;  /* 0x0000000613137c10 */ /* 0x000fe2000ff5e0ff */
[----:B0-----:R-:W-:-:S05]  /*44f0*/  VIADD R2, R12, 0x100 ;  /* 0x000001000c027836 */ /* 0x001fca0000000000 */
[----:B------:R-:W-:Y:S01]  /*4500*/  IADD3 R3, P5, P6, R11, UR6, R2 ;  /* 0x000000060b037c10 */ /* 0x000fe2000febe002 */
[----:B------:R-:W-:Y:S01]  /*4510*/  VIADD R2, R12, 0x200 ;  /* 0x000002000c027836 */ /* 0x000fe20000000000 */
[CC--:B--2---:R-:W-:Y:S02]  /*4520*/  FSETP.NEU.AND P0, PT, R18.reuse, R9.reuse, PT ;  /* 0x000000091200720b */ /* 0x0c4fe40003f0d000 */
[----:B------:R-:W-:Y:S01]  /*4530*/  FSETP.NEU.AND P3, PT, R18, R9, P4 ;  /* 0x000000091200720b */ /* 0x000fe2000276d000 */
[----:B------:R-:W-:Y:S01]  /*4540*/  IMAD.X R18, R17, 0x1, R10, P2 ;  /* 0x0000000111127824 */ /* 0x000fe200010e060a */
[----:B------:R-:W-:Y:S02]  /*4550*/  @!P4 SEL R4, RZ, 0x1, !P0 ;  /* 0x00000001ff04c807 */ /* 0x000fe40004000000 */
[----:B------:R-:W-:Y:S02]  /*4560*/  ISETP.LT.U32.AND P0, PT, R19, R6, PT ;  /* 0x000000061300720c */ /* 0x000fe40003f01070 */
[----:B------:R-:W-:-:S02]  /*4570*/  SEL R4, R4, 0x1, !P3 ;  /* 0x0000000104047807 */ /* 0x000fc40005800000 */
[-C--:B------:R-:W-:Y:S02]  /*4580*/  ISETP.LT.AND.EX P0, PT, R18, R7.reuse, PT, P0 ;  /* 0x000000071200720c */ /* 0x080fe40003f01300 */
[----:B------:R-:W-:Y:S02]  /*4590*/  LOP3.LUT P2, RZ, R4, 0xff, RZ, 0xc0, !PT ;  /* 0x000000ff04ff7812 */ /* 0x000fe4000784c0ff */
[CC--:B------:R-:W-:Y:S02]  /*45a0*/  SEL R22, R19.reuse, R6.reuse, P0 ;  /* 0x0000000613167207 */ /* 0x0c0fe40000000000 */
[----:B------:R-:W-:Y:S02]  /*45b0*/  SEL R17, R18, R7, P0 ;  /* 0x0000000712117207 */ /* 0x000fe40000000000 */
[----:B---3--:R-:W-:Y:S02]  /*45c0*/  FSETP.NEU.AND P0, PT, R20, R9, PT ;  /* 0x000000091400720b */ /* 0x008fe40003f0d000 */
[----:B------:R-:W-:-:S02]  /*45d0*/  @!P3 SEL R22, R19, R6, !P4 ;  /* 0x000000061316b207 */ /* 0x000fc40006000000 */
[----:B------:R-:W-:Y:S02]  /*45e0*/  @!P3 SEL R17, R18, R7, !P4 ;  /* 0x000000071211b207 */ /* 0x000fe40006000000 */
[----:B------:R-:W-:Y:S02]  /*45f0*/  FSETP.NEU.AND P3, PT, R20, R9, P2 ;  /* 0x000000091400720b */ /* 0x000fe4000176d000 */
[----:B------:R-:W-:Y:S02]  /*4600*/  @!P2 SEL R4, RZ, 0x1, !P0 ;  /* 0x00000001ff04a807 */ /* 0x000fe40004000000 */
[----:B------:R-:W-:Y:S02]  /*4610*/  IADD3.X R6, PT, PT, R13, R10, RZ, P5, P6 ;  /* 0x0000000a0d067210 */ /* 0x000fe40002fec4ff */
[----:B------:R-:W-:Y:S02]  /*4620*/  SEL R4, R4, 0x1, !P3 ;  /* 0x0000000104047807 */ /* 0x000fe40005800000 */
[----:B------:R-:W-:-:S02]  /*4630*/  ISETP.LT.U32.AND P0, PT, R3, R22, PT ;  /* 0x000000160300720c */ /* 0x000fc40003f01070 */
[----:B------:R-:W-:Y:S02]  /*4640*/  LOP3.LUT P4, RZ, R4, 0xff, RZ, 0xc0, !PT ;  /* 0x000000ff04ff7812 */ /* 0x000fe4000788c0ff */
[----:B------:R-:W-:-:S04]  /*4650*/  ISETP.LT.AND.EX P0, PT, R6, R17, PT, P0 ;  /* 0x000000110600720c */ /* 0x000fc80003f01300 */
[CC--:B------:R-:W-:Y:S02]  /*4660*/  SEL R18, R3.reuse, R22.reuse, P0 ;  /* 0x0000001603127207 */ /* 0x0c0fe40000000000 */
[CC--:B------:R-:W-:Y:S02]  /*4670*/  SEL R7, R6.reuse, R17.reuse, P0 ;  /* 0x0000001106077207 */ /* 0x0c0fe40000000000 */
[----:B------:R-:W-:Y:S02]  /*4680*/  @!P3 SEL R18, R3, R22, !P2 ;  /* 0x000000160312b207 */ /* 0x000fe40005000000 */
[----:B------:R-:W-:Y:S02]  /*4690*/  @!P3 SEL R7, R6, R17, !P2 ;  /* 0x000000110607b207 */ /* 0x000fe40005000000 */
[-C--:B----4-:R-:W-:Y:S02]  /*46a0*/  FSETP.NEU.AND P3, PT, R16, R9.reuse, PT ;  /* 0x000000091000720b */ /* 0x090fe40003f6d000 */
[----:B------:R-:W-:Y:S01]  /*46b0*/  IADD3 R3, P5, P0, R11, UR6, R2 ;  /* 0x000000060b037c10 */ /* 0x000fe2000f8be002 */
[----:B------:R-:W-:Y:S01]  /*46c0*/  VIADD R2, R12, 0x300 ;  /* 0x000003000c027836 */ /* 0x000fe20000000000 */
[----:B------:R-:W-:Y:S01]  /*46d0*/  FSETP.NEU.AND P2, PT, R16, R9, P4 ;  /* 0x000000091000720b */ /* 0x000fe2000274d000 */
[----:B------:R-:W-:Y:S01]  /*46e0*/  VIADD R12, R12, 0x400 ;  /* 0x000004000c0c7836 */ /* 0x000fe20000000000 */
[----:B------:R-:W-:-:S02]  /*46f0*/  @!P4 SEL R4, RZ, 0x1, !P3 ;  /* 0x00000001ff04c807 */ /* 0x000fc40005800000 */
[----:B------:R-:W-:Y:S02]  /*4700*/  IADD3.X R6, PT, PT, R13, R10, RZ, P5, P0 ;  /* 0x0000000a0d067210 */ /* 0x000fe40002fe04ff */
[CC--:B------:R-:W-:Y:S02]  /*4710*/  ISETP.LT.U32.AND P0, PT, R3.reuse, R18.reuse, PT ;  /* 0x000000120300720c */ /* 0x0c0fe40003f01070 */
[----:B------:R-:W-:Y:S02]  /*4720*/  SEL R4, R4, 0x1, !P2 ;  /* 0x0000000104047807 */ /* 0x000fe40005000000 */
[----:B------:R-:W-:Y:S02]  /*4730*/  ISETP.LT.AND.EX P0, PT, R6, R7, PT, P0 ;  /* 0x000000070600720c */ /* 0x000fe40003f01300 */
[----:B------:R-:W-:Y:S02]  /*4740*/  LOP3.LUT P3, RZ, R4, 0xff, RZ, 0xc0, !PT ;  /* 0x000000ff04ff7812 */ /* 0x000fe4000786c0ff */
[----:B------:R-:W-:-:S02]  /*4750*/  SEL R17, R3, R18, P0 ;  /* 0x0000001203117207 */ /* 0x000fc40000000000 */
[CC--:B------:R-:W-:Y:S02]  /*4760*/  SEL R16, R6.reuse, R7.reuse, P0 ;  /* 0x0000000706107207 */ /* 0x0c0fe40000000000 */
[----:B------:R-:W-:Y:S02]  /*4770*/  @!P2 SEL R17, R3, R18, !P4 ;  /* 0x000000120311a207 */ /* 0x000fe40006000000 */
[----:B------:R-:W-:Y:S02]  /*4780*/  @!P2 SEL R16, R6, R7, !P4 ;  /* 0x000000070610a207 */ /* 0x000fe40006000000 */
[----:B------:R-:W-:Y:S02]  /*4790*/  IADD3 R2, P5, P6, R11, UR6, R2 ;  /* 0x000000060b027c10 */ /* 0x000fe4000febe002 */
[----:B-----5:R-:W-:Y:S02]  /*47a0*/  FSETP.NEU.AND P4, PT, R14, R9, P3 ;  /* 0x000000090e00720b */ /* 0x020fe40001f8d000 */
[----:B------:R-:W-:-:S02]  /*47b0*/  IADD3.X R3, PT, PT, R13, R10, RZ, P5, P6 ;  /* 0x0000000a0d037210 */ /* 0x000fc40002fec4ff */
[----:B------:R-:W-:Y:S02]  /*47c0*/  ISETP.LT.U32.AND P0, PT, R2, R17, PT ;  /* 0x000000110200720c */ /* 0x000fe40003f01070 */
[----:B------:R-:W-:Y:S02]  /*47d0*/  FSETP.NEU.AND P2, PT, R14, R9, PT ;  /* 0x000000090e00720b */ /* 0x000fe40003f4d000 */
[CC--:B------:R-:W-:Y:S02]  /*47e0*/  ISETP.LT.AND.EX P0, PT, R3.reuse, R16.reuse, PT, P0 ;  /* 0x000000100300720c */ /* 0x0c0fe40003f01300 */
[----:B------:R-:W-:Y:S02]  /*47f0*/  @!P3 SEL R4, RZ, 0x1, !P2 ;  /* 0x00000001ff04b807 */ /* 0x000fe40005000000 */
[----:B------:R-:W-:Y:S02]  /*4800*/  SEL R6, R2, R17, P0 ;  /* 0x0000001102067207 */ /* 0x000fe40000000000 */
[----:B------:R-:W-:-:S02]  /*4810*/  SEL R7, R3, R16, P0 ;  /* 0x0000001003077207 */ /* 0x000fc40000000000 */
[----:B------:R-:W-:Y:S02]  /*4820*/  SEL R4, R4, 0x1, !P4 ;  /* 0x0000000104047807 */ /* 0x000fe40006000000 */
[----:B------:R-:W-:Y:S02]  /*4830*/  @!P4 SEL R6, R2, R17, !P3 ;  /* 0x000000110206c207 */ /* 0x000fe40005800000 */
[----:B------:R-:W-:-:S07]  /*4840*/  @!P4 SEL R7, R3, R16, !P3 ;  /* 0x000000100307c207 */ /* 0x000fce0005800000 */
.L_x_119:
[----:B------:R-:W-:Y:S05]  /*4850*/  BSYNC.RECONVERGENT B2 ;  /* 0x0000000000027941 */ /* 0x000fea0003800200 */
.L_x_118:
[----:B------:R-:W-:Y:S05]  /*4860*/  @!P1 BRA `(.L_x_114) ;  /* 0x0000000000f09947 */ /* 0x000fea0003800000 */
[----:B------:R-:W-:Y:S01]  /*4870*/  ISETP.NE.AND P0, PT, R15, 0x1, PT ;  /* 0x000000010f00780c */ /* 0x000fe20003f05270 */
[----:B------:R-:W-:Y:S01]  /*4880*/  BSSY.RECONVERGENT B2, `(.L_x_120) ;  /* 0x0000025000027945 */ /* 0x000fe20003800200 */
[----:B------:R-:W-:-:S11]  /*4890*/  LOP3.LUT P1, RZ, R5, 0x100, RZ, 0xc0, !PT ;  /* 0x0000010005ff7812 */ /* 0x000fd6000782c0ff */
[----:B------:R-:W-:Y:S05]  /*48a0*/  @!P0 BRA `(.L_x_121) ;  /* 0x0000000000888947 */ /* 0x000fea0003800000 */
[----:B------:R-:W-:-:S05]  /*48b0*/  IADD3 R5, P0, PT, R12, R11, RZ ;  /* 0x0000000b0c057210 */ /* 0x000fca0007f1e0ff */
[----:B------:R-:W-:Y:S01]  /*48c0*/  IMAD.X R14, RZ, RZ, R13, P0 ;  /* 0x000000ffff0e7224 */ /* 0x000fe200000e060d */
[----:B------:R-:W-:-:S04]  /*48d0*/  LEA R2, P0, R5, UR8, 0x2 ;  /* 0x0000000805027c11 */ /* 0x000fc8000f8010ff */
[----:B------:R-:W-:-:S05]  /*48e0*/  LEA.HI.X R3, R5, UR9, R14, 0x2, P0 ;  /* 0x0000000905037c11 */ /* 0x000fca00080f140e */
[----:B------:R-:W2:Y:S04]  /*48f0*/  LDG.E R16, desc[UR10][R2.64] ;  /* 0x0000000a02107981 */ /* 0x000ea8000c1e1900 */
[----:B------:R0:W3:Y:S01]  /*4900*/  LDG.E R18, desc[UR10][R2.64+0x400] ;  /* 0x0004000a02127981 */ /* 0x0000e2000c1e1900 */
[----:B------:R-:W-:Y:S02]  /*4910*/  LOP3.LUT P2, RZ, R4, 0xff, RZ, 0xc0, !PT ;  /* 0x000000ff04ff7812 */ /* 0x000fe4000784c0ff */
[----:B------:R-:W-:-:S05]  /*4920*/  IADD3 R5, P0, PT, R5, UR6, RZ ;  /* 0x0000000605057c10 */ /* 0x000fca000ff1e0ff */
[----:B------:R-:W-:Y:S01]  /*4930*/  IMAD.X R14, R14, 0x1, R10, P0 ;  /* 0x000000010e0e7824 */ /* 0x000fe200000e060a */
[----:B------:R-:W-:-:S04]  /*4940*/  ISETP.LT.U32.AND P0, PT, R5, R6, PT ;  /* 0x000000060500720c */ /* 0x000fc80003f01070 */
[----:B------:R-:W-:-:S04]  /*4950*/  ISETP.LT.AND.EX P0, PT, R14, R7, PT, P0 ;  /* 0x000000070e00720c */ /* 0x000fc80003f01300 */
[----:B0-----:R-:W-:Y:S02]  /*4960*/  SEL R2, R5, R6, P0 ;  /* 0x0000000605027207 */ /* 0x001fe40000000000 */
[----:B------:R-:W-:Y:S02]  /*4970*/  SEL R3, R14, R7, P0 ;  /* 0x000000070e037207 */ /* 0x000fe40000000000 */
[CC--:B--2---:R-:W-:Y:S02]  /*4980*/  FSETP.NEU.AND P4, PT, R16.reuse, R9.reuse, PT ;  /* 0x000000091000720b */ /* 0x0c4fe40003f8d000 */
[----:B------:R-:W-:Y:S01]  /*4990*/  FSETP.NEU.AND P3, PT, R16, R9, P2 ;  /* 0x000000091000720b */ /* 0x000fe2000176d000 */
[C---:B------:R-:W-:Y:S01]  /*49a0*/  VIADD R16, R12.reuse, 0x100 ;  /* 0x000001000c107836 */ /* 0x040fe20000000000 */
[----:B------:R-:W-:Y:S01]  /*49b0*/  @!P2 SEL R4, RZ, 0x1, !P4 ;  /* 0x00000001ff04a807 */ /* 0x000fe20006000000 */
[----:B------:R-:W-:-:S03]  /*49c0*/  VIADD R12, R12, 0x200 ;  /* 0x000002000c0c7836 */ /* 0x000fc60000000000 */
[----:B------:R-:W-:Y:S02]  /*49d0*/  SEL R4, R4, 0x1, !P3 ;  /* 0x0000000104047807 */ /* 0x000fe40005800000 */
[----:B------:R-:W-:Y:S02]  /*49e0*/  IADD3 R15, P5, P6, R11, UR6, R16 ;  /* 0x000000060b0f7c10 */ /* 0x000fe4000febe010 */
[----:B------:R-:W-:-:S03]  /*49f0*/  LOP3.LUT P4, RZ, R4, 0xff, RZ, 0xc0, !PT ;  /* 0x000000ff04ff7812 */ /* 0x000fc6000788c0ff */
[----:B------:R-:W-:Y:S02]  /*4a00*/  @!P3 SEL R2, R5, R6, !P2 ;  /* 0x000000060502b207 */ /* 0x000fe40005000000 */
[----:B------:R-:W-:Y:S02]  /*4a10*/  @!P3 SEL R3, R14, R7, !P2 ;  /* 0x000000070e03b207 */ /* 0x000fe40005000000 */
[CC--:B---3--:R-:W-:Y:S02]  /*4a20*/  FSETP.NEU.AND P3, PT, R18.reuse, R9.reuse, P4 ;  /* 0x000000091200720b */ /* 0x0c8fe4000276d000 */
[----:B------:R-:W-:Y:S02]  /*4a30*/  IADD3.X R14, PT, PT, R13, R10, RZ, P5, P6 ;  /* 0x0000000a0d0e7210 */ /* 0x000fe40002fec4ff */
[----:B------:R-:W-:Y:S02]  /*4a40*/  ISETP.LT.U32.AND P0, PT, R15, R2, PT ;  /* 0x000000020f00720c */ /* 0x000fe40003f01070 */
[----:B------:R-:W-:-:S02]  /*4a50*/  FSETP.NEU.AND P2, PT, R18, R9, PT ;  /* 0x000000091200720b */ /* 0x000fc40003f4d000 */
[CC--:B------:R-:W-:Y:S02]  /*4a60*/  ISETP.LT.AND.EX P0, PT, R14.reuse, R3.reuse, PT, P0 ;  /* 0x000000030e00720c */ /* 0x0c0fe40003f01300 */
[----:B------:R-:W-:Y:S02]  /*4a70*/  @!P4 SEL R4, RZ, 0x1, !P2 ;  /* 0x00000001ff04c807 */ /* 0x000fe40005000000 */
[CC--:B------:R-:W-:Y:S02]  /*4a80*/  SEL R6, R15.reuse, R2.reuse, P0 ;  /* 0x000000020f067207 */ /* 0x0c0fe40000000000 */
[----:B------:R-:W-:Y:S02]  /*4a90*/  SEL R7, R14, R3, P0 ;  /* 0x000000030e077207 */ /* 0x000fe40000000000 */
[----:B------:R-:W-:Y:S02]  /*4aa0*/  SEL R4, R4, 0x1, !P3 ;  /* 0x0000000104047807 */ /* 0x000fe40005800000 */
[----:B------:R-:W-:-:S02]  /*4ab0*/  @!P3 SEL R6, R15, R2, !P4 ;  /* 0x000000020f06b207 */ /* 0x000fc40006000000 */
[----:B------:R-:W-:-:S07]  /*4ac0*/  @!P3 SEL R7, R14, R3, !P4 ;  /* 0x000000030e07b207 */ /* 0x000fce0006000000 */
.L_x_121:
[----:B------:R-:W-:Y:S05]  /*4ad0*/  BSYNC.RECONVERGENT B2 ;  /* 0x0000000000027941 */ /* 0x000fea0003800200 */
.L_x_120:
[----:B------:R-:W-:Y:S05]  /*4ae0*/  @P1 BRA `(.L_x_114) ;  /* 0x0000000000501947 */ /* 0x000fea0003800000 */
[----:B------:R-:W-:-:S05]  /*4af0*/  IADD3 R11, P0, PT, R12, R11, RZ ;  /* 0x0000000b0c0b7210 */ /* 0x000fca0007f1e0ff */
[----:B------:R-:W-:Y:S01]  /*4b00*/  IMAD.X R13, RZ, RZ, R13, P0 ;  /* 0x000000ffff0d7224 */ /* 0x000fe200000e060d */
[----:B------:R-:W-:-:S04]  /*4b10*/  LEA R2, P0, R11, UR8, 0x2 ;  /* 0x000000080b027c11 */ /* 0x000fc8000f8010ff */
[----:B------:R-:W-:-:S05]  /*4b20*/  LEA.HI.X R3, R11, UR9, R13, 0x2, P0 ;  /* 0x000000090b037c11 */ /* 0x000fca00080f140d */
[----:B------:R-:W2:Y:S01]  /*4b30*/  LDG.E R2, desc[UR10][R2.64] ;  /* 0x0000000a02027981 */ /* 0x000ea2000c1e1900 */
[----:B------:R-:W-:Y:S02]  /*4b40*/  LOP3.LUT P3, RZ, R4, 0xff, RZ, 0xc0, !PT ;  /* 0x000000ff04ff7812 */ /* 0x000fe4000786c0ff */
[----:B------:R-:W-:-:S05]  /*4b50*/  IADD3 R11, P0, PT, R11, UR6, RZ ;  /* 0x000000060b0b7c10 */ /* 0x000fca000ff1e0ff */
[----:B------:R-:W-:Y:S01]  /*4b60*/  IMAD.X R10, R13, 0x1, R10, P0 ;  /* 0x000000010d0a7824 */ /* 0x000fe200000e060a */
[----:B------:R-:W-:-:S04]  /*4b70*/  ISETP.LT.U32.AND P0, PT, R11, R6, PT ;  /* 0x000000060b00720c */ /* 0x000fc80003f01070 */
[----:B------:R-:W-:-:S04]  /*4b80*/  ISETP.LT.AND.EX P0, PT, R10, R7, PT, P0 ;  /* 0x000000070a00720c */ /* 0x000fc80003f01300 */
[----:B------:R-:W-:Y:S02]  /*4b90*/  SEL R5, R11, R6, P0 ;  /* 0x000000060b057207 */ /* 0x000fe40000000000 */
[CC--:B--2---:R-:W-:Y:S02]  /*4ba0*/  FSETP.NEU.AND P2, PT, R2.reuse, R9.reuse, P3 ;  /* 0x000000090200720b */ /* 0x0c4fe40001f4d000 */
[----:B------:R-:W-:Y:S02]  /*4bb0*/  FSETP.NEU.AND P1, PT, R2, R9, PT ;  /* 0x000000090200720b */ /* 0x000fe40003f2d000 */
[----:B------:R-:W-:Y:S02]  /*4bc0*/  SEL R9, R10, R7, P0 ;  /* 0x000000070a097207 */ /* 0x000fe40000000000 */
[----:B------:R-:W-:-:S04]  /*4bd0*/  @!P3 SEL R4, RZ, 0x1, !P1 ;  /* 0x00000001ff04b807 */ /* 0x000fc80004800000 */
[----:B------:R-:W-:-:S03]  /*4be0*/  SEL R4, R4, 0x1, !P2 ;  /* 0x0000000104047807 */ /* 0x000fc60005000000 */
[----:B------:R-:W-:Y:S02]  /*4bf0*/  @!P2 SEL R5, R11, R6, !P3 ;  /* 0x000000060b05a207 */ /* 0x000fe40005800000 */
[----:B------:R-:W-:-:S03]  /*4c00*/  @!P2 SEL R9, R10, R7, !P3 ;  /* 0x000000070a09a207 */ /* 0x000fc60005800000 */
[----:B------:R-:W-:Y:S02]  /*4c10*/  IMAD.MOV.U32 R6, RZ, RZ, R5 ;  /* 0x000000ffff067224 */ /* 0x000fe400078e0005 */
[----:B------:R-:W-:-:S07]  /*4c20*/  IMAD.MOV.U32 R7, RZ, RZ, R9 ;  /* 0x000000ffff077224 */ /* 0x000fce00078e0009 */
.L_x_114:
[----:B------:R-:W-:Y:S05]  /*4c30*/  BSYNC.RECONVERGENT B1 ;  /* 0x0000000000017941 */ /* 0x000fea0003800200 */
.L_x_108:
[----:B------:R-:W0:Y:S01]  /*4c40*/  S2R R9, SR_LANEID ;  /* 0x0000000000097919 */ /* 0x000e220000000000 */
[----:B------:R-:W-:Y:S01]  /*4c50*/  LOP3.LUT R3, R4, 0xff, RZ, 0xc0, !PT ;  /* 0x000000ff04037812 */ /* 0x000fe200078ec0ff */
[----:B------:R-:W-:Y:S01]  /*4c60*/  BSSY.RECONVERGENT B1, `(.L_x_122) ;  /* 0x0000016000017945 */ /* 0x000fe20003800200 */
[----:B------:R1:W2:Y:S04]  /*4c70*/  SHFL.DOWN PT, R5, R6, 0x1, 0x1f ;  /* 0x08201f0006057f89 */ /* 0x0002a800000e0000 */
[----:B------:R1:W3:Y:S04]  /*4c80*/  SHFL.DOWN PT, R10, R7, 0x1, 0x1f ;  /* 0x08201f00070a7f89 */ /* 0x0002e800000e0000 */
[----:B------:R-:W4:Y:S01]  /*4c90*/  SHFL.DOWN PT, R3, R3, 0x1, 0x1f ;  /* 0x08201f0003037f89 */ /* 0x000f2200000e0000 */
        /* <DEDUP_REMOVED lines=18> */
.L_x_123:
[----:B------:R-:W-:Y:S05]  /*4dc0*/  BSYNC.RECONVERGENT B1 ;  /* 0x0000000000017941 */ /* 0x000fea0003800200 */
.L_x_122:
        /* <DEDUP_REMOVED lines=23> */
.L_x_125:
[----:B------:R-:W-:Y:S05]  /*4f40*/  BSYNC.RECONVERGENT B1 ;  /* 0x0000000000017941 */ /* 0x000fea0003800200 */
.L_x_124:
        /* <DEDUP_REMOVED lines=20> */
.L_x_127:
[----:B------:R-:W-:Y:S05]  /*5090*/  BSYNC.RECONVERGENT B1 ;  /* 0x0000000000017941 */ /* 0x000fea0003800200 */
.L_x_126:
        /* <DEDUP_REMOVED lines=20> */
.L_x_129:
[----:B------:R-:W-:Y:S05]  /*51e0*/  BSYNC.RECONVERGENT B1 ;  /* 0x0000000000017941 */ /* 0x000fea0003800200 */
.L_x_128:
        /* <DEDUP_REMOVED lines=20> */
.L_x_131:
[----:B------:R-:W-:Y:S05]  /*5330*/  BSYNC.RECONVERGENT B1 ;  /* 0x0000000000017941 */ /* 0x000fea0003800200 */
.L_x_130:
        /* <DEDUP_REMOVED lines=10> */
.L_x_133:
[----:B------:R-:W-:Y:S05]  /*53e0*/  BSYNC.RECONVERGENT B1 ;  /* 0x0000000000017941 */ /* 0x000fea0003800200 */
.L_x_132:
        /* <DEDUP_REMOVED lines=83> */
[----:B------:R-:W-:-:S07]  /*5920*/  SEL R7, R3, R7, !P2 ;  /* 0x0000000703077207 */ /* 0x000fce0005000000 */
.L_x_89:
[----:B------:R-:W-:Y:S05]  /*5930*/  BSYNC.RECONVERGENT B0 ;  /* 0x0000000000007941 */ /* 0x000fea0003800200 */
.L_x_64:
[----:B------:R-:W-:Y:S05]  /*5940*/  @P1 EXIT ;  /* 0x000000000000194d */ /* 0x000fea0003800000 */
[----:B012---:R-:W0:Y:S02]  /*5950*/  LDC.64 R2, c[0x0][0x398] ;  /* 0x0000e600ff027b82 */ /* 0x007e240000000a00 */
[----:B0-----:R-:W-:-:S05]  /*5960*/  IMAD.WIDE.U32 R2, R0, 0x10, R2 ;  /* 0x0000001000027825 */ /* 0x001fca00078e0002 */
[----:B------:R-:W-:Y:S04]  /*5970*/  STG.E.64 desc[UR10][R2.64+0x8], R6 ;  /* 0x0000080602007986 */ /* 0x000fe8000c101b0a */
[----:B------:R-:W-:Y:S01]  /*5980*/  STG.E.U8 desc[UR10][R2.64], R4 ;  /* 0x0000000402007986 */ /* 0x000fe2000c10110a */
[----:B------:R-:W-:Y:S05]  /*5990*/  EXIT ;  /* 0x000000000000794d */ /* 0x000fea0003800000 */
.L_x_134:
        /* <DEDUP_REMOVED lines=14> */
.L_x_423:


//--------------------- .text._ZN3cub18CUB_300001_SM_10006detail6reduce28DeviceReduceSingleTileKernelINS2_10policy_hubIN4cuda3std3__45tupleIJblEEEyN6thrust24THRUST_300001_SM_1000_NS8cuda_cub9__find_if7functorIS9_EEE10Policy1000ENSB_12zip_iteratorINS8_IJNSD_26transform_input_iterator_tIbNSB_6detail15normal_iteratorINSB_10device_ptrIfEEEENS7_10__not_fn_tINSK_10functional5actorINSQ_9compositeIJNSQ_16operator_adaptorINS7_8equal_toIvEEEENSR_INSQ_8argumentILj0EEEEENSR_INSQ_5valueIiEEEEEEEEEEEEENSB_17counting_iteratorIlNSB_11use_defaultES18_S18_EEEEEEEPS9_ySF_S9_S9_NS7_10__identityEEEvT0_T1_T2_T3_T4_T6_ --------------------------
	.section	.text._ZN3cub18CUB_300001_SM_10006detail6reduce28DeviceReduceSingleTileKernelINS2_10policy_hubIN4cuda3std3__45tupleIJblEEEyN6thrust24THRUST_300001_SM_1000_NS8cuda_cub9__find_if7functorIS9_EEE10Policy1000ENSB_12zip_iteratorINS8_IJNSD_26transform_input_iterator_tIbNSB_6detail15normal_iteratorINSB_10device_ptrIfEEEENS7_10__not_fn_tINSK_10functional5actorINSQ_9compositeIJNSQ_16operator_adaptorINS7_8equal_toIvEEEENSR_INSQ_8argumentILj0EEEEENSR_INSQ_5valueIiEEEEEEEEEEEEENSB_17counting_iteratorIlNSB_11use_defaultES18_S18_EEEEEEEPS9_ySF_S9_S9_NS7_10__identityEEEvT0_T1_T2_T3_T4_T6_,"ax",@progbits
	.align	128
        .global         _ZN3cub18CUB_300001_SM_10006detail6reduce28DeviceReduceSingleTileKernelINS2_10policy_hubIN4cuda3std3__45tupleIJblEEEyN6thrust24THRUST_300001_SM_1000_NS8cuda_cub9__find_if7functorIS9_EEE10Policy1000ENSB_12zip_iteratorINS8_IJNSD_26transform_input_iterator_tIbNSB_6detail15normal_iteratorINSB_10device_ptrIfEEEENS7_10__not_fn_tINSK_10functional5actorINSQ_9compositeIJNSQ_16operator_adaptorINS7_8equal_toIvEEEENSR_INSQ_8argumentILj0EEEEENSR_INSQ_5valueIiEEEEEEEEEEEEENSB_17counting_iteratorIlNSB_11use_defaultES18_S18_EEEEEEEPS9_ySF_S9_S9_NS7_10__identityEEEvT0_T1_T2_T3_T4_T6_
        .type           _ZN3cub18CUB_300001_SM_10006detail6reduce28DeviceReduceSingleTileKernelINS2_10policy_hubIN4cuda3std3__45tupleIJblEEEyN6thrust24THRUST_300001_SM_1000_NS8cuda_cub9__find_if7functorIS9_EEE10Policy1000ENSB_12zip_iteratorINS8_IJNSD_26transform_input_iterator_tIbNSB_6detail15normal_iteratorINSB_10device_ptrIfEEEENS7_10__not_fn_tINSK_10functional5actorINSQ_9compositeIJNSQ_16operator_adaptorINS7_8equal_toIvEEEENSR_INSQ_8argumentILj0EEEEENSR_INSQ_5valueIiEEEEEEEEEEEEENSB_17counting_iteratorIlNSB_11use_defaultES18_S18_EEEEEEEPS9_ySF_S9_S9_NS7_10__identityEEEvT0_T1_T2_T3_T4_T6_,@function
        .size           _ZN3cub18CUB_300001_SM_10006detail6reduce28DeviceReduceSingleTileKernelINS2_10policy_hubIN4cuda3std3__45tupleIJblEEEyN6thrust24THRUST_300001_SM_1000_NS8cuda_cub9__find_if7functorIS9_EEE10Policy1000ENSB_12zip_iteratorINS8_IJNSD_26transform_input_iterator_tIbNSB_6detail15normal_iteratorINSB_10device_ptrIfEEEENS7_10__not_fn_tINSK_10functional5actorINSQ_9compositeIJNSQ_16operator_adaptorINS7_8equal_toIvEEEENSR_INSQ_8argumentILj0EEEEENSR_INSQ_5valueIiEEEEEEEEEEEEENSB_17counting_iteratorIlNSB_11use_defaultES18_S18_EEEEEEEPS9_ySF_S9_S9_NS7_10__identityEEEvT0_T1_T2_T3_T4_T6_,(.L_x_424 - _ZN3cub18CUB_300001_SM_10006detail6reduce28DeviceReduceSingleTileKernelINS2_10policy_hubIN4cuda3std3__45tupleIJblEEEyN6thrust24THRUST_300001_SM_1000_NS8cuda_cub9__find_if7functorIS9_EEE10Policy1000ENSB_12zip_iteratorINS8_IJNSD_26transform_input_iterator_tIbNSB_6detail15normal_iteratorINSB_10device_ptrIfEEEENS7_10__not_fn_tINSK_10functional5actorINSQ_9compositeIJNSQ_16operator_adaptorINS7_8equal_toIvEEEENSR_INSQ_8argumentILj0EEEEENSR_INSQ_5valueIiEEEEEEEEEEEEENSB_17counting_iteratorIlNSB_11use_defaultES18_S18_EEEEEEEPS9_ySF_S9_S9_NS7_10__identityEEEvT0_T1_T2_T3_T4_T6_)
        .other          _ZN3cub18CUB_300001_SM_10006detail6reduce28DeviceReduceSingleTileKernelINS2_10policy_hubIN4cuda3std3__45tupleIJblEEEyN6thrust24THRUST_300001_SM_1000_NS8cuda_cub9__find_if7functorIS9_EEE10Policy1000ENSB_12zip_iteratorINS8_IJNSD_26transform_input_iterator_tIbNSB_6detail15normal_iteratorINSB_10device_ptrIfEEEENS7_10__not_fn_tINSK_10functional5actorINSQ_9compositeIJNSQ_16operator_adaptorINS7_8equal_toIvEEEENSR_INSQ_8argumentILj0EEEEENSR_INSQ_5valueIiEEEEEEEEEEEEENSB_17counting_iteratorIlNSB_11use_defaultES18_S18_EEEEEEEPS9_ySF_S9_S9_NS7_10__identityEEEvT0_T1_T2_T3_T4_T6_,@"STO_CUDA_ENTRY STV_DEFAULT"
_ZN3cub18CUB_300001_SM_10006detail6reduce28DeviceReduceSingleTileKernelINS2_10policy_hubIN4cuda3std3__45tupleIJblEEEyN6thrust24THRUST_300001_SM_1000_NS8cuda_cub9__find_if7functorIS9_EEE10Policy1000ENSB_12zip_iteratorINS8_IJNSD_26transform_input_iterator_tIbNSB_6detail15normal_iteratorINSB_10device_ptrIfEEEENS7_10__not_fn_tINSK_10functional5actorINSQ_9compositeIJNSQ_16operator_adaptorINS7_8equal_toIvEEEENSR_INSQ_8argumentILj0EEEEENSR_INSQ_5valueIiEEEEEEEEEEEEENSB_17counting_iteratorIlNSB_11use_defaultES18_S18_EEEEEEEPS9_ySF_S9_S9_NS7_10__identityEEEvT0_T1_T2_T3_T4_T6_:
.text._ZN3cub18CUB_300001_SM_10006detail6reduce28DeviceReduceSingleTileKernelINS2_10policy_hubIN4cuda3std3__45tupleIJblEEEyN6thrust24THRUST_300001_SM_1000_NS8cuda_cub9__find_if7functorIS9_EEE10Policy1000ENSB_12zip_iteratorINS8_IJNSD_26transform_input_iterator_tIbNSB_6detail15normal_iteratorINSB_10device_ptrIfEEEENS7_10__not_fn_tINSK_10functional5actorINSQ_9compositeIJNSQ_16operator_adaptorINS7_8equal_toIvEEEENSR_INSQ_8argumentILj0EEEEENSR_INSQ_5valueIiEEEEEEEEEEEEENSB_17counting_iteratorIlNSB_11use_defaultES18_S18_EEEEEEEPS9_ySF_S9_S9_NS7_10__identityEEEvT0_T1_T2_T3_T4_T6_:
[----:B------:R-:W-:Y:S01]  /*0000*/  LDC R1, c[0x0][0x37c] ;  /* 0x0000df00ff017b82 */ /* 0x000fe20000000800 */
[----:B------:R-:W0:Y:S07]  /*0010*/  LDCU.64 UR4, c[0x0][0x3a0] ;  /* 0x00007400ff0477ac */ /* 0x000e2e0008000a00 */
[----:B------:R-:W1:Y:S01]  /*0020*/  LDC.U8 R0, c[0x0][0x3b0] ;  /* 0x0000ec00ff007b82 */ /* 0x000e620000000000 */
[----:B------:R-:W2:Y:S01]  /*0030*/  LDCU.64 UR8, c[0x0][0x358] ;  /* 0x00006b00ff0877ac */ /* 0x000ea20008000a00 */
[----:B0-----:R-:W-:-:S04]  /*0040*/  UISETP.NE.U32.AND UP0, UPT, UR4, URZ, UPT ;  /* 0x000000ff0400728c */ /* 0x001fc8000bf05070 */
[----:B------:R-:W-:-:S09]  /*0050*/  UISETP.NE.AND.EX UP0, UPT, UR5, URZ, UPT, UP0 ;  /* 0x000000ff0500728c */ /* 0x000fd2000bf05300 */
        /* <DEDUP_REMOVED lines=9> */
.L_x_135:
[----:B------:R-:W-:Y:S01]  /*00f0*/  UISETP.GT.U32.AND UP0, UPT, UR4, 0x3ff, UPT ;  /* 0x000003ff0400788c */ /* 0x000fe2000bf04070 */
[----:B------:R-:W-:Y:S03]  /*0100*/  BSSY.RECONVERGENT B0, `(.L_x_136) ;  /* 0x000055a000007945 */ /* 0x000fe60003800200 */
[----:B------:R-:W-:-:S09]  /*0110*/  UISETP.GT.U32.AND.EX UP0, UPT, UR5, URZ, UPT, UP0 ;  /* 0x000000ff0500728c */ /* 0x000fd2000bf04100 */
[----:B------:R-:W-:Y:S05]  /*0120*/  BRA.U UP0, `(.L_x_137) ;  /* 0x0000002d00e47547 */ /* 0x000fea000b800000 */
[----:B------:R-:W0:Y:S01]  /*0130*/  S2R R7, SR_TID.X ;  /* 0x0000000000077919 */ /* 0x000e220000002100 */
[----:B------:R-:W-:Y:S01]  /*0140*/  IMAD.MOV.U32 R5, RZ, RZ, RZ ;  /* 0x000000ffff057224 */ /* 0x000fe200078e00ff */
[----:B------:R-:W2:Y:S01]  /*0150*/  LDCU.64 UR10, c[0x0][0x390] ;  /* 0x00007200ff0a77ac */ /* 0x000ea20008000a00 */
[----:B0-----:R-:W-:-:S13]  /*0160*/  ISETP.GE.U32.AND P1, PT, R7, UR4, PT ;  /* 0x0000000407007c0c */ /* 0x001fda000bf26070 */
[----:B------:R-:W0:Y:S08]  /*0170*/  @!P1 LDC.64 R2, c[0x0][0x380] ;  /* 0x0000e000ff029b82 */ /* 0x000e300000000a00 */
        /* <DEDUP_REMOVED lines=8> */
[----:B------:R-:W-:Y:S01]  /*0200*/  BSSY.RECONVERGENT B1, `(.L_x_138) ;  /* 0x000010d000017945 */ /* 0x000fe20003800200 */
[----:B------:R-:W-:Y:S02]  /*0210*/  IMAD.MOV.U32 R6, RZ, RZ, RZ ;  /* 0x000000ffff067224 */ /* 0x000fe400078e00ff */
[----:B------:R-:W-:Y:S02]  /*0220*/  ISETP.GE.U32.AND P2, PT, R11, UR4, PT ;  /* 0x000000040b007c0c */ /* 0x000fe4000bf46070 */
[----:B----4-:R-:W-:-:S05]  /*0230*/  @!P1 IADD3 R5, P3, PT, R7, R12, RZ ;  /* 0x0000000c07059210 */ /* 0x010fca0007f7e0ff */
[----:B------:R-:W-:Y:S01]  /*0240*/  @!P1 IMAD.X R6, RZ, RZ, R13, P3 ;  /* 0x000000ffff069224 */ /* 0x000fe200018e060d */
[----:B-----5:R-:W-:-:S04]  /*0250*/  @!P1 FSETP.NEU.AND P0, PT, R2, R9, PT ;  /* 0x000000090200920b */ /* 0x020fc80003f0d000 */
[----:B------:R-:W-:-:S04]  /*0260*/  @!P1 SEL R2, RZ, 0x1, !P0 ;  /* 0x00000001ff029807 */ /* 0x000fc80004000000 */
[----:B------:R-:W-:Y:S01]  /*0270*/  @!P1 PRMT R4, R2, 0x7610, R4 ;  /* 0x0000761002049816 */ /* 0x000fe20000000004 */
[----:B--2---:R-:W-:Y:S06]  /*0280*/  @P2 BRA `(.L_x_139) ;  /* 0x0000001000102947 */ /* 0x004fec0003800000 */
[----:B------:R-:W-:Y:S01]  /*0290*/  LOP3.LUT R12, RZ, R11, RZ, 0x33, !PT ;  /* 0x0000000bff0c7212 */ /* 0x000fe200078e33ff */
[----:B------:R-:W0:Y:S01]  /*02a0*/  LDCU UR6, c[0x0][0x38c] ;  /* 0x00007180ff0677ac */ /* 0x000e220008000800 */
[----:B------:R-:W-:Y:S03]  /*02b0*/  BSSY.RECONVERGENT B2, `(.L_x_140) ;  /* 0x0000081000027945 */ /* 0x000fe60003800200 */
[----:B------:R-:W-:-:S05]  /*02c0*/  VIADD R12, R12, UR4 ;  /* 0x000000040c0c7c36 */ /* 0x000fca0008000000 */
[C---:B------:R-:W-:Y:S02]  /*02d0*/  ISETP.GE.U32.AND P0, PT, R12.reuse, 0x700, PT ;  /* 0x000007000c00780c */ /* 0x040fe40003f06070 */
[----:B------:R-:W-:-:S04]  /*02e0*/  LEA.HI R13, R12, 0x1, RZ, 0x18 ;  /* 0x000000010c0d7811 */ /* 0x000fc800078fc0ff */
[----:B------:R-:W-:Y:S02]  /*02f0*/  LOP3.LUT R18, R13, 0x7, RZ, 0xc0, !PT ;  /* 0x000000070d127812 */ /* 0x000fe400078ec0ff */
[----:B0-----:R-:W-:Y:S02]  /*0300*/  I2FP.F32.S32 R10, UR6 ;  /* 0x00000006000a7c45 */ /* 0x001fe40008201400 */
[----:B------:R-:W-:-:S03]  /*0310*/  ISETP.NE.AND P1, PT, R18, RZ, PT ;  /* 0x000000ff1200720c */ /* 0x000fc60003f25270 */
[----:B------:R-:W-:Y:S10]  /*0320*/  @!P0 BRA `(.L_x_141) ;  /* 0x0000000400e48947 */ /* 0x000ff40003800000 */
[----:B------:R-:W0:Y:S01]  /*0330*/  LDC.64 R2, c[0x0][0x380] ;  /* 0x0000e000ff027b82 */ /* 0x000e220000000a00 */
[----:B------:R-:W-:-:S05]  /*0340*/  LOP3.LUT R14, R13, 0x1fffff8, RZ, 0xc0, !PT ;  /* 0x01fffff80d0e7812 */ /* 0x000fca00078ec0ff */
[----:B------:R-:W-:-:S07]  /*0350*/  IMAD.MOV R14, RZ, RZ, -R14 ;  /* 0x000000ffff0e7224 */ /* 0x000fce00078e0a0e */
.L_x_142:
[----:B0-----:R-:W-:-:S05]  /*0360*/  IMAD.WIDE.U32 R8, R11, 0x4, R2 ;  /* 0x000000040b087825 */ /* 0x001fca00078e0002 */
        /* <DEDUP_REMOVED lines=10> */
[C---:B------:R-:W-:Y:S01]  /*0410*/  IADD3 R4, P3, PT, R11.reuse, UR10, RZ ;  /* 0x0000000a0b047c10 */ /* 0x040fe2000ff7e0ff */
[----:B------:R-:W-:Y:S01]  /*0420*/  VIADD R11, R11, 0x800 ;  /* 0x000008000b0b7836 */ /* 0x000fe20000000000 */
[----:B------:R-:W-:-:S02]  /*0430*/  LOP3.LUT P5, RZ, R16, 0xff, RZ, 0xc0, !PT ;  /* 0x000000ff10ff7812 */ /* 0x000fc400078ac0ff */
[CC--:B--2---:R-:W-:Y:S02]  /*0440*/  FSETP.NEU.AND P0, PT, R23.reuse, R10.reuse, PT ;  /* 0x0000000a1700720b */ /* 0x0c4fe40003f0d000 */
[----:B------:R-:W-:Y:S01]  /*0450*/  FSETP.NEU.AND P2, PT, R23, R10, P5 ;  /* 0x0000000a1700720b */ /* 0x000fe20002f4d000 */
[----:B------:R-:W-:-:S08]  /*0460*/  IMAD.X R23, RZ, RZ, UR11, P3 ;  /* 0x0000000bff177e24 */ /* 0x000fd000098e06ff */
[----:B------:R-:W-:Y:S02]  /*0470*/  @!P5 SEL R16, RZ, 0x1, !P0 ;  /* 0x00000001ff10d807 */ /* 0x000fe40004000000 */
[----:B---3--:R-:W-:Y:S02]  /*0480*/  FSETP.NEU.AND P6, PT, R29, R10, PT ;  /* 0x0000000a1d00720b */ /* 0x008fe40003fcd000 */
[----:B------:R-:W-:Y:S02]  /*0490*/  SEL R16, R16, 0x1, !P2 ;  /* 0x0000000110107807 */ /* 0x000fe40005000000 */
[----:B------:R-:W-:Y:S02]  /*04a0*/  ISETP.LT.U32.AND P0, PT, R4, R5, PT ;  /* 0x000000050400720c */ /* 0x000fe40003f01070 */
[----:B------:R-:W-:Y:S02]  /*04b0*/  LOP3.LUT P3, RZ, R16, 0xff, RZ, 0xc0, !PT ;  /* 0x000000ff10ff7812 */ /* 0x000fe4000786c0ff */
[----:B------:R-:W-:-:S02]  /*04c0*/  ISETP.LT.AND.EX P0, PT, R23, R6, PT, P0 ;  /* 0x000000061700720c */ /* 0x000fc40003f01300 */
[----:B------:R-:W-:Y:S02]  /*04d0*/  FSETP.NEU.AND P4, PT, R29, R10, P3 ;  /* 0x0000000a1d00720b */ /* 0x000fe40001f8d000 */
[CC--:B0-----:R-:W-:Y:S02]  /*04e0*/  SEL R8, R4.reuse, R5.reuse, P0 ;  /* 0x0000000504087207 */ /* 0x0c1fe40000000000 */
[CC--:B------:R-:W-:Y:S02]  /*04f0*/  SEL R9, R23.reuse, R6.reuse, P0 ;  /* 0x0000000617097207 */ /* 0x0c0fe40000000000 */
[----:B------:R-:W-:Y:S02]  /*0500*/  @!P2 SEL R8, R4, R5, !P5 ;  /* 0x000000050408a207 */ /* 0x000fe40006800000 */
[----:B------:R-:W-:Y:S02]  /*0510*/  @!P2 SEL R9, R23, R6, !P5 ;  /* 0x000000061709a207 */ /* 0x000fe40006800000 */
[----:B------:R-:W-:-:S02]  /*0520*/  @!P3 SEL R16, RZ, 0x1, !P6 ;  /* 0x00000001ff10b807 */ /* 0x000fc40007000000 */
[----:B------:R-:W-:Y:S02]  /*0530*/  IADD3 R5, P0, PT, R4, 0x100, RZ ;  /* 0x0000010004057810 */ /* 0x000fe40007f1e0ff */
[----:B------:R-:W-:Y:S02]  /*0540*/  SEL R16, R16, 0x1, !P4 ;  /* 0x0000000110107807 */ /* 0x000fe40006000000 */
[----:B----4-:R-:W-:Y:S01]  /*0550*/  FSETP.NEU.AND P6, PT, R27, R10, PT ;  /* 0x0000000a1b00720b */ /* 0x010fe20003fcd000 */
[----:B------:R-:W-:Y:S01]  /*0560*/  IMAD.X R6, RZ, RZ, R23, P0 ;  /* 0x000000ffff067224 */ /* 0x000fe200000e0617 */
[----:B------:R-:W-:Y:S02]  /*0570*/  LOP3.LUT P2, RZ, R16, 0xff, RZ, 0xc0, !PT ;  /* 0x000000ff10ff7812 */ /* 0x000fe4000784c0ff */
[----:B------:R-:W-:Y:S02]  /*0580*/  ISETP.LT.U32.AND P0, PT, R5, R8, PT ;  /* 0x000000080500720c */ /* 0x000fe40003f01070 */
[----:B------:R-:W-:-:S02]  /*0590*/  FSETP.NEU.AND P5, PT, R27, R10, P2 ;  /* 0x0000000a1b00720b */ /* 0x000fc400017ad000 */
[----:B------:R-:W-:-:S04]  /*05a0*/  ISETP.LT.AND.EX P0, PT, R6, R9, PT, P0 ;  /* 0x000000090600720c */ /* 0x000fc80003f01300 */
[CC--:B------:R-:W-:Y:S02]  /*05b0*/  SEL R20, R5.reuse, R8.reuse, P0 ;  /* 0x0000000805147207 */ /* 0x0c0fe40000000000 */
[-C--:B------:R-:W-:Y:S02]  /*05c0*/  SEL R29, R6, R9.reuse, P0 ;  /* 0x00000009061d7207 */ /* 0x080fe40000000000 */
        /* <DEDUP_REMOVED lines=10> */
[-C--:B------:R-:W-:Y:S02]  /*0670*/  ISETP.LT.AND.EX P0, PT, R6, R29.reuse, PT, P0 ;  /* 0x0000001d0600720c */ /* 0x080fe40003f01300 */
[----:B------:R-:W-:Y:S02]  /*0680*/  @!P3 SEL R16, RZ, 0x1, !P6 ;  /* 0x00000001ff10b807 */ /* 0x000fe40007000000 */
[CC--:B------:R-:W-:Y:S02]  /*0690*/  SEL R8, R5.reuse, R20.reuse, P0 ;  /* 0x0000001405087207 */ /* 0x0c0fe40000000000 */
        /* <DEDUP_REMOVED lines=21> */
[----:B------:R-:W-:Y:S02]  /*07f0*/  ISETP.LT.AND.EX P0, PT, R6, R25, PT, P0 ;  /* 0x000000190600720c */ /* 0x000fe40003f01300 */
[----:B------:R-:W-:-:S02]  /*0800*/  FSETP.NEU.AND P4, PT, R17, R10, P3 ;  /* 0x0000000a1100720b */ /* 0x000fc40001f8d000 */
[----:B------:R-:W-:Y:S02]  /*0810*/  SEL R8, R5, R20, P0 ;  /* 0x0000001405087207 */ /* 0x000fe40000000000 */
[----:B------:R-:W-:Y:S02]  /*0820*/  SEL R9, R6, R25, P0 ;  /* 0x0000001906097207 */ /* 0x000fe40000000000 */
[----:B------:R-:W-:Y:S02]  /*0830*/  FSETP.NEU.AND P0, PT, R17, R10, PT ;  /* 0x0000000a1100720b */ /* 0x000fe40003f0d000 */
[----:B------:R-:W-:Y:S02]  /*0840*/  @!P5 SEL R8, R5, R20, !P2 ;  /* 0x000000140508d207 */ /* 0x000fe40005000000 */
[----:B------:R-:W-:Y:S02]  /*0850*/  @!P3 SEL R16, RZ, 0x1, !P0 ;  /* 0x00000001ff10b807 */ /* 0x000fe40004000000 */
[----:B------:R-:W-:-:S02]  /*0860*/  IADD3 R5, P6, PT, R4, 0x500, RZ ;  /* 0x0000050004057810 */ /* 0x000fc40007fde0ff */
[----:B------:R-:W-:Y:S02]  /*0870*/  SEL R16, R16, 0x1, !P4 ;  /* 0x0000000110107807 */ /* 0x000fe40006000000 */
[----:B------:R-:W-:Y:S01]  /*0880*/  @!P5 SEL R9, R6, R25, !P2 ;  /* 0x000000190609d207 */ /* 0x000fe20005000000 */
[----:B------:R-:W-:Y:S01]  /*0890*/  IMAD.X R6, RZ, RZ, R23, P6 ;  /* 0x000000ffff067224 */ /* 0x000fe200030e0617 */
[----:B------:R-:W-:Y:S02]  /*08a0*/  ISETP.LT.U32.AND P0, PT, R5, R8, PT ;  /* 0x000000080500720c */ /* 0x000fe40003f01070 */
[----:B------:R-:W-:Y:S02]  /*08b0*/  LOP3.LUT P2, RZ, R16, 0xff, RZ, 0xc0, !PT ;  /* 0x000000ff10ff7812 */ /* 0x000fe4000784c0ff */
[----:B------:R-:W-:-:S04]  /*08c0*/  ISETP.LT.AND.EX P0, PT, R6, R9, PT, P0 ;  /* 0x000000090600720c */ /* 0x000fc80003f01300 */
[CC--:B------:R-:W-:Y:S02]  /*08d0*/  SEL R22, R5.reuse, R8.reuse, P0 ;  /* 0x0000000805167207 */ /* 0x0c0fe40000000000 */
[CC--:B------:R-:W-:Y:S02]  /*08e0*/  SEL R17, R6.reuse, R9.reuse, P0 ;  /* 0x0000000906117207 */ /* 0x0c0fe40000000000 */
[----:B------:R-:W-:Y:S02]  /*08f0*/  @!P4 SEL R22, R5, R8, !P3 ;  /* 0x000000080516c207 */ /* 0x000fe40005800000 */
[----:B------:R-:W-:Y:S02]  /*0900*/  @!P4 SEL R17, R6, R9, !P3 ;  /* 0x000000090611c207 */ /* 0x000fe40005800000 */
[----:B------:R-:W-:Y:S02]  /*0910*/  IADD3 R5, P0, PT, R4, 0x600, RZ ;  /* 0x0000060004057810 */ /* 0x000fe40007f1e0ff */
[----:B------:R-:W-:-:S02]  /*0920*/  FSETP.NEU.AND P3, PT, R15, R10, PT ;  /* 0x0000000a0f00720b */ /* 0x000fc40003f6d000 */
[----:B------:R-:W-:Y:S01]  /*0930*/  FSETP.NEU.AND P4, PT, R15, R10, P2 ;  /* 0x0000000a0f00720b */ /* 0x000fe2000178d000 */
[----:B------:R-:W-:Y:S01]  /*0940*/  IMAD.X R6, RZ, RZ, R23, P0 ;  /* 0x000000ffff067224 */ /* 0x000fe200000e0617 */
[----:B------:R-:W-:Y:S02]  /*0950*/  @!P2 SEL R16, RZ, 0x1, !P3 ;  /* 0x00000001ff10a807 */ /* 0x000fe40005800000 */
[----:B------:R-:W-:Y:S02]  /*0960*/  ISETP.LT.U32.AND P0, PT, R5, R22, PT ;  /* 0x000000160500720c */ /* 0x000fe40003f01070 */
[----:B------:R-:W-:Y:S02]  /*0970*/  SEL R16, R16, 0x1, !P4 ;  /* 0x0000000110107807 */ /* 0x000fe40006000000 */
[----:B------:R-:W-:Y:S02]  /*0980*/  IADD3 R8, P5, PT, R4, 0x700, RZ ;  /* 0x0000070004087810 */ /* 0x000fe40007fbe0ff */
[----:B------:R-:W-:-:S02]  /*0990*/  ISETP.LT.AND.EX P0, PT, R6, R17, PT, P0 ;  /* 0x000000110600720c */ /* 0x000fc40003f01300 */
[----:B------:R-:W-:Y:S01]  /*09a0*/  LOP3.LUT P3, RZ, R16, 0xff, RZ, 0xc0, !PT ;  /* 0x000000ff10ff7812 */ /* 0x000fe2000786c0ff */
[----:B------:R-:W-:Y:S01]  /*09b0*/  IMAD.X R23, RZ, RZ, R23, P5 ;  /* 0x000000ffff177224 */ /* 0x000fe200028e0617 */
[CC--:B------:R-:W-:Y:S02]  /*09c0*/  SEL R9, R5.reuse, R22.reuse, P0 ;  /* 0x0000001605097207 */ /* 0x0c0fe40000000000 */
[-C--:B------:R-:W-:Y:S02]  /*09d0*/  SEL R20, R6, R17.reuse, P0 ;  /* 0x0000001106147207 */ /* 0x080fe40000000000 */
[----:B------:R-:W-:Y:S02]  /*09e0*/  ISETP.NE.AND P5, PT, R14, RZ, PT ;  /* 0x000000ff0e00720c */ /* 0x000fe40003fa5270 */
[----:B------:R-:W-:Y:S02]  /*09f0*/  @!P4 SEL R9, R5, R22, !P2 ;  /* 0x000000160509c207 */ /* 0x000fe40005000000 */
[----:B------:R-:W-:-:S02]  /*0a00*/  @!P4 SEL R20, R6, R17, !P2 ;  /* 0x000000110614c207 */ /* 0x000fc40005000000 */
[CC--:B------:R-:W-:Y:S02]  /*0a10*/  FSETP.NEU.AND P4, PT, R19.reuse, R10.reuse, P3 ;  /* 0x0000000a1300720b */ /* 0x0c0fe40001f8d000 */
[CC--:B------:R-:W-:Y:S02]  /*0a20*/  ISETP.LT.U32.AND P0, PT, R8.reuse, R9.reuse, PT ;  /* 0x000000090800720c */ /* 0x0c0fe40003f01070 */
[----:B------:R-:W-:Y:S02]  /*0a30*/  FSETP.NEU.AND P2, PT, R19, R10, PT ;  /* 0x0000000a1300720b */ /* 0x000fe40003f4d000 */
[----:B------:R-:W-:Y:S02]  /*0a40*/  ISETP.LT.AND.EX P0, PT, R23, R20, PT, P0 ;  /* 0x000000141700720c */ /* 0x000fe40003f01300 */
[----:B------:R-:W-:Y:S02]  /*0a50*/  @!P3 SEL R16, RZ, 0x1, !P2 ;  /* 0x00000001ff10b807 */ /* 0x000fe40005000000 */
[----:B------:R-:W-:-:S02]  /*0a60*/  SEL R5, R8, R9, P0 ;  /* 0x0000000908057207 */ /* 0x000fc40000000000 */
[CC--:B------:R-:W-:Y:S02]  /*0a70*/  SEL R6, R23.reuse, R20.reuse, P0 ;  /* 0x0000001417067207 */ /* 0x0c0fe40000000000 */
[----:B------:R-:W-:Y:S02]  /*0a80*/  SEL R4, R16, 0x1, !P4 ;  /* 0x0000000110047807 */ /* 0x000fe40006000000 */
[----:B------:R-:W-:Y:S02]  /*0a90*/  @!P4 SEL R5, R8, R9, !P3 ;  /* 0x000000090805c207 */ /* 0x000fe40005800000 */
[----:B------:R-:W-:Y:S01]  /*0aa0*/  @!P4 SEL R6, R23, R20, !P3 ;  /* 0x000000141706c207 */ /* 0x000fe20005800000 */
[----:B------:R-:W-:Y:S06]  /*0ab0*/  @P5 BRA `(.L_x_142) ;  /* 0xfffffff800285947 */ /* 0x000fec000383ffff */
.L_x_141:
[----:B------:R-:W-:Y:S05]  /*0ac0*/  BSYNC.RECONVERGENT B2 ;  /* 0x0000000000027941 */ /* 0x000fea0003800200 */
.L_x_140:
[----:B------:R-:W-:Y:S05]  /*0ad0*/  @!P1 BRA `(.L_x_139) ;  /* 0x0000000400fc9947 */ /* 0x000fea0003800000 */
[----:B------:R-:W-:Y:S01]  /*0ae0*/  ISETP.GE.U32.AND P0, PT, R18, 0x4, PT ;  /* 0x000000041200780c */ /* 0x000fe20003f06070 */
[----:B------:R-:W-:Y:S01]  /*0af0*/  BSSY.RECONVERGENT B2, `(.L_x_143) ;  /* 0x0000042000027945 */ /* 0x000fe20003800200 */
[----:B------:R-:W-:-:S11]  /*0b00*/  LOP3.LUT P1, R13, R13, 0x3, RZ, 0xc0, !PT ;  /* 0x000000030d0d7812 */ /* 0x000fd6000782c0ff */
[----:B------:R-:W-:Y:S05]  /*0b10*/  @!P0 BRA `(.L_x_144) ;  /* 0x0000000000fc8947 */ /* 0x000fea0003800000 */
[----:B------:R-:W0:Y:S01]  /*0b20*/  LDC.64 R8, c[0x0][0x380] ;  /* 0x0000e000ff087b82 */ /* 0x000e220000000a00 */
[----:B------:R-:W2:Y:S01]  /*0b30*/  LDCU.64 UR6, c[0x0][0x390] ;  /* 0x00007200ff0677ac */ /* 0x000ea20008000a00 */
[----:B0-----:R-:W-:-:S05]  /*0b40*/  IMAD.WIDE.U32 R8, R11, 0x4, R8 ;  /* 0x000000040b087825 */ /* 0x001fca00078e0008 */
[----:B------:R-:W3:Y:S04]  /*0b50*/  LDG.E R15, desc[UR8][R8.64] ;  /* 0x00000008080f7981 */ /* 0x000ee8000c1e1900 */
[----:B------:R-:W4:Y:S04]  /*0b60*/  LDG.E R17, desc[UR8][R8.64+0x400] ;  /* 0x0004000808117981 */ /* 0x000f28000c1e1900 */
[----:B------:R-:W5:Y:S04]  /*0b70*/  LDG.E R19, desc[UR8][R8.64+0x800] ;  /* 0x0008000808137981 */ /* 0x000f68000c1e1900 */
[----:B------:R0:W5:Y:S01]  /*0b80*/  LDG.E R3, desc[UR8][R8.64+0xc00] ;  /* 0x000c000808037981 */ /* 0x000162000c1e1900 */
[----:B------:R-:W-:Y:S01]  /*0b90*/  LOP3.LUT P3, RZ, R4, 0xff, RZ, 0xc0, !PT ;  /* 0x000000ff04ff7812 */ /* 0x000fe2000786c0ff */
[C---:B------:R-:W-:Y:S01]  /*0ba0*/  VIADD R2, R11.reuse, 0x100 ;  /* 0x000001000b027836 */ /* 0x040fe20000000000 */
[----:B--2---:R-:W-:-:S02]  /*0bb0*/  IADD3 R16, P2, PT, R11, UR6, RZ ;  /* 0x000000060b107c10 */ /* 0x004fc4000ff5e0ff */
[CC--:B---3--:R-:W-:Y:S02]  /*0bc0*/  FSETP.NEU.AND P0, PT, R15.reuse, R10.reuse, PT ;  /* 0x0000000a0f00720b */ /* 0x0c8fe40003f0d000 */
[----:B------:R-:W-:Y:S01]  /*0bd0*/  FSETP.NEU.AND P4, PT, R15, R10, P3 ;  /* 0x0000000a0f00720b */ /* 0x000fe20001f8d000 */
[----:B------:R-:W-:-:S06]  /*0be0*/  IMAD.X R15, RZ, RZ, UR7, P2 ;  /* 0x00000007ff0f7e24 */ /* 0x000fcc00090e06ff */
[----:B------:R-:W-:Y:S02]  /*0bf0*/  @!P3 SEL R4, RZ, 0x1, !P0 ;  /* 0x00000001ff04b807 */ /* 0x000fe40004000000 */
[-C--:B------:R-:W-:Y:S02]  /*0c00*/  ISETP.LT.U32.AND P0, PT, R16, R5.reuse, PT ;  /* 0x000000051000720c */ /* 0x080fe40003f01070 */
[----:B------:R-:W-:Y:S02]  /*0c10*/  SEL R4, R4, 0x1, !P4 ;  /* 0x0000000104047807 */ /* 0x000fe40006000000 */
[----:B------:R-:W-:Y:S02]  /*0c20*/  ISETP.LT.AND.EX P0, PT, R15, R6, PT, P0 ;  /* 0x000000060f00720c */ /* 0x000fe40003f01300 */
[----:B------:R-:W-:Y:S02]  /*0c30*/  LOP3.LUT P2, RZ, R4, 0xff, RZ, 0xc0, !PT ;  /* 0x000000ff04ff7812 */ /* 0x000fe4000784c0ff */
[----:B------:R-:W-:-:S02]  /*0c40*/  SEL R14, R16, R5, P0 ;  /* 0x00000005100e7207 */ /* 0x000fc40000000000 */
[----:B0-----:R-:W-:Y:S02]  /*0c50*/  SEL R9, R15, R6, P0 ;  /* 0x000000060f097207 */ /* 0x001fe40000000000 */
[----:B----4-:R-:W-:Y:S02]  /*0c60*/  FSETP.NEU.AND P0, PT, R17, R10, PT ;  /* 0x0000000a1100720b */ /* 0x010fe40003f0d000 */
[----:B------:R-:W-:Y:S02]  /*0c70*/  @!P4 SEL R14, R16, R5, !P3 ;  /* 0x00000005100ec207 */ /* 0x000fe40005800000 */
[----:B------:R-:W-:Y:S02]  /*0c80*/  @!P4 SEL R9, R15, R6, !P3 ;  /* 0x000000060f09c207 */ /* 0x000fe40005800000 */
[----:B------:R-:W-:Y:S02]  /*0c90*/  FSETP.NEU.AND P4, PT, R17, R10, P2 ;  /* 0x0000000a1100720b */ /* 0x000fe4000178d000 */
[----:B------:R-:W-:-:S02]  /*0ca0*/  @!P2 SEL R4, RZ, 0x1, !P0 ;  /* 0x00000001ff04a807 */ /* 0x000fc40004000000 */
[----:B------:R-:W-:Y:S01]  /*0cb0*/  IADD3 R5, P5, PT, R2, UR6, RZ ;  /* 0x0000000602057c10 */ /* 0x000fe2000ffbe0ff */
[----:B------:R-:W-:Y:S01]  /*0cc0*/  VIADD R2, R11, 0x200 ;  /* 0x000002000b027836 */ /* 0x000fe20000000000 */
[----:B------:R-:W-:Y:S02]  /*0cd0*/  SEL R4, R4, 0x1, !P4 ;  /* 0x0000000104047807 */ /* 0x000fe40006000000 */
[----:B------:R-:W-:Y:S01]  /*0ce0*/  ISETP.LT.U32.AND P0, PT, R5, R14, PT ;  /* 0x0000000e0500720c */ /* 0x000fe20003f01070 */
[----:B------:R-:W-:Y:S01]  /*0cf0*/  IMAD.X R6, RZ, RZ, UR7, P5 ;  /* 0x00000007ff067e24 */ /* 0x000fe2000a8e06ff */
[----:B------:R-:W-:-:S04]  /*0d00*/  LOP3.LUT P3, RZ, R4, 0xff, RZ, 0xc0, !PT ;  /* 0x000000ff04ff7812 */ /* 0x000fc8000786c0ff */
[----:B------:R-:W-:-:S04]  /*0d10*/  ISETP.LT.AND.EX P0, PT, R6, R9, PT, P0 ;  /* 0x000000090600720c */ /* 0x000fc80003f01300 */
[CC--:B------:R-:W-:Y:S02]  /*0d20*/  SEL R8, R5.reuse, R14.reuse, P0 ;  /* 0x0000000e05087207 */ /* 0x0c0fe40000000000 */
[CC--:B------:R-:W-:Y:S02]  /*0d30*/  SEL R17, R6.reuse, R9.reuse, P0 ;  /* 0x0000000906117207 */ /* 0x0c0fe40000000000 */
[----:B------:R-:W-:Y:S02]  /*0d40*/  @!P4 SEL R8, R5, R14, !P2 ;  /* 0x0000000e0508c207 */ /* 0x000fe40005000000 */
[----:B------:R-:W-:Y:S02]  /*0d50*/  @!P4 SEL R17, R6, R9, !P2 ;  /* 0x000000090611c207 */ /* 0x000fe40005000000 */
[----:B------:R-:W-:Y:S01]  /*0d60*/  IADD3 R5, P0, PT, R2, UR6, RZ ;  /* 0x0000000602057c10 */ /* 0x000fe2000ff1e0ff */
[----:B------:R-:W-:Y:S01]  /*0d70*/  VIADD R2, R11, 0x300 ;  /* 0x000003000b027836 */ /* 0x000fe20000000000 */
[-C--:B-----5:R-:W-:Y:S01]  /*0d80*/  FSETP.NEU.AND P2, PT, R19, R10.reuse, PT ;  /* 0x0000000a1300720b */ /* 0x0a0fe20003f4d000 */
[----:B------:R-:W-:Y:S01]  /*0d90*/  VIADD R11, R11, 0x400 ;  /* 0x000004000b0b7836 */ /* 0x000fe20000000000 */
[----:B------:R-:W-:Y:S01]  /*0da0*/  FSETP.NEU.AND P4, PT, R19, R10, P3 ;  /* 0x0000000a1300720b */ /* 0x000fe20001f8d000 */
[----:B------:R-:W-:Y:S01]  /*0db0*/  IMAD.X R6, RZ, RZ, UR7, P0 ;  /* 0x00000007ff067e24 */ /* 0x000fe200080e06ff */
[----:B------:R-:W-:-:S02]  /*0dc0*/  @!P3 SEL R4, RZ, 0x1, !P2 ;  /* 0x00000001ff04b807 */ /* 0x000fc40005000000 */
[CC--:B------:R-:W-:Y:S02]  /*0dd0*/  ISETP.LT.U32.AND P0, PT, R5.reuse, R8.reuse, PT ;  /* 0x000000080500720c */ /* 0x0c0fe40003f01070 */
[----:B------:R-:W-:Y:S02]  /*0de0*/  SEL R4, R4, 0x1, !P4 ;  /* 0x0000000104047807 */ /* 0x000fe40006000000 */
[----:B------:R-:W-:Y:S02]  /*0df0*/  ISETP.LT.AND.EX P0, PT, R6, R17, PT, P0 ;  /* 0x000000110600720c */ /* 0x000fe40003f01300 */
[----:B------:R-:W-:Y:S02]  /*0e00*/  LOP3.LUT P2, RZ, R4, 0xff, RZ, 0xc0, !PT ;  /* 0x000000ff04ff7812 */ /* 0x000fe4000784c0ff */
[----:B------:R-:W-:Y:S02]  /*0e10*/  IADD3 R2, P5, PT, R2, UR6, RZ ;  /* 0x0000000602027c10 */ /* 0x000fe4000ffbe0ff */
[----:B------:R-:W-:-:S02]  /*0e20*/  SEL R9, R5, R8, P0 ;  /* 0x0000000805097207 */ /* 0x000fc40000000000 */
[CC--:B------:R-:W-:Y:S02]  /*0e30*/  SEL R15, R6.reuse, R17.reuse, P0 ;  /* 0x00000011060f7207 */ /* 0x0c0fe40000000000 */
[----:B------:R-:W-:Y:S01]  /*0e40*/  @!P4 SEL R9, R5, R8, !P3 ;  /* 0x000000080509c207 */ /* 0x000fe20005800000 */
[----:B------:R-:W-:Y:S01]  /*0e50*/  IMAD.X R8, RZ, RZ, UR7, P5 ;  /* 0x00000007ff087e24 */ /* 0x000fe2000a8e06ff */
[----:B------:R-:W-:Y:S02]  /*0e60*/  @!P4 SEL R15, R6, R17, !P3 ;  /* 0x00000011060fc207 */ /* 0x000fe40005800000 */
[CC--:B------:R-:W-:Y:S02]  /*0e70*/  FSETP.NEU.AND P4, PT, R3.reuse, R10.reuse, P2 ;  /* 0x0000000a0300720b */ /* 0x0c0fe4000178d000 */
[----:B------:R-:W-:Y:S02]  /*0e80*/  ISETP.LT.U32.AND P0, PT, R2, R9, PT ;  /* 0x000000090200720c */ /* 0x000fe40003f01070 */
[----:B------:R-:W-:-:S02]  /*0e90*/  FSETP.NEU.AND P3, PT, R3, R10, PT ;  /* 0x0000000a0300720b */ /* 0x000fc40003f6d000 */
[----:B------:R-:W-:Y:S02]  /*0ea0*/  ISETP.LT.AND.EX P0, PT, R8, R15, PT, P0 ;  /* 0x0000000f0800720c */ /* 0x000fe40003f01300 */
[----:B------:R-:W-:Y:S02]  /*0eb0*/  @!P2 SEL R4, RZ, 0x1, !P3 ;  /* 0x00000001ff04a807 */ /* 0x000fe40005800000 */
[----:B------:R-:W-:Y:S02]  /*0ec0*/  SEL R5, R2, R9, P0 ;  /* 0x0000000902057207 */ /* 0x000fe40000000000 */
[----:B------:R-:W-:Y:S02]  /*0ed0*/  SEL R6, R8, R15, P0 ;  /* 0x0000000f08067207 */ /* 0x000fe40000000000 */
[----:B------:R-:W-:Y:S02]  /*0ee0*/  SEL R4, R4, 0x1, !P4 ;  /* 0x0000000104047807 */ /* 0x000fe40006000000 */
[----:B------:R-:W-:-:S02]  /*0ef0*/  @!P4 SEL R5, R2, R9, !P2 ;  /* 0x000000090205c207 */ /* 0x000fc40005000000 */
[----:B------:R-:W-:-:S07]  /*0f00*/  @!P4 SEL R6, R8, R15, !P2 ;  /* 0x0000000f0806c207 */ /* 0x000fce0005000000 */
.L_x_144:
[----:B------:R-:W-:Y:S05]  /*0f10*/  BSYNC.RECONVERGENT B2 ;  /* 0x0000000000027941 */ /* 0x000fea0003800200 */
.L_x_143:
[----:B------:R-:W-:Y:S05]  /*0f20*/  @!P1 BRA `(.L_x_139) ;  /* 0x0000000000e89947 */ /* 0x000fea0003800000 */
[----:B------:R-:W-:Y:S01]  /*0f30*/  ISETP.NE.AND P0, PT, R13, 0x1, PT ;  /* 0x000000010d00780c */ /* 0x000fe20003f05270 */
[----:B------:R-:W-:Y:S01]  /*0f40*/  BSSY.RECONVERGENT B2, `(.L_x_145) ;  /* 0x0000024000027945 */ /* 0x000fe20003800200 */
[----:B------:R-:W-:-:S11]  /*0f50*/  LOP3.LUT P1, RZ, R12, 0x100, RZ, 0xc0, !PT ;  /* 0x000001000cff7812 */ /* 0x000fd6000782c0ff */
[----:B------:R-:W-:Y:S05]  /*0f60*/  @!P0 BRA `(.L_x_146) ;  /* 0x0000000000848947 */ /* 0x000fea0003800000 */
[----:B------:R-:W0:Y:S01]  /*0f70*/  LDC.64 R2, c[0x0][0x380] ;  /* 0x0000e000ff027b82 */ /* 0x000e220000000a00 */
[----:B------:R-:W2:Y:S01]  /*0f80*/  LDCU.64 UR6, c[0x0][0x390] ;  /* 0x00007200ff0677ac */ /* 0x000ea20008000a00 */
[----:B0-----:R-:W-:-:S05]  /*0f90*/  IMAD.WIDE.U32 R2, R11, 0x4, R2 ;  /* 0x000000040b027825 */ /* 0x001fca00078e0002 */
[----:B------:R-:W3:Y:S04]  /*0fa0*/  LDG.E R9, desc[UR8][R2.64] ;  /* 0x0000000802097981 */ /* 0x000ee8000c1e1900 */
[----:B------:R0:W4:Y:S01]  /*0fb0*/  LDG.E R15, desc[UR8][R2.64+0x400] ;  /* 0x00040008020f7981 */ /* 0x000122000c1e1900 */
[----:B------:R-:W-:Y:S01]  /*0fc0*/  LOP3.LUT P2, RZ, R4, 0xff, RZ, 0xc0, !PT ;  /* 0x000000ff04ff7812 */ /* 0x000fe2000784c0ff */
[C---:B------:R-:W-:Y:S01]  /*0fd0*/  VIADD R12, R11.reuse, 0x100 ;  /* 0x000001000b0c7836 */ /* 0x040fe20000000000 */
[C---:B--2---:R-:W-:Y:S01]  /*0fe0*/  IADD3 R8, P4, PT, R11.reuse, UR6, RZ ;  /* 0x000000060b087c10 */ /* 0x044fe2000ff9e0ff */
[----:B------:R-:W-:-:S03]  /*0ff0*/  VIADD R11, R11, 0x200 ;  /* 0x000002000b0b7836 */ /* 0x000fc60000000000 */
[----:B------:R-:W-:Y:S02]  /*1000*/  ISETP.LT.U32.AND P0, PT, R8, R5, PT ;  /* 0x000000050800720c */ /* 0x000fe40003f01070 */
[CC--:B---3--:R-:W-:Y:S02]  /*1010*/  FSETP.NEU.AND P5, PT, R9.reuse, R10.reuse, PT ;  /* 0x0000000a0900720b */ /* 0x0c8fe40003fad000 */
[----:B------:R-:W-:Y:S01]  /*1020*/  FSETP.NEU.AND P3, PT, R9, R10, P2 ;  /* 0x0000000a0900720b */ /* 0x000fe2000176d000 */
[----:B------:R-:W-:Y:S02]  /*1030*/  IMAD.X R9, RZ, RZ, UR7, P4 ;  /* 0x00000007ff097e24 */ /* 0x000fe4000a0e06ff */
[----:B------:R-:W-:Y:S02]  /*1040*/  @!P2 SEL R4, RZ, 0x1, !P5 ;  /* 0x00000001ff04a807 */ /* 0x000fe40006800000 */
[----:B------:R-:W-:Y:S02]  /*1050*/  IADD3 R13, P5, PT, R12, UR6, RZ ;  /* 0x000000060c0d7c10 */ /* 0x000fe4000ffbe0ff */
[----:B------:R-:W-:-:S02]  /*1060*/  SEL R4, R4, 0x1, !P3 ;  /* 0x0000000104047807 */ /* 0x000fc40005800000 */
[CC--:B------:R-:W-:Y:S02]  /*1070*/  ISETP.LT.AND.EX P0, PT, R9.reuse, R6.reuse, PT, P0 ;  /* 0x000000060900720c */ /* 0x0c0fe40003f01300 */
[----:B------:R-:W-:Y:S02]  /*1080*/  LOP3.LUT P4, RZ, R4, 0xff, RZ, 0xc0, !PT ;  /* 0x000000ff04ff7812 */ /* 0x000fe4000788c0ff */
[CC--:B0-----:R-:W-:Y:S02]  /*1090*/  SEL R2, R8.reuse, R5.reuse, P0 ;  /* 0x0000000508027207 */ /* 0x0c1fe40000000000 */
[CC--:B------:R-:W-:Y:S02]  /*10a0*/  SEL R3, R9.reuse, R6.reuse, P0 ;  /* 0x0000000609037207 */ /* 0x0c0fe40000000000 */
[----:B------:R-:W-:Y:S01]  /*10b0*/  @!P3 SEL R2, R8, R5, !P2 ;  /* 0x000000050802b207 */ /* 0x000fe20005000000 */
[----:B------:R-:W-:Y:S01]  /*10c0*/  IMAD.X R8, RZ, RZ, UR7, P5 ;  /* 0x00000007ff087e24 */ /* 0x000fe2000a8e06ff */
[----:B------:R-:W-:-:S02]  /*10d0*/  @!P3 SEL R3, R9, R6, !P2 ;  /* 0x000000060903b207 */ /* 0x000fc40005000000 */
[----:B----4-:R-:W-:Y:S02]  /*10e0*/  FSETP.NEU.AND P3, PT, R15, R10, P4 ;  /* 0x0000000a0f00720b */ /* 0x010fe4000276d000 */
[----:B------:R-:W-:Y:S02]  /*10f0*/  ISETP.LT.U32.AND P0, PT, R13, R2, PT ;  /* 0x000000020d00720c */ /* 0x000fe40003f01070 */
[----:B------:R-:W-:Y:S02]  /*1100*/  FSETP.NEU.AND P2, PT, R15, R10, PT ;  /* 0x0000000a0f00720b */ /* 0x000fe40003f4d000 */
[----:B------:R-:W-:Y:S02]  /*1110*/  ISETP.LT.AND.EX P0, PT, R8, R3, PT, P0 ;  /* 0x000000030800720c */ /* 0x000fe40003f01300 */
[----:B------:R-:W-:Y:S02]  /*1120*/  @!P4 SEL R4, RZ, 0x1, !P2 ;  /* 0x00000001ff04c807 */ /* 0x000fe40005000000 */
[----:B------:R-:W-:-:S02]  /*1130*/  SEL R5, R13, R2, P0 ;  /* 0x000000020d057207 */ /* 0x000fc40000000000 */
[-C--:B------:R-:W-:Y:S02]  /*1140*/  SEL R6, R8, R3.reuse, P0 ;  /* 0x0000000308067207 */ /* 0x080fe40000000000 */
[----:B------:R-:W-:Y:S02]  /*1150*/  SEL R4, R4, 0x1, !P3 ;  /* 0x0000000104047807 */ /* 0x000fe40005800000 */
[----:B------:R-:W-:Y:S02]  /*1160*/  @!P3 SEL R5, R13, R2, !P4 ;  /* 0x000000020d05b207 */ /* 0x000fe40006000000 */
[----:B------:R-:W-:-:S07]  /*1170*/  @!P3 SEL R6, R8, R3, !P4 ;  /* 0x000000030806b207 */ /* 0x000fce0006000000 */
.L_x_146:
[----:B------:R-:W-:Y:S05]  /*1180*/  BSYNC.RECONVERGENT B2 ;  /* 0x0000000000027941 */ /* 0x000fea0003800200 */
.L_x_145:
[----:B------:R-:W-:Y:S05]  /*1190*/  @P1 BRA `(.L_x_139) ;  /* 0x00000000004c1947 */ /* 0x000fea0003800000 */
[----:B------:R-:W0:Y:S01]  /*11a0*/  LDC.64 R2, c[0x0][0x380] ;  /* 0x0000e000ff027b82 */ /* 0x000e220000000a00 */
[----:B------:R-:W2:Y:S01]  /*11b0*/  LDCU.64 UR6, c[0x0][0x390] ;  /* 0x00007200ff0677ac */ /* 0x000ea20008000a00 */
[----:B0-----:R-:W-:-:S06]  /*11c0*/  IMAD.WIDE.U32 R2, R11, 0x4, R2 ;  /* 0x000000040b027825 */ /* 0x001fcc00078e0002 */
[----:B------:R-:W3:Y:S01]  /*11d0*/  LDG.E R3, desc[UR8][R2.64] ;  /* 0x0000000802037981 */ /* 0x000ee2000c1e1900 */
[----:B------:R-:W-:Y:S02]  /*11e0*/  LOP3.LUT P3, RZ, R4, 0xff, RZ, 0xc0, !PT ;  /* 0x000000ff04ff7812 */ /* 0x000fe4000786c0ff */
[----:B--2---:R-:W-:-:S05]  /*11f0*/  IADD3 R12, P0, PT, R11, UR6, RZ ;  /* 0x000000060b0c7c10 */ /* 0x004fca000ff1e0ff */
[----:B------:R-:W-:Y:S01]  /*1200*/  IMAD.X R11, RZ, RZ, UR7, P0 ;  /* 0x00000007ff0b7e24 */ /* 0x000fe200080e06ff */
[----:B------:R-:W-:-:S04]  /*1210*/  ISETP.LT.U32.AND P0, PT, R12, R5, PT ;  /* 0x000000050c00720c */ /* 0x000fc80003f01070 */
[----:B------:R-:W-:-:S04]  /*1220*/  ISETP.LT.AND.EX P0, PT, R11, R6, PT, P0 ;  /* 0x000000060b00720c */ /* 0x000fc80003f01300 */
[----:B------:R-:W-:Y:S02]  /*1230*/  SEL R8, R12, R5, P0 ;  /* 0x000000050c087207 */ /* 0x000fe40000000000 */
[----:B------:R-:W-:Y:S02]  /*1240*/  SEL R9, R11, R6, P0 ;  /* 0x000000060b097207 */ /* 0x000fe40000000000 */
[CC--:B---3--:R-:W-:Y:S02]  /*1250*/  FSETP.NEU.AND P2, PT, R3.reuse, R10.reuse, P3 ;  /* 0x0000000a0300720b */ /* 0x0c8fe40001f4d000 */
[----:B------:R-:W-:-:S04]  /*1260*/  FSETP.NEU.AND P1, PT, R3, R10, PT ;  /* 0x0000000a0300720b */ /* 0x000fc80003f2d000 */
[----:B------:R-:W-:-:S04]  /*1270*/  @!P3 SEL R4, RZ, 0x1, !P1 ;  /* 0x00000001ff04b807 */ /* 0x000fc80004800000 */
[----:B------:R-:W-:-:S03]  /*1280*/  SEL R4, R4, 0x1, !P2 ;  /* 0x0000000104047807 */ /* 0x000fc60005000000 */
[----:B------:R-:W-:Y:S02]  /*1290*/  @!P2 SEL R8, R12, R5, !P3 ;  /* 0x000000050c08a207 */ /* 0x000fe40005800000 */
[----:B------:R-:W-:-:S03]  /*12a0*/  @!P2 SEL R9, R11, R6, !P3 ;  /* 0x000000060b09a207 */ /* 0x000fc60005800000 */
[----:B------:R-:W-:Y:S02]  /*12b0*/  IMAD.MOV.U32 R5, RZ, RZ, R8 ;  /* 0x000000ffff057224 */ /* 0x000fe400078e0008 */
[----:B------:R-:W-:-:S07]  /*12c0*/  IMAD.MOV.U32 R6, RZ, RZ, R9 ;  /* 0x000000ffff067224 */ /* 0x000fce00078e0009 */
.L_x_139:
[----:B------:R-:W-:Y:S05]  /*12d0*/  BSYNC.RECONVERGENT B1 ;  /* 0x0000000000017941 */ /* 0x000fea0003800200 */
.L_x_138:
[----:B------:R-:W-:-:S04]  /*12e0*/  UISETP.GE.U32.AND UP0, UPT, UR4, 0x100, UPT ;  /* 0x000001000400788c */ /* 0x000fc8000bf06070 */
[----:B------:R-:W-:-:S09]  /*12f0*/  UISETP.GE.U32.AND.EX UP0, UPT, UR5, URZ, UPT, UP0 ;  /* 0x000000ff0500728c */ /* 0x000fd2000bf06100 */
[----:B------:R-:W-:Y:S05]  /*1300*/  BRA.U !UP0, `(.L_x_147) ;  /* 0x0000000d08487547 */ /* 0x000fea000b800000 */
[----:B------:R-:W0:Y:S01]  /*1310*/  S2R R10, SR_LANEID ;  /* 0x00000000000a7919 */ /* 0x000e220000000000 */
[----:B------:R-:W-:Y:S01]  /*1320*/  LOP3.LUT R2, R4, 0xff, RZ, 0xc0, !PT ;  /* 0x000000ff04027812 */ /* 0x000fe200078ec0ff */
[----:B------:R-:W-:Y:S01]  /*1330*/  BSSY.RECONVERGENT B1, `(.L_x_148) ;  /* 0x0000016000017945 */ /* 0x000fe20003800200 */
[----:B------:R2:W3:Y:S04]  /*1340*/  SHFL.DOWN PT, R8, R5, 0x1, 0x1f ;  /* 0x08201f0005087f89 */ /* 0x0004e800000e0000 */
[----:B------:R2:W4:Y:S04]  /*1350*/  SHFL.DOWN PT, R9, R6, 0x1, 0x1f ;  /* 0x08201f0006097f89 */ /* 0x00052800000e0000 */
[----:B------:R2:W1:Y:S01]  /*1360*/  SHFL.DOWN PT, R3, R2, 0x1, 0x1f ;  /* 0x08201f0002037f89 */ /* 0x00046200000e0000 */
        /* <DEDUP_REMOVED lines=8> */
[-C--:B------:R-:W-:Y:S02]  /*13f0*/  @!P0 ISETP.LT.U32.AND P1, PT, R8, R5.reuse, PT ;  /* 0x000000050800820c */ /* 0x080fe40003f21070 */
[----:B------:R-:W-:Y:S02]  /*1400*/  @P0 ISETP.NE.AND P4, PT, R2, RZ, PT ;  /* 0x000000ff0200020c */ /* 0x000fe40003f85270 */
[----:B------:R-:W-:Y:S02]  /*1410*/  @!P0 PRMT R4, R11, 0x7610, R4 ;  /* 0x000076100b048816 */ /* 0x000fe40000000004 */
[----:B------:R-:W-:Y:S02]  /*1420*/  @!P0 ISETP.LT.AND.EX P1, PT, R9, R6, PT, P1 ;  /* 0x000000060900820c */ /* 0x000fe40003f21310 */
[----:B------:R-:W-:Y:S02]  /*1430*/  @P0 SEL R2, R3, R4, !P4 ;  /* 0x0000000403020207 */ /* 0x000fe40006000000 */
[----:B------:R-:W-:-:S02]  /*1440*/  @!P0 SEL R5, R8, R5, P1 ;  /* 0x0000000508058207 */ /* 0x000fc40000800000 */
[C---:B------:R-:W-:Y:S02]  /*1450*/  @!P0 SEL R6, R9.reuse, R6, P1 ;  /* 0x0000000609068207 */ /* 0x040fe40000800000 */
[----:B------:R-:W-:Y:S02]  /*1460*/  @P0 PRMT R4, R2, 0x7610, R4 ;  /* 0x0000761002040816 */ /* 0x000fe40000000004 */
[----:B------:R-:W-:Y:S02]  /*1470*/  @P0 SEL R5, R8, R5, !P4 ;  /* 0x0000000508050207 */ /* 0x000fe40006000000 */
[----:B------:R-:W-:-:S07]  /*1480*/  @P0 SEL R6, R9, R6, !P4 ;  /* 0x0000000609060207 */ /* 0x000fce0006000000 */
.L_x_149:
[----:B------:R-:W-:Y:S05]  /*1490*/  BSYNC.RECONVERGENT B1 ;  /* 0x0000000000017941 */ /* 0x000fea0003800200 */
.L_x_148:
        /* <DEDUP_REMOVED lines=13> */
[-C--:B-1----:R-:W-:Y:S02]  /*1570*/  @!P0 ISETP.LT.U32.AND P3, PT, R8, R5.reuse, PT ;  /* 0x000000050800820c */ /* 0x082fe40003f61070 */
[----:B------:R-:W-:Y:S02]  /*1580*/  @P0 ISETP.NE.AND P6, PT, R2, RZ, PT ;  /* 0x000000ff0200020c */ /* 0x000fe40003fc5270 */
[----:B------:R-:W-:Y:S02]  /*1590*/  @!P0 PRMT R4, R10, 0x7610, R4 ;  /* 0x000076100a048816 */ /* 0x000fe40000000004 */
[----:B--2---:R-:W-:Y:S02]  /*15a0*/  @!P0 ISETP.LT.AND.EX P3, PT, R9, R6, PT, P3 ;  /* 0x000000060900820c */ /* 0x004fe40003f61330 */
[----:B------:R-:W-:Y:S02]  /*15b0*/  @P0 SEL R2, R3, R4, !P6 ;  /* 0x0000000403020207 */ /* 0x000fe40007000000 */
[----:B0-----:R-:W-:-:S02]  /*15c0*/  @!P0 SEL R5, R8, R5, P3 ;  /* 0x0000000508058207 */ /* 0x001fc40001800000 */
[C---:B------:R-:W-:Y:S02]  /*15d0*/  @!P0 SEL R6, R9.reuse, R6, P3 ;  /* 0x0000000609068207 */ /* 0x040fe40001800000 */
[----:B------:R-:W-:Y:S02]  /*15e0*/  @P0 PRMT R4, R2, 0x7610, R4 ;  /* 0x0000761002040816 */ /* 0x000fe40000000004 */
[----:B------:R-:W-:Y:S02]  /*15f0*/  @P0 SEL R5, R8, R5, !P6 ;  /* 0x0000000508050207 */ /* 0x000fe40007000000 */
[----:B------:R-:W-:-:S07]  /*1600*/  @P0 SEL R6, R9, R6, !P6 ;  /* 0x0000000609060207 */ /* 0x000fce0007000000 */
.L_x_151:
[----:B------:R-:W-:Y:S05]  /*1610*/  BSYNC.RECONVERGENT B1 ;  /* 0x0000000000017941 */ /* 0x000fea0003800200 */
.L_x_150:
        /* <DEDUP_REMOVED lines=10> */
[-C--:B---3--:R-:W-:Y:S02]  /*16c0*/  @!P0 ISETP.LT.U32.AND P2, PT, R8, R5.reuse, PT ;  /* 0x000000050800820c */ /* 0x088fe40003f41070 */
[----:B------:R-:W-:Y:S02]  /*16d0*/  @P0 ISETP.NE.AND P3, PT, R2, RZ, PT ;  /* 0x000000ff0200020c */ /* 0x000fe40003f65270 */
[----:B------:R-:W-:Y:S02]  /*16e0*/  @!P0 PRMT R4, R10, 0x7610, R4 ;  /* 0x000076100a048816 */ /* 0x000fe40000000004 */
[----:B--2---:R-:W-:Y:S02]  /*16f0*/  @!P0 ISETP.LT.AND.EX P2, PT, R9, R6, PT, P2 ;  /* 0x000000060900820c */ /* 0x004fe40003f41320 */
[----:B------:R-:W-:Y:S02]  /*1700*/  @P0 SEL R2, R3, R4, !P3 ;  /* 0x0000000403020207 */ /* 0x000fe40005800000 */
[----:B01----:R-:W-:-:S02]  /*1710*/  @!P0 SEL R5, R8, R5, P2 ;  /* 0x0000000508058207 */ /* 0x003fc40001000000 */
[C---:B------:R-:W-:Y:S02]  /*1720*/  @!P0 SEL R6, R9.reuse, R6, P2 ;  /* 0x0000000609068207 */ /* 0x040fe40001000000 */
[----:B------:R-:W-:Y:S02]  /*1730*/  @P0 PRMT R4, R2, 0x7610, R4 ;  /* 0x0000761002040816 */ /* 0x000fe40000000004 */
[----:B------:R-:W-:Y:S02]  /*1740*/  @P0 SEL R5, R8, R5, !P3 ;  /* 0x0000000508050207 */ /* 0x000fe40005800000 */
[----:B------:R-:W-:-:S07]  /*1750*/  @P0 SEL R6, R9, R6, !P3 ;  /* 0x0000000609060207 */ /* 0x000fce0005800000 */
.L_x_153:
[----:B------:R-:W-:Y:S05]  /*1760*/  BSYNC.RECONVERGENT B1 ;  /* 0x0000000000017941 */ /* 0x000fea0003800200 */
.L_x_152:
        /* <DEDUP_REMOVED lines=10> */
[-C--:B----4-:R-:W-:Y:S02]  /*1810*/  @!P0 ISETP.LT.U32.AND P2, PT, R8, R5.reuse, PT ;  /* 0x000000050800820c */ /* 0x090fe40003f41070 */
[----:B------:R-:W-:Y:S02]  /*1820*/  @P0 ISETP.NE.AND P3, PT, R2, RZ, PT ;  /* 0x000000ff0200020c */ /* 0x000fe40003f65270 */
[----:B------:R-:W-:Y:S02]  /*1830*/  @!P0 PRMT R4, R10, 0x7610, R4 ;  /* 0x000076100a048816 */ /* 0x000fe40000000004 */
[----:B--2---:R-:W-:Y:S02]  /*1840*/  @!P0 ISETP.LT.AND.EX P2, PT, R9, R6, PT, P2 ;  /* 0x000000060900820c */ /* 0x004fe40003f41320 */
[----:B------:R-:W-:Y:S02]  /*1850*/  @P0 SEL R2, R3, R4, !P3 ;  /* 0x0000000403020207 */ /* 0x000fe40005800000 */
[----:B-1-3--:R-:W-:-:S02]  /*1860*/  @!P0 SEL R5, R8, R5, P2 ;  /* 0x0000000508058207 */ /* 0x00afc40001000000 */
[C---:B------:R-:W-:Y:S02]  /*1870*/  @!P0 SEL R6, R9.reuse, R6, P2 ;  /* 0x0000000609068207 */ /* 0x040fe40001000000 */
[----:B------:R-:W-:Y:S02]  /*1880*/  @P0 PRMT R4, R2, 0x7610, R4 ;  /* 0x0000761002040816 */ /* 0x000fe40000000004 */
[----:B------:R-:W-:Y:S02]  /*1890*/  @P0 SEL R5, R8, R5, !P3 ;  /* 0x0000000508050207 */ /* 0x000fe40005800000 */
[----:B------:R-:W-:-:S07]  /*18a0*/  @P0 SEL R6, R9, R6, !P3 ;  /* 0x0000000609060207 */ /* 0x000fce0005800000 */
.L_x_155:
[----:B------:R-:W-:Y:S05]  /*18b0*/  BSYNC.RECONVERGENT B1 ;  /* 0x0000000000017941 */ /* 0x000fea0003800200 */
.L_x_154:
        /* <DEDUP_REMOVED lines=20> */
.L_x_157:
[----:B------:R-:W-:Y:S05]  /*1a00*/  BSYNC.RECONVERGENT B1 ;  /* 0x0000000000017941 */ /* 0x000fea0003800200 */
.L_x_156:
[----:B------:R-:W-:Y:S04]  /*1a10*/  BSSY.RECONVERGENT B1, `(.L_x_158) ;  /* 0x000000c000017945 */ /* 0x000fe80003800200 */
[----:B------:R-:W-:Y:S05]  /*1a20*/  @P1 BRA `(.L_x_159) ;  /* 0x0000000000281947 */ /* 0x000fea0003800000 */
[----:B----4-:R-:W4:Y:S01]  /*1a30*/  S2R R8, SR_CgaCtaId ;  /* 0x0000000000087919 */ /* 0x010f220000008800 */
[----:B0-----:R-:W-:Y:S02]  /*1a40*/  MOV R3, 0x400 ;  /* 0x0000040000037802 */ /* 0x001fe40000000f00 */
[----:B------:R-:W-:-:S04]  /*1a50*/  SHF.R.U32.HI R2, RZ, 0x1, R7 ;  /* 0x00000001ff027819 */ /* 0x000fc80000011607 */
[----:B------:R-:W-:Y:S02]  /*1a60*/  LOP3.LUT R2, R2, 0x1f0, RZ, 0xc0, !PT ;  /* 0x000001f002027812 */ /* 0x000fe400078ec0ff */
[----:B----4-:R-:W-:-:S05]  /*1a70*/  LEA R3, R8, R3, 0x18 ;  /* 0x0000000308037211 */ /* 0x010fca00078ec0ff */
[----:B--2---:R-:W-:Y:S02]  /*1a80*/  IMAD.IADD R9, R2, 0x1, R3 ;  /* 0x0000000102097824 */ /* 0x004fe400078e0203 */
[----:B------:R-:W-:Y:S02]  /*1a90*/  IMAD.MOV.U32 R2, RZ, RZ, R5 ;  /* 0x000000ffff027224 */ /* 0x000fe400078e0005 */
[----:B------:R-:W-:Y:S01]  /*1aa0*/  IMAD.MOV.U32 R3, RZ, RZ, R6 ;  /* 0x000000ffff037224 */ /* 0x000fe200078e0006 */
[----:B------:R0:W-:Y:S04]  /*1ab0*/  STS.U8 [R9+0x8], R4 ;  /* 0x0000080409007388 */ /* 0x0001e80000000000 */
[----:B------:R0:W-:Y:S02]  /*1ac0*/  STS.64 [R9+0x10], R2 ;  /* 0x0000100209007388 */ /* 0x0001e40000000a00 */
.L_x_159:
[----:B------:R-:W-:Y:S05]  /*1ad0*/  BSYNC.RECONVERGENT B1 ;  /* 0x0000000000017941 */ /* 0x000fea0003800200 */
.L_x_158:
        /* <DEDUP_REMOVED lines=8> */
[----:B0-2-4-:R-:W0:Y:S04]  /*1b60*/  LDS.64 R8, [UR6+0x20] ;  /* 0x00002006ff087984 */ /* 0x015e280008000a00 */
[----:B------:R-:W2:Y:S04]  /*1b70*/  LDS.U8 R16, [UR6+0x28] ;  /* 0x00002806ff107984 */ /* 0x000ea80008000000 */
[----:B------:R-:W4:Y:S04]  /*1b80*/  LDS.64 R12, [UR6+0x30] ;  /* 0x00003006ff0c7984 */ /* 0x000f280008000a00 */
[----:B------:R-:W4:Y:S04]  /*1b90*/  LDS.U8 R17, [UR6+0x38] ;  /* 0x00003806ff117984 */ /* 0x000f280008000000 */
[----:B------:R-:W4:Y:S04]  /*1ba0*/  LDS.64 R10, [UR6+0x40] ;  /* 0x00004006ff0a7984 */ /* 0x000f280008000a00 */
[----:B------:R-:W4:Y:S04]  /*1bb0*/  LDS.U8 R14, [UR6+0x48] ;  /* 0x00004806ff0e7984 */ /* 0x000f280008000000 */
[----:B------:R-:W4:Y:S04]  /*1bc0*/  LDS.64 R2, [UR6+0x50] ;  /* 0x00005006ff027984 */ /* 0x000f280008000a00 */
[----:B------:R-:W4:Y:S01]  /*1bd0*/  LDS.U8 R18, [UR6+0x58] ;  /* 0x00005806ff127984 */ /* 0x000f220008000000 */
[----:B-----5:R-:W-:-:S02]  /*1be0*/  ISETP.NE.AND P2, PT, R7, RZ, PT ;  /* 0x000000ff0700720c */ /* 0x020fc40003f45270 */
[----:B0-----:R-:W-:Y:S02]  /*1bf0*/  ISETP.LT.U32.AND P0, PT, R8, R5, PT ;  /* 0x000000050800720c */ /* 0x001fe40003f01070 */
[----:B------:R-:W-:Y:S02]  /*1c00*/  @P4 SEL R7, R4, 0x1, !P2 ;  /* 0x0000000104074807 */ /* 0x000fe40005000000 */
[----:B------:R-:W-:Y:S02]  /*1c10*/  ISETP.LT.AND.EX P0, PT, R9, R6, PT, P0 ;  /* 0x000000060900720c */ /* 0x000fe40003f01300 */
[----:B------:R-:W-:Y:S02]  /*1c20*/  LOP3.LUT P3, RZ, R7, 0xff, RZ, 0xc0, !PT ;  /* 0x000000ff07ff7812 */ /* 0x000fe4000786c0ff */
[----:B--2---:R-:W-:-:S03]  /*1c30*/  ISETP.NE.AND P5, PT, R16, RZ, PT ;  /* 0x000000ff1000720c */ /* 0x004fc60003fa5270 */
[C---:B-1-3--:R-:W-:Y:S02]  /*1c40*/  @P2 SEL R5, R8.reuse, R5, P0 ;  /* 0x0000000508052207 */ /* 0x04afe40000000000 */
[C---:B------:R-:W-:Y:S02]  /*1c50*/  @P2 SEL R6, R9.reuse, R6, P0 ;  /* 0x0000000609062207 */ /* 0x040fe40000000000 */
[----:B------:R-:W-:Y:S02]  /*1c60*/  SEL R5, R8, R5, !P4 ;  /* 0x0000000508057207 */ /* 0x000fe40006000000 */
[----:B------:R-:W-:Y:S02]  /*1c70*/  SEL R15, R9, R6, !P4 ;  /* 0x00000006090f7207 */ /* 0x000fe40006000000 */
[----:B----4-:R-:W-:Y:S01]  /*1c80*/  ISETP.LT.U32.AND P0, PT, R12, R5, PT ;  /* 0x000000050c00720c */ /* 0x010fe20003f01070 */
[----:B------:R-:W0:Y:S01]  /*1c90*/  LDS.64 R8, [UR6+0x60] ;  /* 0x00006006ff087984 */ /* 0x000e220008000a00 */
[----:B------:R-:W-:-:S02]  /*1ca0*/  @P3 SEL R16, R7, 0x1, !P5 ;  /* 0x0000000107103807 */ /* 0x000fc40006800000 */
[----:B------:R-:W-:Y:S02]  /*1cb0*/  ISETP.LT.AND.EX P0, PT, R13, R15, PT, P0 ;  /* 0x0000000f0d00720c */ /* 0x000fe40003f01300 */
[----:B------:R-:W-:Y:S02]  /*1cc0*/  LOP3.LUT P2, RZ, R16, 0xff, RZ, 0xc0, !PT ;  /* 0x000000ff10ff7812 */ /* 0x000fe4000784c0ff */
[C---:B------:R-:W-:Y:S02]  /*1cd0*/  @P5 SEL R5, R12.reuse, R5, P0 ;  /* 0x000000050c055207 */ /* 0x040fe40000000000 */
        /* <DEDUP_REMOVED lines=15> */
[----:B------:R-:W3:Y:S01]  /*1dd0*/  LDS.U8 R10, [UR6+0x78] ;  /* 0x00007806ff0a7984 */ /* 0x000ee20008000000 */
[----:B------:R-:W-:Y:S02]  /*1de0*/  ISETP.LT.U32.AND P0, PT, R2, R13, PT ;  /* 0x0000000d0200720c */ /* 0x000fe40003f01070 */
[----:B------:R-:W-:Y:S01]  /*1df0*/  @P5 SEL R14, R17, 0x1, !P3 ;  /* 0x00000001110e5807 */ /* 0x000fe20005800000 */
[----:B------:R-:W4:Y:S01]  /*1e00*/  LDS.64 R6, [UR6+0x80] ;  /* 0x00008006ff067984 */ /* 0x000f220008000a00 */
[----:B------:R-:W-:-:S02]  /*1e10*/  ISETP.LT.AND.EX P0, PT, R3, R15, PT, P0 ;  /* 0x0000000f0300720c */ /* 0x000fc40003f01300 */
[----:B------:R-:W-:Y:S02]  /*1e20*/  LOP3.LUT P4, RZ, R14, 0xff, RZ, 0xc0, !PT ;  /* 0x000000ff0eff7812 */ /* 0x000fe4000788c0ff */
[----:B------:R-:W-:Y:S02]  /*1e30*/  @P3 SEL R13, R2, R13, P0 ;  /* 0x0000000d020d3207 */ /* 0x000fe40000000000 */
[----:B------:R-:W-:Y:S02]  /*1e40*/  ISETP.NE.AND P2, PT, R18, RZ, PT ;  /* 0x000000ff1200720c */ /* 0x000fe40003f45270 */
[C---:B------:R-:W-:Y:S02]  /*1e50*/  @P3 SEL R15, R3.reuse, R15, P0 ;  /* 0x0000000f030f3207 */ /* 0x040fe40000000000 */
[----:B------:R-:W-:Y:S02]  /*1e60*/  SEL R11, R2, R13, !P5 ;  /* 0x0000000d020b7207 */ /* 0x000fe40006800000 */
[----:B------:R-:W-:-:S02]  /*1e70*/  SEL R13, R3, R15, !P5 ;  /* 0x0000000f030d7207 */ /* 0x000fc40006800000 */
[----:B0-----:R-:W-:Y:S02]  /*1e80*/  ISETP.LT.U32.AND P0, PT, R8, R11, PT ;  /* 0x0000000b0800720c */ /* 0x001fe40003f01070 */
        /* <DEDUP_REMOVED lines=11> */
[----:B---3--:R-:W-:Y:S02]  /*1f40*/  ISETP.NE.AND P4, PT, R10, RZ, PT ;  /* 0x000000ff0a00720c */ /* 0x008fe40003f85270 */
[----:B------:R-:W-:Y:S02]  /*1f50*/  @P3 SEL R3, R4, R3, P0 ;  /* 0x0000000304033207 */ /* 0x000fe40000000000 */
[----:B------:R-:W-:Y:S02]  /*1f60*/  LOP3.LUT P2, RZ, R12, 0xff, RZ, 0xc0, !PT ;  /* 0x000000ff0cff7812 */ /* 0x000fe4000784c0ff */
[C---:B------:R-:W-:Y:S02]  /*1f70*/  @P3 SEL R9, R5.reuse, R9, P0 ;  /* 0x0000000905093207 */ /* 0x040fe40000000000 */
[----:B------:R-:W-:Y:S02]  /*1f80*/  SEL R3, R4, R3, !P5 ;  /* 0x0000000304037207 */ /* 0x000fe40006800000 */
[----:B------:R-:W-:-:S02]  /*1f90*/  SEL R9, R5, R9, !P5 ;  /* 0x0000000905097207 */ /* 0x000fc40006800000 */
[----:B----4-:R-:W-:-:S04]  /*1fa0*/  ISETP.LT.U32.AND P0, PT, R6, R3, PT ;  /* 0x000000030600720c */ /* 0x010fc80003f01070 */
[C---:B------:R-:W-:Y:S02]  /*1fb0*/  ISETP.LT.AND.EX P0, PT, R7.reuse, R9, PT, P0 ;  /* 0x000000090700720c */ /* 0x040fe40003f01300 */
[----:B------:R-:W-:Y:S02]  /*1fc0*/  @P2 SEL R10, R12, 0x1, !P4 ;  /* 0x000000010c0a2807 */ /* 0x000fe40006000000 */
[C---:B------:R-:W-:Y:S02]  /*1fd0*/  @P4 SEL R3, R6.reuse, R3, P0 ;  /* 0x0000000306034207 */ /* 0x040fe40000000000 */
[----:B------:R-:W-:Y:S02]  /*1fe0*/  @P4 SEL R9, R7, R9, P0 ;  /* 0x0000000907094207 */ /* 0x000fe40000000000 */
[----:B------:R-:W-:Y:S02]  /*1ff0*/  SEL R5, R6, R3, !P2 ;  /* 0x0000000306057207 */ /* 0x000fe40005000000 */
[----:B------:R-:W-:-:S02]  /*2000*/  PRMT R4, R10, 0x7610, R4 ;  /* 0x000076100a047816 */ /* 0x000fc40000000004 */
[----:B------:R-:W-:Y:S01]  /*2010*/  SEL R6, R7, R9, !P2 ;  /* 0x0000000907067207 */ /* 0x000fe20005000000 */
[----:B------:R-:W-:Y:S06]  /*2020*/  BRA `(.L_x_160) ;  /* 0x00000034009c7947 */ /* 0x000fec0003800000 */
.L_x_147:
[----:B------:R-:W0:Y:S01]  /*2030*/  S2R R13, SR_LANEID ;  /* 0x00000000000d7919 */ /* 0x000e220000000000 */
[----:B------:R-:W-:Y:S01]  /*2040*/  LOP3.LUT R2, R7, 0x3e0, RZ, 0xc0, !PT ;  /* 0x000003e007027812 */ /* 0x000fe200078ec0ff */
[----:B------:R-:W-:Y:S04]  /*2050*/  BSSY.RECONVERGENT B1, `(.L_x_161) ;  /* 0x0000022000017945 */ /* 0x000fe80003800200 */
[----:B------:R-:W-:Y:S01]  /*2060*/  VIADD R3, R2, 0x20 ;  /* 0x0000002002037836 */ /* 0x000fe20000000000 */
[----:B------:R-:W-:-:S04]  /*2070*/  LOP3.LUT R2, RZ, R2, RZ, 0x33, !PT ;  /* 0x00000002ff027212 */ /* 0x000fc800078e33ff */
[----:B------:R-:W-:Y:S01]  /*2080*/  ISETP.GT.U32.AND P0, PT, R3, UR4, PT ;  /* 0x0000000403007c0c */ /* 0x000fe2000bf04070 */
[----:B------:R-:W-:-:S05]  /*2090*/  VIADD R2, R2, UR4 ;  /* 0x0000000402027c36 */ /* 0x000fca0008000000 */
[----:B------:R-:W-:-:S05]  /*20a0*/  SEL R2, R2, 0x1f, P0 ;  /* 0x0000001f02027807 */ /* 0x000fca0000000000 */
[----:B------:R2:W3:Y:S01]  /*20b0*/  SHFL.DOWN PT, R8, R5, 0x1, R2 ;  /* 0x0820000005087989 */ /* 0x0004e200000e0002 */
        /* <DEDUP_REMOVED lines=17> */
[-C--:B------:R-:W-:Y:S02]  /*21d0*/  @!P0 ISETP.LT.U32.AND P4, PT, R8, R5.reuse, PT ;  /* 0x000000050800820c */ /* 0x080fe40003f81070 */
[----:B------:R-:W-:Y:S02]  /*21e0*/  @P0 ISETP.NE.AND P6, PT, R10, RZ, PT ;  /* 0x000000ff0a00020c */ /* 0x000fe40003fc5270 */
[----:B------:R-:W-:Y:S02]  /*21f0*/  @!P0 PRMT R4, R12, 0x7610, R4 ;  /* 0x000076100c048816 */ /* 0x000fe40000000004 */
[----:B0-----:R-:W-:Y:S02]  /*2200*/  @!P0 ISETP.LT.AND.EX P4, PT, R11, R6, PT, P4 ;  /* 0x000000060b00820c */ /* 0x001fe40003f81340 */
[----:B------:R-:W-:Y:S02]  /*2210*/  @P0 SEL R3, R3, R4, !P6 ;  /* 0x0000000403030207 */ /* 0x000fe40007000000 */
[----:B--2---:R-:W-:-:S02]  /*2220*/  @!P0 SEL R5, R8, R5, P4 ;  /* 0x0000000508058207 */ /* 0x004fc40002000000 */
[----:B------:R-:W-:Y:S02]  /*2230*/  @!P0 SEL R6, R11, R6, P4 ;  /* 0x000000060b068207 */ /* 0x000fe40002000000 */
[----:B------:R-:W-:Y:S02]  /*2240*/  @P0 PRMT R4, R3, 0x7610, R4 ;  /* 0x0000761003040816 */ /* 0x000fe40000000004 */
[----:B------:R-:W-:Y:S02]  /*2250*/  @P0 SEL R5, R8, R5, !P6 ;  /* 0x0000000508050207 */ /* 0x000fe40007000000 */
[----:B------:R-:W-:-:S07]  /*2260*/  @P0 SEL R6, R11, R6, !P6 ;  /* 0x000000060b060207 */ /* 0x000fce0007000000 */
.L_x_162:
[----:B------:R-:W-:Y:S05]  /*2270*/  BSYNC.RECONVERGENT B1 ;  /* 0x0000000000017941 */ /* 0x000fea0003800200 */
.L_x_161:
        /* <DEDUP_REMOVED lines=14> */
[----:B------:R-:W-:Y:S02]  /*2360*/  @!P0 ISETP.LT.AND.EX P5, PT, R9, R6, PT, P5 ;  /* 0x000000060900820c */ /* 0x000fe40003fa1350 */
[----:B------:R-:W-:Y:S02]  /*2370*/  @P0 SEL R3, R3, R4, !P6 ;  /* 0x0000000403030207 */ /* 0x000fe40007000000 */
[----:B--23--:R-:W-:-:S02]  /*2380*/  @!P0 SEL R5, R8, R5, P5 ;  /* 0x0000000508058207 */ /* 0x00cfc40002800000 */
[----:B------:R-:W-:Y:S02]  /*2390*/  @!P0 SEL R6, R9, R6, P5 ;  /* 0x0000000609068207 */ /* 0x000fe40002800000 */
[----:B------:R-:W-:Y:S02]  /*23a0*/  @P0 PRMT R4, R3, 0x7610, R4 ;  /* 0x0000761003040816 */ /* 0x000fe40000000004 */
[----:B------:R-:W-:Y:S02]  /*23b0*/  @P0 SEL R5, R8, R5, !P6 ;  /* 0x0000000508050207 */ /* 0x000fe40007000000 */
[----:B------:R-:W-:-:S07]  /*23c0*/  @P0 SEL R6, R9, R6, !P6 ;  /* 0x0000000609060207 */ /* 0x000fce0007000000 */
.L_x_164:
[----:B------:R-:W-:Y:S05]  /*23d0*/  BSYNC.RECONVERGENT B1 ;  /* 0x0000000000017941 */ /* 0x000fea0003800200 */
.L_x_163:
[----:B0-----:R-:W-:Y:S01]  /*23e0*/  LOP3.LUT R3, R4, 0xff, RZ, 0xc0, !PT ;  /* 0x000000ff04037812 */ /* 0x001fe200078ec0ff */
[----:B----4-:R0:W4:Y:S01]  /*23f0*/  SHFL.DOWN PT, R8, R5, 0x4, R2 ;  /* 0x0880000005087989 */ /* 0x01012200000e0002 */
[----:B------:R-:W-:Y:S03]  /*2400*/  BSSY.RECONVERGENT B1, `(.L_x_165) ;  /* 0x0000012000017945 */ /* 0x000fe60003800200 */
        /* <DEDUP_REMOVED lines=17> */
.L_x_166:
[----:B------:R-:W-:Y:S05]  /*2520*/  BSYNC.RECONVERGENT B1 ;  /* 0x0000000000017941 */ /* 0x000fea0003800200 */
.L_x_165:
        /* <DEDUP_REMOVED lines=20> */
.L_x_168:
[----:B------:R-:W-:Y:S05]  /*2670*/  BSYNC.RECONVERGENT B1 ;  /* 0x0000000000017941 */ /* 0x000fea0003800200 */
.L_x_167:
        /* <DEDUP_REMOVED lines=8> */
[----:B--23--:R-:W-:-:S04]  /*2700*/  LOP3.LUT P2, R2, R4, 0xff, RZ, 0xc0, !PT ;  /* 0x000000ff04027812 */ /* 0x00cfc8000784c0ff */
[----:B------:R-:W-:-:S13]  /*2710*/  PLOP3.LUT P0, PT, P2, P0, PT, 0x2f, 0xf2 ;  /* 0x0000000000f2781c */ /* 0x000fda0001700577 */
[-C--:B----4-:R-:W-:Y:S02]  /*2720*/  @!P0 ISETP.LT.U32.AND P2, PT, R8, R5.reuse, PT ;  /* 0x000000050800820c */ /* 0x090fe40003f41070 */
        /* <DEDUP_REMOVED lines=9> */
.L_x_170:
[----:B------:R-:W-:Y:S05]  /*27c0*/  BSYNC.RECONVERGENT B1 ;  /* 0x0000000000017941 */ /* 0x000fea0003800200 */
.L_x_169:
[----:B------:R-:W-:Y:S04]  /*27d0*/  BSSY.RECONVERGENT B1, `(.L_x_171) ;  /* 0x000000c000017945 */ /* 0x000fe80003800200 */
[----:B------:R-:W-:Y:S05]  /*27e0*/  @P1 BRA `(.L_x_172) ;  /* 0x0000000000281947 */ /* 0x000fea0003800000 */
[----:B----4-:R-:W4:Y:S01]  /*27f0*/  S2R R8, SR_CgaCtaId ;  /* 0x0000000000087919 */ /* 0x010f220000008800 */
[----:B0-----:R-:W-:Y:S02]  /*2800*/  MOV R3, 0x400 ;  /* 0x0000040000037802 */ /* 0x001fe40000000f00 */
[----:B--23--:R-:W-:-:S04]  /*2810*/  SHF.R.U32.HI R2, RZ, 0x1, R7 ;  /* 0x00000001ff027819 */ /* 0x00cfc80000011607 */
[----:B------:R-:W-:Y:S02]  /*2820*/  LOP3.LUT R2, R2, 0x1f0, RZ, 0xc0, !PT ;  /* 0x000001f002027812 */ /* 0x000fe400078ec0ff */
[----:B----4-:R-:W-:-:S05]  /*2830*/  LEA R3, R8, R3, 0x18 ;  /* 0x0000000308037211 */ /* 0x010fca00078ec0ff */
[----:B------:R-:W-:Y:S02]  /*2840*/  IMAD.IADD R9, R2, 0x1, R3 ;  /* 0x0000000102097824 */ /* 0x000fe400078e0203 */
[----:B------:R-:W-:Y:S02]  /*2850*/  IMAD.MOV.U32 R2, RZ, RZ, R5 ;  /* 0x000000ffff027224 */ /* 0x000fe400078e0005 */
[----:B------:R-:W-:Y:S01]  /*2860*/  IMAD.MOV.U32 R3, RZ, RZ, R6 ;  /* 0x000000ffff037224 */ /* 0x000fe200078e0006 */
[----:B------:R0:W-:Y:S04]  /*2870*/  STS.U8 [R9+0x8], R4 ;  /* 0x0000080409007388 */ /* 0x0001e80000000000 */
[----:B------:R0:W-:Y:S02]  /*2880*/  STS.64 [R9+0x10], R2 ;  /* 0x0000100209007388 */ /* 0x0001e40000000a00 */
.L_x_172:
[----:B------:R-:W-:Y:S05]  /*2890*/  BSYNC.RECONVERGENT B1 ;  /* 0x0000000000017941 */ /* 0x000fea0003800200 */
.L_x_171:
[----:B------:R-:W-:Y:S01]  /*28a0*/  BAR.SYNC.DEFER_BLOCKING 0x0 ;  /* 0x0000000000007b1d */ /* 0x000fe20000010000 */
[----:B------:R-:W-:-:S13]  /*28b0*/  ISETP.NE.AND P1, PT, R7, RZ, PT ;  /* 0x000000ff0700720c */ /* 0x000fda0003f25270 */
[----:B------:R-:W-:Y:S05]  /*28c0*/  @P1 BRA `(.L_x_160) ;  /* 0x0000002c00741947 */ /* 0x000fea0003800000 */
[----:B------:R-:W-:Y:S02]  /*28d0*/  UISETP.GE.U32.AND UP3, UPT, UR4, 0x21, UPT ;  /* 0x000000210400788c */ /* 0x000fe4000bf66070 */
[----:B------:R-:W-:Y:S02]  /*28e0*/  UISETP.GE.U32.AND UP2, UPT, UR4, 0x41, UPT ;  /* 0x000000410400788c */ /* 0x000fe4000bf46070 */
[----:B------:R-:W-:Y:S02]  /*28f0*/  UISETP.GE.U32.AND.EX UP3, UPT, UR5, URZ, UPT, UP3 ;  /* 0x000000ff0500728c */ /* 0x000fe4000bf66130 */
[----:B------:R-:W-:Y:S02]  /*2900*/  UISETP.GE.U32.AND UP1, UPT, UR4, 0x61, UPT ;  /* 0x000000610400788c */ /* 0x000fe4000bf26070 */
[----:B------:R-:W-:Y:S02]  /*2910*/  UISETP.GE.U32.AND UP0, UPT, UR4, 0x81, UPT ;  /* 0x000000810400788c */ /* 0x000fe4000bf06070 */
[----:B------:R-:W-:-:S02]  /*2920*/  UISETP.GE.U32.AND UP6, UPT, UR4, 0xa1, UPT ;  /* 0x000000a10400788c */ /* 0x000fc4000bfc6070 */
[----:B------:R-:W-:Y:S02]  /*2930*/  UISETP.GE.U32.AND UP4, UPT, UR4, 0xc1, UPT ;  /* 0x000000c10400788c */ /* 0x000fe4000bf86070 */
[----:B------:R-:W-:Y:S02]  /*2940*/  UISETP.GE.U32.AND UP5, UPT, UR4, 0xe1, UPT ;  /* 0x000000e10400788c */ /* 0x000fe4000bfa6070 */
[----:B------:R-:W-:Y:S02]  /*2950*/  UISETP.GE.U32.AND.EX UP2, UPT, UR5, URZ, UPT, UP2 ;  /* 0x000000ff0500728c */ /* 0x000fe4000bf46120 */
[----:B------:R-:W-:Y:S02]  /*2960*/  UISETP.GE.U32.AND.EX UP1, UPT, UR5, URZ, UPT, UP1 ;  /* 0x000000ff0500728c */ /* 0x000fe4000bf26110 */
[----:B------:R-:W-:Y:S02]  /*2970*/  UISETP.GE.U32.AND.EX UP0, UPT, UR5, URZ, UPT, UP0 ;  /* 0x000000ff0500728c */ /* 0x000fe4000bf06100 */
[----:B------:R-:W-:-:S02]  /*2980*/  UISETP.GE.U32.AND.EX UP6, UPT, UR5, URZ, UPT, UP6 ;  /* 0x000000ff0500728c */ /* 0x000fc4000bfc6160 */
[----:B------:R-:W-:Y:S02]  /*2990*/  UISETP.GE.U32.AND.EX UP4, UPT, UR5, URZ, UPT, UP4 ;  /* 0x000000ff0500728c */ /* 0x000fe4000bf86140 */
[----:B------:R-:W-:Y:S01]  /*29a0*/  UISETP.GE.U32.AND.EX UP5, UPT, UR5, URZ, UPT, UP5 ;  /* 0x000000ff0500728c */ /* 0x000fe2000bfa6150 */
[----:B------:R-:W-:Y:S10]  /*29b0*/  BRA.U !UP3, `(.L_x_173) ;  /* 0x000000010b3c7547 */ /* 0x000ff4000b800000 */
[----:B------:R-:W5:Y:S01]  /*29c0*/  S2UR UR7, SR_CgaCtaId ;  /* 0x00000000000779c3 */ /* 0x000f620000008800 */
[----:B------:R-:W-:Y:S01]  /*29d0*/  UMOV UR6, 0x400 ;  /* 0x0000040000067882 */ /* 0x000fe20000000000 */
[----:B------:R-:W-:Y:S01]  /*29e0*/  LOP3.LUT P3, RZ, R4, 0xff, RZ, 0xc0, !PT ;  /* 0x000000ff04ff7812 */ /* 0x000fe2000786c0ff */
[----:B-----5:R-:W-:-:S09]  /*29f0*/  ULEA UR6, UR7, UR6, 0x18 ;  /* 0x0000000607067291 */ /* 0x020fd2000f8ec0ff */
[----:B------:R-:W5:Y:S04]  /*2a00*/  LDS.U8 R7, [UR6+0x18] ;  /* 0x00001806ff077984 */ /* 0x000f680008000000 */
[----:B0-23--:R-:W0:Y:S01]  /*2a10*/  LDS.64 R2, [UR6+0x20] ;  /* 0x00002006ff027984 */ /* 0x00de220008000a00 */
        /* <DEDUP_REMOVED lines=9> */
.L_x_173:
[----:B------:R-:W-:Y:S05]  /*2ab0*/  BRA.U !UP2, `(.L_x_174) ;  /* 0x000000010a3c7547 */ /* 0x000fea000b800000 */
        /* <DEDUP_REMOVED lines=15> */
.L_x_174:
        /* <DEDUP_REMOVED lines=16> */
.L_x_175:
        /* <DEDUP_REMOVED lines=16> */
.L_x_176:
        /* <DEDUP_REMOVED lines=16> */
.L_x_177:
        /* <DEDUP_REMOVED lines=16> */
.L_x_178:
        /* <DEDUP_REMOVED lines=17> */
.L_x_137:
[----:B------:R-:W0:Y:S01]  /*30c0*/  S2R R7, SR_TID.X ;  /* 0x0000000000077919 */ /* 0x000e220000002100 */
[----:B------:R-:W0:Y:S01]  /*30d0*/  LDC.64 R2, c[0x0][0x380] ;  /* 0x0000e000ff027b82 */ /* 0x000e220000000a00 */
[----:B------:R-:W2:Y:S01]  /*30e0*/  LDCU UR10, c[0x0][0x38c] ;  /* 0x00007180ff0a77ac */ /* 0x000ea20008000800 */
[----:B------:R-:W3:Y:S01]  /*30f0*/  LDCU.64 UR6, c[0x0][0x390] ;  /* 0x00007200ff0677ac */ /* 0x000ee20008000a00 */
[----:B0-----:R-:W-:-:S05]  /*3100*/  IMAD.WIDE.U32 R2, R7, 0x4, R2 ;  /* 0x0000000407027825 */ /* 0x001fca00078e0002 */
[----:B------:R-:W4:Y:S04]  /*3110*/  LDG.E R5, desc[UR8][R2.64] ;  /* 0x0000000802057981 */ /* 0x000f28000c1e1900 */
[----:B------:R-:W5:Y:S04]  /*3120*/  LDG.E R11, desc[UR8][R2.64+0x800] ;  /* 0x00080008020b7981 */ /* 0x000f68000c1e1900 */
[----:B------:R-:W5:Y:S04]  /*3130*/  LDG.E R9, desc[UR8][R2.64+0x400] ;  /* 0x0004000802097981 */ /* 0x000f68000c1e1900 */
[----:B------:R-:W5:Y:S01]  /*3140*/  LDG.E R13, desc[UR8][R2.64+0xc00] ;  /* 0x000c0008020d7981 */ /* 0x000f62000c1e1900 */
[----:B--2---:R-:W-:Y:S01]  /*3150*/  I2FP.F32.S32 R8, UR10 ;  /* 0x0000000a00087c45 */ /* 0x004fe20008201400 */
[C---:B------:R-:W-:Y:S01]  /*3160*/  VIADD R6, R7.reuse, 0x100 ;  /* 0x0000010007067836 */ /* 0x040fe20000000000 */
[----:B------:R-:W-:Y:S01]  /*3170*/  UIADD3 UR10, UP0, UPT, UR4, -0x400, URZ ;  /* 0xfffffc00040a7890 */ /* 0x000fe2000ff1e0ff */
[----:B------:R-:W-:-:S03]  /*3180*/  VIADD R4, R7, 0x200 ;  /* 0x0000020007047836 */ /* 0x000fc60000000000 */
[----:B------:R-:W-:Y:S02]  /*3190*/  UIADD3.X UR11, UPT, UPT, UR5, -0x1, URZ, UP0, !UPT ;  /* 0xffffffff050b7890 */ /* 0x000fe400087fe4ff */
[----:B---3--:R-:W-:Y:S01]  /*31a0*/  IADD3 R10, P1, PT, R4, UR6, RZ ;  /* 0x00000006040a7c10 */ /* 0x008fe2000ff3e0ff */
[----:B------:R-:W-:-:S04]  /*31b0*/  UISETP.GE.U32.AND UP0, UPT, UR10, 0x400, UPT ;  /* 0x000004000a00788c */ /* 0x000fc8000bf06070 */
[----:B------:R-:W-:Y:S01]  /*31c0*/  IMAD.X R15, RZ, RZ, UR7, P1 ;  /* 0x00000007ff0f7e24 */ /* 0x000fe200088e06ff */
[----:B------:R-:W-:Y:S01]  /*31d0*/  UISETP.GE.U32.AND.EX UP0, UPT, UR11, URZ, UPT, UP0 ;  /* 0x000000ff0b00728c */ /* 0x000fe2000bf06100 */
[----:B----4-:R-:W-:-:S04]  /*31e0*/  FSETP.NEU.AND P0, PT, R5, R8, PT ;  /* 0x000000080500720b */ /* 0x010fc80003f0d000 */
[----:B------:R-:W-:Y:S02]  /*31f0*/  SEL R5, R6, R7, !P0 ;  /* 0x0000000706057207 */ /* 0x000fe40004000000 */
[-C--:B-----5:R-:W-:Y:S02]  /*3200*/  FSETP.NEU.AND P2, PT, R11, R8.reuse, PT ;  /* 0x000000080b00720b */ /* 0x0a0fe40003f4d000 */
[----:B------:R-:W-:Y:S02]  /*3210*/  IADD3 R5, P3, PT, R5, UR6, RZ ;  /* 0x0000000605057c10 */ /* 0x000fe4000ff7e0ff */
[----:B------:R-:W-:Y:S02]  /*3220*/  FSETP.EQ.AND P0, PT, R9, R8, !P0 ;  /* 0x000000080900720b */ /* 0x000fe40004702000 */
[C---:B------:R-:W-:Y:S01]  /*3230*/  ISETP.LT.U32.AND P1, PT, R10.reuse, R5, PT ;  /* 0x000000050a00720c */ /* 0x040fe20003f21070 */
[----:B------:R-:W-:Y:S01]  /*3240*/  IMAD.X R6, RZ, RZ, UR7, P3 ;  /* 0x00000007ff067e24 */ /* 0x000fe200098e06ff */
[----:B------:R-:W-:-:S04]  /*3250*/  IADD3 R4, P3, PT, R10, 0x100, RZ ;  /* 0x000001000a047810 */ /* 0x000fc80007f7e0ff */
[----:B------:R-:W-:Y:S01]  /*3260*/  ISETP.LT.AND.EX P1, PT, R15, R6, PT, P1 ;  /* 0x000000060f00720c */ /* 0x000fe20003f21310 */
[----:B------:R-:W-:-:S03]  /*3270*/  IMAD.X R9, RZ, RZ, R15, P3 ;  /* 0x000000ffff097224 */ /* 0x000fc600018e060f */
[C---:B------:R-:W-:Y:S02]  /*3280*/  @P2 SEL R5, R10.reuse, R5, P1 ;  /* 0x000000050a052207 */ /* 0x040fe40000800000 */
[----:B------:R-:W-:Y:S02]  /*3290*/  @P2 SEL R6, R15, R6, P1 ;  /* 0x000000060f062207 */ /* 0x000fe40000800000 */
[----:B------:R-:W-:Y:S02]  /*32a0*/  FSETP.NEU.AND P2, PT, R13, R8, PT ;  /* 0x000000080d00720b */ /* 0x000fe40003f4d000 */
[----:B------:R-:W-:Y:S01]  /*32b0*/  SEL R5, R10, R5, P0 ;  /* 0x000000050a057207 */ /* 0x000fe20000000000 */
[----:B------:R-:W-:Y:S01]  /*32c0*/  IMAD.MOV.U32 R10, RZ, RZ, 0x400 ;  /* 0x00000400ff0a7424 */ /* 0x000fe200078e00ff */
[----:B------:R-:W-:Y:S02]  /*32d0*/  SEL R6, R15, R6, P0 ;  /* 0x000000060f067207 */ /* 0x000fe40000000000 */
[----:B------:R-:W-:-:S02]  /*32e0*/  ISETP.LT.U32.AND P1, PT, R4, R5, PT ;  /* 0x000000050400720c */ /* 0x000fc40003f21070 */
[----:B------:R-:W-:Y:S02]  /*32f0*/  FSETP.EQ.AND P0, PT, R11, R8, P0 ;  /* 0x000000080b00720b */ /* 0x000fe40000702000 */
[----:B------:R-:W-:Y:S02]  /*3300*/  ISETP.LT.AND.EX P1, PT, R9, R6, PT, P1 ;  /* 0x000000060900720c */ /* 0x000fe40003f21310 */
[----:B------:R-:W-:Y:S02]  /*3310*/  FSETP.NEU.OR P3, PT, R13, R8, !P0 ;  /* 0x000000080d00720b */ /* 0x000fe4000476d400 */
[C---:B------:R-:W-:Y:S02]  /*3320*/  @P2 SEL R5, R4.reuse, R5, P1 ;  /* 0x0000000504052207 */ /* 0x040fe40000800000 */
[----:B------:R-:W-:Y:S02]  /*3330*/  @P2 SEL R6, R9, R6, P1 ;  /* 0x0000000609062207 */ /* 0x000fe40000800000 */
[----:B------:R-:W-:-:S02]  /*3340*/  SEL R5, R4, R5, P0 ;  /* 0x0000000504057207 */ /* 0x000fc40000000000 */
[----:B------:R-:W-:Y:S01]  /*3350*/  SEL R6, R9, R6, P0 ;  /* 0x0000000609067207 */ /* 0x000fe20000000000 */
[----:B------:R-:W-:Y:S01]  /*3360*/  IMAD.MOV.U32 R9, RZ, RZ, RZ ;  /* 0x000000ffff097224 */ /* 0x000fe200078e00ff */
[----:B------:R-:W-:Y:S01]  /*3370*/  SEL R4, RZ, 0x1, !P3 ;  /* 0x00000001ff047807 */ /* 0x000fe20005800000 */
[----:B------:R-:W-:Y:S06]  /*3380*/  BRA.U !UP0, `(.L_x_179) ;  /* 0x0000000508307547 */ /* 0x000fec000b800000 */
[----:B------:R-:W-:Y:S01]  /*3390*/  IMAD.MOV.U32 R10, RZ, RZ, 0x400 ;  /* 0x00000400ff0a7424 */ /* 0x000fe200078e00ff */
[----:B------:R-:W0:Y:S01]  /*33a0*/  LDCU.64 UR6, c[0x0][0x390] ;  /* 0x00007200ff0677ac */ /* 0x000e220008000a00 */
[----:B------:R-:W-:Y:S01]  /*33b0*/  IMAD.MOV.U32 R9, RZ, RZ, RZ ;  /* 0x000000ffff097224 */ /* 0x000fe200078e00ff */
[----:B------:R-:W2:Y:S06]  /*33c0*/  LDCU.64 UR4, c[0x0][0x3a0] ;  /* 0x00007400ff0477ac */ /* 0x000eac0008000a00 */
.L_x_184:
[----:B------:R-:W-:-:S04]  /*33d0*/  LEA R14, P0, R10, R2, 0x2 ;  /* 0x000000020a0e7211 */ /* 0x000fc800078010ff */
[----:B------:R-:W-:-:S05]  /*33e0*/  LEA.HI.X R15, R10, R3, R9, 0x2, P0 ;  /* 0x000000030a0f7211 */ /* 0x000fca00000f1409 */
[----:B------:R3:W5:Y:S04]  /*33f0*/  LDG.E R13, desc[UR8][R14.64] ;  /* 0x000000080e0d7981 */ /* 0x000768000c1e1900 */
[----:B------:R3:W5:Y:S04]  /*3400*/  LDG.E R17, desc[UR8][R14.64+0x400] ;  /* 0x000400080e117981 */ /* 0x000768000c1e1900 */
[----:B------:R3:W5:Y:S04]  /*3410*/  LDG.E R19, desc[UR8][R14.64+0x800] ;  /* 0x000800080e137981 */ /* 0x000768000c1e1900 */
[----:B------:R3:W5:Y:S01]  /*3420*/  LDG.E R21, desc[UR8][R14.64+0xc00] ;  /* 0x000c00080e157981 */ /* 0x000762000c1e1900 */
[----:B------:R-:W-:Y:S01]  /*3430*/  LOP3.LUT P2, RZ, R4, 0xff, RZ, 0xc0, !PT ;  /* 0x000000ff04ff7812 */ /* 0x000fe2000784c0ff */
[----:B------:R-:W-:Y:S01]  /*3440*/  BSSY.RECONVERGENT B1, `(.L_x_180) ;  /* 0x0000010000017945 */ /* 0x000fe20003800200 */
[----:B0-----:R-:W-:-:S04]  /*3450*/  IADD3 R12, P0, P1, R10, UR6, R7 ;  /* 0x000000060a0c7c10 */ /* 0x001fc8000f91e007 */
[----:B------:R-:W-:-:S07]  /*3460*/  IADD3.X R11, PT, PT, R9, UR7, RZ, P0, P1 ;  /* 0x00000007090b7c10 */ /* 0x000fce00087e24ff */
[----:B---3--:R-:W-:Y:S05]  /*3470*/  @!P2 BRA `(.L_x_181) ;  /* 0x000000000020a947 */ /* 0x008fea0003800000 */
        /* <DEDUP_REMOVED lines=8> */
.L_x_181:
[----:B-----5:R-:W-:Y:S01]  /*3500*/  FSETP.NEU.AND P0, PT, R13, R8, PT ;  /* 0x000000080d00720b */ /* 0x020fe20003f0d000 */
[----:B------:R-:W-:Y:S02]  /*3510*/  IMAD.MOV.U32 R5, RZ, RZ, R12 ;  /* 0x000000ffff057224 */ /* 0x000fe400078e000c */
[----:B------:R-:W-:Y:S01]  /*3520*/  IMAD.MOV.U32 R6, RZ, RZ, R11 ;  /* 0x000000ffff067224 */ /* 0x000fe200078e000b */
[----:B------:R-:W-:-:S09]  /*3530*/  SEL R4, RZ, 0x1, !P0 ;  /* 0x00000001ff047807 */ /* 0x000fd20004000000 */
.L_x_182:
[----:B--2---:R-:W-:Y:S05]  /*3540*/  BSYNC.RECONVERGENT B1 ;  /* 0x0000000000017941 */ /* 0x004fea0003800200 */
.L_x_180:
[----:B------:R-:W-:Y:S01]  /*3550*/  IMAD.MOV.U32 R16, RZ, RZ, R5 ;  /* 0x000000ffff107224 */ /* 0x000fe200078e0005 */
[----:B------:R-:W-:Y:S01]  /*3560*/  IADD3 R5, P1, PT, R12, 0x100, RZ ;  /* 0x000001000c057810 */ /* 0x000fe20007f3e0ff */
[----:B------:R-:W-:Y:S01]  /*3570*/  IMAD.MOV.U32 R13, RZ, RZ, R6 ;  /* 0x000000ffff0d7224 */ /* 0x000fe200078e0006 */
[----:B------:R-:W-:Y:S02]  /*3580*/  FSETP.NEU.AND P2, PT, R17, R8, PT ;  /* 0x000000081100720b */ /* 0x000fe40003f4d000 */
[----:B------:R-:W-:Y:S01]  /*3590*/  ISETP.LT.U32.AND P0, PT, R5, R16, PT ;  /* 0x000000100500720c */ /* 0x000fe20003f01070 */
[----:B------:R-:W-:Y:S01]  /*35a0*/  IMAD.X R6, RZ, RZ, R11, P1 ;  /* 0x000000ffff067224 */ /* 0x000fe200008e060b */
[----:B------:R-:W-:Y:S02]  /*35b0*/  LOP3.LUT P3, RZ, R4, 0xff, RZ, 0xc0, !PT ;  /* 0x000000ff04ff7812 */ /* 0x000fe4000786c0ff */
[----:B------:R-:W-:Y:S02]  /*35c0*/  FSETP.NEU.AND P1, PT, R19, R8, PT ;  /* 0x000000081300720b */ /* 0x000fe40003f2d000 */
[----:B------:R-:W-:-:S02]  /*35d0*/  ISETP.LT.AND.EX P0, PT, R6, R13, PT, P0 ;  /* 0x0000000d0600720c */ /* 0x000fc40003f01300 */
[----:B------:R-:W-:-:S03]  /*35e0*/  SEL R4, R4, 0x1, !P2 ;  /* 0x0000000104047807 */ /* 0x000fc60005000000 */
[C---:B------:R-:W-:Y:S02]  /*35f0*/  @P2 SEL R16, R5.reuse, R16, P0 ;  /* 0x0000001005102207 */ /* 0x040fe40000000000 */
[----:B------:R-:W-:Y:S02]  /*3600*/  @P2 SEL R13, R6, R13, P0 ;  /* 0x0000000d060d2207 */ /* 0x000fe40000000000 */
[----:B------:R-:W-:Y:S02]  /*3610*/  IADD3 R14, P0, PT, R12, 0x200, RZ ;  /* 0x000002000c0e7810 */ /* 0x000fe40007f1e0ff */
[----:B------:R-:W-:Y:S02]  /*3620*/  SEL R5, R5, R16, !P3 ;  /* 0x0000001005057207 */ /* 0x000fe40005800000 */
[----:B------:R-:W-:Y:S01]  /*3630*/  SEL R6, R6, R13, !P3 ;  /* 0x0000000d06067207 */ /* 0x000fe20005800000 */
[----:B------:R-:W-:Y:S01]  /*3640*/  IMAD.X R13, RZ, RZ, R11, P0 ;  /* 0x000000ffff0d7224 */ /* 0x000fe200000e060b */
[----:B------:R-:W-:-:S02]  /*3650*/  ISETP.LT.U32.AND P0, PT, R14, R5, PT ;  /* 0x000000050e00720c */ /* 0x000fc40003f01070 */
[----:B------:R-:W-:Y:S02]  /*3660*/  @!P3 SEL R4, RZ, 0x1, !P2 ;  /* 0x00000001ff04b807 */ /* 0x000fe40005000000 */
[CC--:B------:R-:W-:Y:S02]  /*3670*/  ISETP.LT.AND.EX P0, PT, R13.reuse, R6.reuse, PT, P0 ;  /* 0x000000060d00720c */ /* 0x0c0fe40003f01300 */
[----:B------:R-:W-:Y:S02]  /*3680*/  LOP3.LUT P3, RZ, R4, 0xff, RZ, 0xc0, !PT ;  /* 0x000000ff04ff7812 */ /* 0x000fe4000786c0ff */
[----:B------:R-:W-:Y:S02]  /*3690*/  @P1 SEL R6, R13, R6, P0 ;  /* 0x000000060d061207 */ /* 0x000fe40000000000 */
[----:B------:R-:W-:Y:S02]  /*36a0*/  @P1 SEL R5, R14, R5, P0 ;  /* 0x000000050e051207 */ /* 0x000fe40000000000 */
[----:B------:R-:W-:-:S02]  /*36b0*/  IADD3 R12, P0, PT, R12, 0x300, RZ ;  /* 0x000003000c0c7810 */ /* 0x000fc40007f1e0ff */
[----:B------:R-:W-:Y:S02]  /*36c0*/  SEL R6, R13, R6, !P3 ;  /* 0x000000060d067207 */ /* 0x000fe40005800000 */
[----:B------:R-:W-:Y:S01]  /*36d0*/  IADD3 R13, P4, PT, -R10, UR4, RZ ;  /* 0x000000040a0d7c10 */ /* 0x000fe2000ff9e1ff */
[----:B------:R-:W-:Y:S01]  /*36e0*/  IMAD.X R11, RZ, RZ, R11, P0 ;  /* 0x000000ffff0b7224 */ /* 0x000fe200000e060b */
[----:B------:R-:W-:Y:S02]  /*36f0*/  SEL R4, R4, 0x1, !P1 ;  /* 0x0000000104047807 */ /* 0x000fe40004800000 */
[----:B------:R-:W-:Y:S02]  /*3700*/  ISETP.GE.U32.AND P0, PT, R13, 0x400, PT ;  /* 0x000004000d00780c */ /* 0x000fe40003f06070 */
[----:B------:R-:W-:Y:S02]  /*3710*/  IADD3.X R13, PT, PT, ~R9, UR5, RZ, P4, !PT ;  /* 0x00000005090d7c10 */ /* 0x000fe4000a7fe5ff */
[----:B------:R-:W-:-:S02]  /*3720*/  FSETP.NEU.AND P2, PT, R21, R8, PT ;  /* 0x000000081500720b */ /* 0x000fc40003f4d000 */
[----:B------:R-:W-:Y:S02]  /*3730*/  @!P3 SEL R4, RZ, 0x1, !P1 ;  /* 0x00000001ff04b807 */ /* 0x000fe40004800000 */
[----:B------:R-:W-:Y:S02]  /*3740*/  SEL R5, R14, R5, !P3 ;  /* 0x000000050e057207 */ /* 0x000fe40005800000 */
[----:B------:R-:W-:Y:S02]  /*3750*/  ISETP.GE.U32.AND.EX P0, PT, R13, RZ, PT, P0 ;  /* 0x000000ff0d00720c */ /* 0x000fe40003f06100 */
[----:B------:R-:W-:Y:S02]  /*3760*/  LOP3.LUT P3, RZ, R4, 0xff, RZ, 0xc0, !PT ;  /* 0x000000ff04ff7812 */ /* 0x000fe4000786c0ff */
[----:B------:R-:W-:Y:S02]  /*3770*/  ISETP.LT.U32.AND P1, PT, R12, R5, PT ;  /* 0x000000050c00720c */ /* 0x000fe40003f21070 */
[----:B------:R-:W-:-:S02]  /*3780*/  SEL R4, R4, 0x1, !P2 ;  /* 0x0000000104047807 */ /* 0x000fc40005000000 */
[----:B------:R-:W-:-:S04]  /*3790*/  ISETP.LT.AND.EX P1, PT, R11, R6, PT, P1 ;  /* 0x000000060b00720c */ /* 0x000fc80003f21310 */
[C---:B------:R-:W-:Y:S02]  /*37a0*/  @P2 SEL R5, R12.reuse, R5, P1 ;  /* 0x000000050c052207 */ /* 0x040fe40000800000 */
[C---:B------:R-:W-:Y:S02]  /*37b0*/  @P2 SEL R6, R11.reuse, R6, P1 ;  /* 0x000000060b062207 */ /* 0x040fe40000800000 */
[----:B------:R-:W-:Y:S02]  /*37c0*/  @!P3 SEL R4, RZ, 0x1, !P2 ;  /* 0x00000001ff04b807 */ /* 0x000fe40005000000 */
[----:B------:R-:W-:Y:S02]  /*37d0*/  SEL R5, R12, R5, !P3 ;  /* 0x000000050c057207 */ /* 0x000fe40005800000 */
[----:B------:R-:W-:Y:S01]  /*37e0*/  SEL R6, R11, R6, !P3 ;  /* 0x000000060b067207 */ /* 0x000fe20005800000 */
[----:B------:R-:W-:Y:S06]  /*37f0*/  @!P0 BRA `(.L_x_183) ;  /* 0x0000001000648947 */ /* 0x000fec0003800000 */
[----:B------:R-:W-:-:S05]  /*3800*/  IADD3 R10, P0, PT, R10, 0x400, RZ ;  /* 0x000004000a0a7810 */ /* 0x000fca0007f1e0ff */
[----:B------:R-:W-:Y:S01]  /*3810*/  IMAD.X R9, RZ, RZ, R9, P0 ;  /* 0x000000ffff097224 */ /* 0x000fe200000e0609 */
[----:B------:R-:W-:-:S04]  /*3820*/  ISETP.GT.U32.AND P0, PT, R10, UR10, PT ;  /* 0x0000000a0a007c0c */ /* 0x000fc8000bf04070 */
[----:B------:R-:W-:-:S13]  /*3830*/  ISETP.GT.U32.AND.EX P0, PT, R9, UR11, PT, P0 ;  /* 0x0000000b09007c0c */ /* 0x000fda000bf04100 */
[----:B------:R-:W-:Y:S05]  /*3840*/  @!P0 BRA `(.L_x_184) ;  /* 0xfffffff800e08947 */ /* 0x000fea000383ffff */
.L_x_179:
[C---:B------:R-:W-:Y:S01]  /*3850*/  IADD3 R2, PT, PT, -R10.reuse, UR4, RZ ;  /* 0x000000040a027c10 */ /* 0x040fe2000fffe1ff */
[----:B------:R-:W0:Y:S01]  /*3860*/  LDCU.64 UR10, c[0x0][0x380] ;  /* 0x00007000ff0a77ac */ /* 0x000e220008000a00 */
[----:B------:R-:W-:Y:S01]  /*3870*/  ISETP.GE.U32.AND P1, PT, R10, UR4, PT ;  /* 0x000000040a007c0c */ /* 0x000fe2000bf26070 */
[----:B------:R-:W-:Y:S01]  /*3880*/  BSSY.RECONVERGENT B1, `(.L_x_183) ;  /* 0x0000110000017945 */ /* 0x000fe20003800200 */
[----:B------:R-:W-:-:S04]  /*3890*/  ISETP.GE.AND P0, PT, R7, R2, PT ;  /* 0x000000020700720c */ /* 0x000fc80003f06270 */
[----:B------:R-:W-:-:S13]  /*38a0*/  ISETP.GE.U32.OR.EX P0, PT, R9, UR5, P0, P1 ;  /* 0x0000000509007c0c */ /* 0x000fda0008706510 */
[----:B0-----:R-:W-:Y:S05]  /*38b0*/  @P0 BRA `(.L_x_185) ;  /* 0x0000001000300947 */ /* 0x001fea0003800000 */
[----:B------:R-:W-:Y:S01]  /*38c0*/  LOP3.LUT R3, RZ, R7, RZ, 0x33, !PT ;  /* 0x00000007ff037212 */ /* 0x000fe200078e33ff */
[----:B------:R-:W-:Y:S01]  /*38d0*/  BSSY.RECONVERGENT B2, `(.L_x_186) ;  /* 0x0000084000027945 */ /* 0x000fe20003800200 */
[----:B------:R-:W-:Y:S02]  /*38e0*/  IMAD.MOV.U32 R11, RZ, RZ, R7 ;  /* 0x000000ffff0b7224 */ /* 0x000fe400078e0007 */
[----:B------:R-:W-:-:S04]  /*38f0*/  IADD3 R12, PT, PT, -R10, UR4, R3 ;  /* 0x000000040a0c7c10 */ /* 0x000fc8000fffe103 */
[C---:B------:R-:W-:Y:S02]  /*3900*/  ISETP.GE.U32.AND P0, PT, R12.reuse, 0x700, PT ;  /* 0x000007000c00780c */ /* 0x040fe40003f06070 */
[----:B------:R-:W-:-:S04]  /*3910*/  LEA.HI R13, R12, 0x1, RZ, 0x18 ;  /* 0x000000010c0d7811 */ /* 0x000fc800078fc0ff */
[----:B------:R-:W-:-:S04]  /*3920*/  LOP3.LUT R18, R13, 0x7, RZ, 0xc0, !PT ;  /* 0x000000070d127812 */ /* 0x000fc800078ec0ff */
[----:B------:R-:W-:-:S03]  /*3930*/  ISETP.NE.AND P1, PT, R18, RZ, PT ;  /* 0x000000ff1200720c */ /* 0x000fc60003f25270 */
[----:B------:R-:W-:Y:S10]  /*3940*/  @!P0 BRA `(.L_x_187) ;  /* 0x0000000400f08947 */ /* 0x000ff40003800000 */
[----:B------:R-:W-:Y:S01]  /*3950*/  LOP3.LUT R14, R13, 0x1fffff8, RZ, 0xc0, !PT ;  /* 0x01fffff80d0e7812 */ /* 0x000fe200078ec0ff */
[----:B------:R-:W-:-:S04]  /*3960*/  IMAD.MOV.U32 R11, RZ, RZ, R7 ;  /* 0x000000ffff0b7224 */ /* 0x000fc800078e0007 */
[----:B------:R-:W-:-:S07]  /*3970*/  IMAD.MOV R14, RZ, RZ, -R14 ;  /* 0x000000ffff0e7224 */ /* 0x000fce00078e0a0e */
.L_x_188:
        /* <DEDUP_REMOVED lines=16> */
[----:B------:R-:W-:-:S02]  /*3a80*/  LOP3.LUT P5, RZ, R22, 0xff, RZ, 0xc0, !PT ;  /* 0x000000ff16ff7812 */ /* 0x000fc400078ac0ff */
[CC--:B--2---:R-:W-:Y:S02]  /*3a90*/  FSETP.NEU.AND P0, PT, R21.reuse, R8.reuse, PT ;  /* 0x000000081500720b */ /* 0x0c4fe40003f0d000 */
[----:B------:R-:W-:-:S09]  /*3aa0*/  FSETP.NEU.AND P2, PT, R21, R8, P5 ;  /* 0x000000081500720b */ /* 0x000fd20002f4d000 */
[----:B------:R-:W-:Y:S02]  /*3ab0*/  @!P5 SEL R22, RZ, 0x1, !P0 ;  /* 0x00000001ff16d807 */ /* 0x000fe40004000000 */
[----:B------:R-:W-:Y:S02]  /*3ac0*/  IADD3.X R21, PT, PT, R20, UR7, RZ, P3, !PT ;  /* 0x0000000714157c10 */ /* 0x000fe40009ffe4ff */
[----:B------:R-:W-:Y:S02]  /*3ad0*/  SEL R16, R22, 0x1, !P2 ;  /* 0x0000000116107807 */ /* 0x000fe40005000000 */
[----:B---3--:R-:W-:Y:S02]  /*3ae0*/  FSETP.NEU.AND P6, PT, R29, R8, PT ;  /* 0x000000081d00720b */ /* 0x008fe40003fcd000 */
[----:B------:R-:W-:Y:S02]  /*3af0*/  LOP3.LUT P3, RZ, R16, 0xff, RZ, 0xc0, !PT ;  /* 0x000000ff10ff7812 */ /* 0x000fe4000786c0ff */
[----:B------:R-:W-:-:S02]  /*3b00*/  ISETP.LT.U32.AND P0, PT, R4, R5, PT ;  /* 0x000000050400720c */ /* 0x000fc40003f01070 */
[----:B------:R-:W-:Y:S02]  /*3b10*/  FSETP.NEU.AND P4, PT, R29, R8, P3 ;  /* 0x000000081d00720b */ /* 0x000fe40001f8d000 */
[----:B------:R-:W-:-:S04]  /*3b20*/  ISETP.LT.AND.EX P0, PT, R21, R6, PT, P0 ;  /* 0x000000061500720c */ /* 0x000fc80003f01300 */
[CC--:B------:R-:W-:Y:S02]  /*3b30*/  SEL R20, R4.reuse, R5.reuse, P0 ;  /* 0x0000000504147207 */ /* 0x0c0fe40000000000 */
[CC--:B------:R-:W-:Y:S02]  /*3b40*/  SEL R22, R21.reuse, R6.reuse, P0 ;  /* 0x0000000615167207 */ /* 0x0c0fe40000000000 */
[----:B------:R-:W-:Y:S02]  /*3b50*/  @!P3 SEL R16, RZ, 0x1, !P6 ;  /* 0x00000001ff10b807 */ /* 0x000fe40007000000 */
[----:B------:R-:W-:Y:S02]  /*3b60*/  @!P2 SEL R20, R4, R5, !P5 ;  /* 0x000000050414a207 */ /* 0x000fe40006800000 */
[----:B------:R-:W-:Y:S02]  /*3b70*/  SEL R16, R16, 0x1, !P4 ;  /* 0x0000000110107807 */ /* 0x000fe40006000000 */
[----:B------:R-:W-:-:S02]  /*3b80*/  @!P2 SEL R22, R21, R6, !P5 ;  /* 0x000000061516a207 */ /* 0x000fc40006800000 */
[----:B------:R-:W-:Y:S02]  /*3b90*/  LOP3.LUT P2, RZ, R16, 0xff, RZ, 0xc0, !PT ;  /* 0x000000ff10ff7812 */ /* 0x000fe4000784c0ff */
[----:B0-----:R-:W-:Y:S02]  /*3ba0*/  IADD3 R2, P0, PT, R4, 0x100, RZ ;  /* 0x0000010004027810 */ /* 0x001fe40007f1e0ff */
[CC--:B----4-:R-:W-:Y:S02]  /*3bb0*/  FSETP.NEU.AND P6, PT, R27.reuse, R8.reuse, PT ;  /* 0x000000081b00720b */ /* 0x0d0fe40003fcd000 */
[----:B------:R-:W-:Y:S01]  /*3bc0*/  FSETP.NEU.AND P5, PT, R27, R8, P2 ;  /* 0x000000081b00720b */ /* 0x000fe200017ad000 */
[----:B------:R-:W-:Y:S01]  /*3bd0*/  IMAD.X R3, RZ, RZ, R21, P0 ;  /* 0x000000ffff037224 */ /* 0x000fe200000e0615 */
[----:B------:R-:W-:-:S04]  /*3be0*/  ISETP.LT.U32.AND P0, PT, R2, R20, PT ;  /* 0x000000140200720c */ /* 0x000fc80003f01070 */
[C---:B------:R-:W-:Y:S02]  /*3bf0*/  ISETP.LT.AND.EX P0, PT, R3.reuse, R22, PT, P0 ;  /* 0x000000160300720c */ /* 0x040fe40003f01300 */
[----:B------:R-:W-:Y:S02]  /*3c00*/  @!P2 SEL R16, RZ, 0x1, !P6 ;  /* 0x00000001ff10a807 */ /* 0x000fe40007000000 */
[-C--:B------:R-:W-:Y:S02]  /*3c10*/  SEL R29, R2, R20.reuse, P0 ;  /* 0x00000014021d7207 */ /* 0x080fe40000000000 */
[----:B------:R-:W-:Y:S02]  /*3c20*/  SEL R16, R16, 0x1, !P5 ;  /* 0x0000000110107807 */ /* 0x000fe40006800000 */
[----:B------:R-:W-:Y:S02]  /*3c30*/  @!P4 SEL R29, R2, R20, !P3 ;  /* 0x00000014021dc207 */ /* 0x000fe40005800000 */
[----:B------:R-:W-:-:S02]  /*3c40*/  SEL R20, R3, R22, P0 ;  /* 0x0000001603147207 */ /* 0x000fc40000000000 */
[----:B------:R-:W-:Y:S02]  /*3c50*/  @!P4 SEL R20, R3, R22, !P3 ;  /* 0x000000160314c207 */ /* 0x000fe40005800000 */
[----:B------:R-:W-:Y:S02]  /*3c60*/  LOP3.LUT P3, RZ, R16, 0xff, RZ, 0xc0, !PT ;  /* 0x000000ff10ff7812 */ /* 0x000fe4000786c0ff */
[----:B------:R-:W-:Y:S02]  /*3c70*/  IADD3 R2, P0, PT, R4, 0x200, RZ ;  /* 0x0000020004027810 */ /* 0x000fe40007f1e0ff */
[CC--:B-----5:R-:W-:Y:S02]  /*3c80*/  FSETP.NEU.AND P6, PT, R25.reuse, R8.reuse, PT ;  /* 0x000000081900720b */ /* 0x0e0fe40003fcd000 */
[----:B------:R-:W-:Y:S01]  /*3c90*/  FSETP.NEU.AND P4, PT, R25, R8, P3 ;  /* 0x000000081900720b */ /* 0x000fe20001f8d000 */
[----:B------:R-:W-:Y:S01]  /*3ca0*/  IMAD.X R3, RZ, RZ, R21, P0 ;  /* 0x000000ffff037224 */ /* 0x000fe200000e0615 */
[----:B------:R-:W-:-:S04]  /*3cb0*/  ISETP.LT.U32.AND P0, PT, R2, R29, PT ;  /* 0x0000001d0200720c */ /* 0x000fc80003f01070 */
[CC--:B------:R-:W-:Y:S02]  /*3cc0*/  ISETP.LT.AND.EX P0, PT, R3.reuse, R20.reuse, PT, P0 ;  /* 0x000000140300720c */ /* 0x0c0fe40003f01300 */
        /* <DEDUP_REMOVED lines=25> */
[CC--:B------:R-:W-:Y:S02]  /*3e60*/  SEL R5, R2.reuse, R25.reuse, P0 ;  /* 0x0000001902057207 */ /* 0x0c0fe40000000000 */
        /* <DEDUP_REMOVED lines=42> */
.L_x_187:
[----:B------:R-:W-:Y:S05]  /*4110*/  BSYNC.RECONVERGENT B2 ;  /* 0x0000000000027941 */ /* 0x000fea0003800200 */
.L_x_186:
[----:B------:R-:W-:Y:S05]  /*4120*/  @!P1 BRA `(.L_x_185) ;  /* 0x0000000800149947 */ /* 0x000fea0003800000 */
[----:B------:R-:W-:Y:S01]  /*4130*/  ISETP.GE.U32.AND P0, PT, R18, 0x4, PT ;  /* 0x000000041200780c */ /* 0x000fe20003f06070 */
[----:B------:R-:W-:Y:S01]  /*4140*/  BSSY.RECONVERGENT B2, `(.L_x_189) ;  /* 0x0000044000027945 */ /* 0x000fe20003800200 */
[----:B------:R-:W-:-:S11]  /*4150*/  LOP3.LUT P1, R13, R13, 0x3, RZ, 0xc0, !PT ;  /* 0x000000030d0d7812 */ /* 0x000fd6000782c0ff */
[----:B------:R-:W-:Y:S05]  /*4160*/  @!P0 BRA `(.L_x_190) ;  /* 0x0000000400048947 */ /* 0x000fea0003800000 */
[----:B------:R-:W0:Y:S01]  /*4170*/  LDCU.64 UR12, c[0x0][0x380] ;  /* 0x00007000ff0c77ac */ /* 0x000e220008000a00 */
[----:B------:R-:W-:-:S05]  /*4180*/  IADD3 R16, P0, PT, R11, R10, RZ ;  /* 0x0000000a0b107210 */ /* 0x000fca0007f1e0ff */
[----:B------:R-:W-:Y:S01]  /*4190*/  IMAD.X R23, RZ, RZ, R9, P0 ;  /* 0x000000ffff177224 */ /* 0x000fe200000e0609 */
[----:B0-----:R-:W-:-:S04]  /*41a0*/  LEA R2, P0, R16, UR12, 0x2 ;  /* 0x0000000c10027c11 */ /* 0x001fc8000f8010ff */
        /* <DEDUP_REMOVED lines=19> */
[----:B------:R-:W-:Y:S02]  /*42e0*/  SEL R14, R19, R6, P0 ;  /* 0x00000006130e7207 */ /* 0x000fe40000000000 */
[----:B---3--:R-:W-:Y:S02]  /*42f0*/  FSETP.NEU.AND P0, PT, R21, R8, PT ;  /* 0x000000081500720b */ /* 0x008fe40003f0d000 */
[----:B------:R-:W-:Y:S02]  /*4300*/  @!P3 SEL R23, R16, R5, !P4 ;  /* 0x000000051017b207 */ /* 0x000fe40006000000 */
[----:B------:R-:W-:Y:S02]  /*4310*/  @!P3 SEL R14, R19, R6, !P4 ;  /* 0x00000006130eb207 */ /* 0x000fe40006000000 */
[----:B------:R-:W-:-:S02]  /*4320*/  FSETP.NEU.AND P3, PT, R21, R8, P2 ;  /* 0x000000081500720b */ /* 0x000fc4000176d000 */
[----:B------:R-:W-:Y:S02]  /*4330*/  @!P2 SEL R4, RZ, 0x1, !P0 ;  /* 0x00000001ff04a807 */ /* 0x000fe40004000000 */
[----:B------:R-:W-:Y:S02]  /*4340*/  IADD3.X R5, PT, PT, R9, UR7, RZ, P5, P6 ;  /* 0x0000000709057c10 */ /* 0x000fe4000afec4ff */
[----:B------:R-:W-:Y:S02]  /*4350*/  SEL R4, R4, 0x1, !P3 ;  /* 0x0000000104047807 */ /* 0x000fe40005800000 */
[----:B------:R-:W-:Y:S02]  /*4360*/  ISETP.LT.U32.AND P0, PT, R2, R23, PT ;  /* 0x000000170200720c */ /* 0x000fe40003f01070 */
        /* <DEDUP_REMOVED lines=12> */
[----:B------:R-:W-:Y:S02]  /*4430*/  IADD3.X R5, PT, PT, R9, UR7, RZ, P5, P0 ;  /* 0x0000000709057c10 */ /* 0x000fe4000afe04ff */
[-C--:B------:R-:W-:Y:S02]  /*4440*/  ISETP.LT.U32.AND P0, PT, R2, R19.reuse, PT ;  /* 0x000000130200720c */ /* 0x080fe40003f01070 */
        /* <DEDUP_REMOVED lines=9> */
[----:B------:R-:W-:-:S02]  /*44e0*/  IADD3.X R2, PT, PT, R9, UR7, RZ, P5, P6 ;  /* 0x0000000709027c10 */ /* 0x000fc4000afec4ff */
        /* <DEDUP_REMOVED lines=9> */
.L_x_190:
[----:B------:R-:W-:Y:S05]  /*4580*/  BSYNC.RECONVERGENT B2 ;  /* 0x0000000000027941 */ /* 0x000fea0003800200 */
.L_x_189:
[----:B------:R-:W-:Y:S05]  /*4590*/  @!P1 BRA `(.L_x_185) ;  /* 0x0000000000f89947 */ /* 0x000fea0003800000 */
[----:B------:R-:W-:Y:S01]  /*45a0*/  ISETP.NE.AND P0, PT, R13, 0x1, PT ;  /* 0x000000010d00780c */ /* 0x000fe20003f05270 */
[----:B------:R-:W-:Y:S01]  /*45b0*/  BSSY.RECONVERGENT B2, `(.L_x_191) ;  /* 0x0000026000027945 */ /* 0x000fe20003800200 */
[----:B------:R-:W-:-:S11]  /*45c0*/  LOP3.LUT P1, RZ, R12, 0x100, RZ, 0xc0, !PT ;  /* 0x000001000cff7812 */ /* 0x000fd6000782c0ff */
[----:B------:R-:W-:Y:S05]  /*45d0*/  @!P0 BRA `(.L_x_192) ;  /* 0x00000000008c8947 */ /* 0x000fea0003800000 */
[----:B------:R-:W0:Y:S01]  /*45e0*/  LDCU.64 UR12, c[0x0][0x380] ;  /* 0x00007000ff0c77ac */ /* 0x000e220008000a00 */
[----:B------:R-:W-:-:S05]  /*45f0*/  IADD3 R12, P0, PT, R11, R10, RZ ;  /* 0x0000000a0b0c7210 */ /* 0x000fca0007f1e0ff */
[----:B------:R-:W-:Y:S01]  /*4600*/  IMAD.X R13, RZ, RZ, R9, P0 ;  /* 0x000000ffff0d7224 */ /* 0x000fe200000e0609 */
[----:B0-----:R-:W-:-:S04]  /*4610*/  LEA R2, P0, R12, UR12, 0x2 ;  /* 0x0000000c0c027c11 */ /* 0x001fc8000f8010ff */
[----:B------:R-:W-:-:S05]  /*4620*/  LEA.HI.X R3, R12, UR13, R13, 0x2, P0 ;  /* 0x0000000d0c037c11 */ /* 0x000fca00080f140d */
[----:B------:R-:W2:Y:S04]  /*4630*/  LDG.E R15, desc[UR8][R2.64] ;  /* 0x00000008020f7981 */ /* 0x000ea8000c1e1900 */
[----:B------:R0:W3:Y:S01]  /*4640*/  LDG.E R17, desc[UR8][R2.64+0x400] ;  /* 0x0004000802117981 */ /* 0x0000e2000c1e1900 */
[----:B------:R-:W-:Y:S02]  /*4650*/  LOP3.LUT P2, RZ, R4, 0xff, RZ, 0xc0, !PT ;  /* 0x000000ff04ff7812 */ /* 0x000fe4000784c0ff */
[----:B------:R-:W-:-:S04]  /*4660*/  IADD3 R12, P0, PT, R12, UR6, RZ ;  /* 0x000000060c0c7c10 */ /* 0x000fc8000ff1e0ff */
[----:B------:R-:W-:Y:S02]  /*4670*/  IADD3.X R13, PT, PT, R13, UR7, RZ, P0, !PT ;  /* 0x000000070d0d7c10 */ /* 0x000fe400087fe4ff */
        /* <DEDUP_REMOVED lines=14> */
[----:B---3--:R-:W-:Y:S02]  /*4760*/  FSETP.NEU.AND P3, PT, R17, R8, P4 ;  /* 0x000000081100720b */ /* 0x008fe4000276d000 */
[----:B------:R-:W-:Y:S02]  /*4770*/  IADD3.X R12, PT, PT, R9, UR7, RZ, P5, P6 ;  /* 0x00000007090c7c10 */ /* 0x000fe4000afec4ff */
        /* <DEDUP_REMOVED lines=9> */
.L_x_192:
[----:B------:R-:W-:Y:S05]  /*4810*/  BSYNC.RECONVERGENT B2 ;  /* 0x0000000000027941 */ /* 0x000fea0003800200 */
.L_x_191:
[----:B------:R-:W-:Y:S05]  /*4820*/  @P1 BRA `(.L_x_185) ;  /* 0x0000000000541947 */ /* 0x000fea0003800000 */
[----:B------:R-:W0:Y:S01]  /*4830*/  LDCU.64 UR12, c[0x0][0x380] ;  /* 0x00007000ff0c77ac */ /* 0x000e220008000a00 */
[----:B------:R-:W-:-:S05]  /*4840*/  IADD3 R10, P0, PT, R11, R10, RZ ;  /* 0x0000000a0b0a7210 */ /* 0x000fca0007f1e0ff */
[----:B------:R-:W-:Y:S01]  /*4850*/  IMAD.X R9, RZ, RZ, R9, P0 ;  /* 0x000000ffff097224 */ /* 0x000fe200000e0609 */
[----:B0-----:R-:W-:-:S04]  /*4860*/  LEA R2, P0, R10, UR12, 0x2 ;  /* 0x0000000c0a027c11 */ /* 0x001fc8000f8010ff */
[----:B------:R-:W-:-:S06]  /*4870*/  LEA.HI.X R3, R10, UR13, R9, 0x2, P0 ;  /* 0x0000000d0a037c11 */ /* 0x000fcc00080f1409 */
[----:B------:R-:W2:Y:S01]  /*4880*/  LDG.E R3, desc[UR8][R2.64] ;  /* 0x0000000802037981 */ /* 0x000ea2000c1e1900 */
[----:B------:R-:W-:Y:S02]  /*4890*/  LOP3.LUT P3, RZ, R4, 0xff, RZ, 0xc0, !PT ;  /* 0x000000ff04ff7812 */ /* 0x000fe4000786c0ff */
[----:B------:R-:W-:-:S04]  /*48a0*/  IADD3 R10, P0, PT, R10, UR6, RZ ;  /* 0x000000060a0a7c10 */ /* 0x000fc8000ff1e0ff */
[----:B------:R-:W-:Y:S02]  /*48b0*/  IADD3.X R11, PT, PT, R9, UR7, RZ, P0, !PT ;  /* 0x00000007090b7c10 */ /* 0x000fe400087fe4ff */
        /* <DEDUP_REMOVED lines=12> */
.L_x_185:
[----:B------:R-:W-:Y:S05]  /*4980*/  BSYNC.RECONVERGENT B1 ;  /* 0x0000000000017941 */ /* 0x000fea0003800200 */
.L_x_183:
        /* <DEDUP_REMOVED lines=24> */
.L_x_194:
[----:B------:R-:W-:Y:S05]  /*4b10*/  BSYNC.RECONVERGENT B1 ;  /* 0x0000000000017941 */ /* 0x000fea0003800200 */
.L_x_193:
        /* <DEDUP_REMOVED lines=23> */
.L_x_196:
[----:B------:R-:W-:Y:S05]  /*4c90*/  BSYNC.RECONVERGENT B1 ;  /* 0x0000000000017941 */ /* 0x000fea0003800200 */
.L_x_195:
        /* <DEDUP_REMOVED lines=20> */
.L_x_198:
[----:B------:R-:W-:Y:S05]  /*4de0*/  BSYNC.RECONVERGENT B1 ;  /* 0x0000000000017941 */ /* 0x000fea0003800200 */
.L_x_197:
        /* <DEDUP_REMOVED lines=20> */
.L_x_200:
[----:B------:R-:W-:Y:S05]  /*4f30*/  BSYNC.RECONVERGENT B1 ;  /* 0x0000000000017941 */ /* 0x000fea0003800200 */
.L_x_199:
        /* <DEDUP_REMOVED lines=20> */
.L_x_202:
[----:B------:R-:W-:Y:S05]  /*5080*/  BSYNC.RECONVERGENT B1 ;  /* 0x0000000000017941 */ /* 0x000fea0003800200 */
.L_x_201:
        /* <DEDUP_REMOVED lines=12> */
.L_x_204:
[----:B------:R-:W-:Y:S05]  /*5150*/  BSYNC.RECONVERGENT B1 ;  /* 0x0000000000017941 */ /* 0x000fea0003800200 */
.L_x_203:
        /* <DEDUP_REMOVED lines=83> */
[----:B------:R-:W-:-:S07]  /*5690*/  SEL R6, R7, R9, !P2 ;  /* 0x0000000907067207 */ /* 0x000fce0005000000 */
.L_x_160:
[----:B------:R-:W-:Y:S05]  /*56a0*/  BSYNC.RECONVERGENT B0 ;  /* 0x0000000000007941 */ /* 0x000fea0003800200 */
.L_x_136:
[----:B------:R-:W-:Y:S05]  /*56b0*/  @P1 EXIT ;  /* 0x000000000000194d */ /* 0x000fea0003800000 */
[----:B0-23--:R-:W0:Y:S01]  /*56c0*/  LDC.64 R2, c[0x0][0x3b8] ;  /* 0x0000ee00ff027b82 */ /* 0x00de220000000a00 */
[----:B------:R-:W-:Y:S02]  /*56d0*/  PRMT R7, R4, 0x7610, R7 ;  /* 0x0000761004077816 */ /* 0x000fe40000000007 */
[----:B-1----:R-:W-:Y:S02]  /*56e0*/  ISETP.NE.AND P1, PT, R0, RZ, PT ;  /* 0x000000ff0000720c */ /* 0x002fe40003f25270 */
[----:B------:R-:W-:-:S03]  /*56f0*/  LOP3.LUT P2, RZ, R7, 0xff, RZ, 0xc0, !PT ;  /* 0x000000ff07ff7812 */ /* 0x000fc6000784c0ff */
[----:B----4-:R-:W1:Y:S08]  /*5700*/  LDC.64 R8, c[0x0][0x398] ;  /* 0x0000e600ff087b82 */ /* 0x010e700000000a00 */
        /* <DEDUP_REMOVED lines=10> */
.L_x_205:
        /* <DEDUP_REMOVED lines=13> */
.L_x_424:


//--------------------- .text._ZN3cub18CUB_300001_SM_10006detail6reduce28DeviceReduceSingleTileKernelINS2_10policy_hubIN4cuda3std3__45tupleIJblEEEjN6thrust24THRUST_300001_SM_1000_NS8cuda_cub9__find_if7functorIS9_EEE10Policy1000EPS9_SI_iSF_S9_S9_NS7_10__identityEEEvT0_T1_T2_T3_T4_T6_ --------------------------
	.section	.text._ZN3cub18CUB_300001_SM_10006detail6reduce28DeviceReduceSingleTileKernelINS2_10policy_hubIN4cuda3std3__45tupleIJblEEEjN6thrust24THRUST_300001_SM_1000_NS8cuda_cub9__find_if7functorIS9_EEE10Policy1000EPS9_SI_iSF_S9_S9_NS7_10__identityEEEvT0_T1_T2_T3_T4_T6_,"ax",@progbits
	.align	128
        .global         _ZN3cub18CUB_300001_SM_10006detail6reduce28DeviceReduceSingleTileKernelINS2_10policy_hubIN4cuda3std3__45tupleIJblEEEjN6thrust24THRUST_300001_SM_1000_NS8cuda_cub9__find_if7functorIS9_EEE10Policy1000EPS9_SI_iSF_S9_S9_NS7_10__identityEEEvT0_T1_T2_T3_T4_T6_
        .type           _ZN3cub18CUB_300001_SM_10006detail6reduce28DeviceReduceSingleTileKernelINS2_10policy_hubIN4cuda3std3__45tupleIJblEEEjN6thrust24THRUST_300001_SM_1000_NS8cuda_cub9__find_if7functorIS9_EEE10Policy1000EPS9_SI_iSF_S9_S9_NS7_10__identityEEEvT0_T1_T2_T3_T4_T6_,@function
        .size           _ZN3cub18CUB_300001_SM_10006detail6reduce28DeviceReduceSingleTileKernelINS2_10policy_hubIN4cuda3std3__45tupleIJblEEEjN6thrust24THRUST_300001_SM_1000_NS8cuda_cub9__find_if7functorIS9_EEE10Policy1000EPS9_SI_iSF_S9_S9_NS7_10__identityEEEvT0_T1_T2_T3_T4_T6_,(.L_x_425 - _ZN3cub18CUB_300001_SM_10006detail6reduce28DeviceReduceSingleTileKernelINS2_10policy_hubIN4cuda3std3__45tupleIJblEEEjN6thrust24THRUST_300001_SM_1000_NS8cuda_cub9__find_if7functorIS9_EEE10Policy1000EPS9_SI_iSF_S9_S9_NS7_10__identityEEEvT0_T1_T2_T3_T4_T6_)
        .other          _ZN3cub18CUB_300001_SM_10006detail6reduce28DeviceReduceSingleTileKernelINS2_10policy_hubIN4cuda3std3__45tupleIJblEEEjN6thrust24THRUST_300001_SM_1000_NS8cuda_cub9__find_if7functorIS9_EEE10Policy1000EPS9_SI_iSF_S9_S9_NS7_10__identityEEEvT0_T1_T2_T3_T4_T6_,@"STO_CUDA_ENTRY STV_DEFAULT"
_ZN3cub18CUB_300001_SM_10006detail6reduce28DeviceReduceSingleTileKernelINS2_10policy_hubIN4cuda3std3__45tupleIJblEEEjN6thrust24THRUST_300001_SM_1000_NS8cuda_cub9__find_if7functorIS9_EEE10Policy1000EPS9_SI_iSF_S9_S9_NS7_10__identityEEEvT0_T1_T2_T3_T4_T6_:
.text._ZN3cub18CUB_300001_SM_10006detail6reduce28DeviceReduceSingleTileKernelINS2_10policy_hubIN4cuda3std3__45tupleIJblEEEjN6thrust24THRUST_300001_SM_1000_NS8cuda_cub9__find_if7functorIS9_EEE10Policy1000EPS9_SI_iSF_S9_S9_NS7_10__identityEEEvT0_T1_T2_T3_T4_T6_:
        /* <DEDUP_REMOVED lines=14> */
.L_x_206:
        /* <DEDUP_REMOVED lines=15> */
.L_x_210:
[----:B------:R-:W-:Y:S05]  /*01d0*/  BSYNC.RECONVERGENT B1 ;  /* 0x0000000000017941 */ /* 0x000fea0003800200 */
.L_x_209:
        /* <DEDUP_REMOVED lines=18> */
.L_x_215:
        /* <DEDUP_REMOVED lines=19> */
.L_x_214:
[----:B------:R-:W-:Y:S05]  /*0430*/  BSYNC.RECONVERGENT B2 ;  /* 0x0000000000027941 */ /* 0x000fea0003800200 */
.L_x_213:
[----:B------:R-:W-:Y:S05]  /*0440*/  @!P1 BRA `(.L_x_212) ;  /* 0x0000000000c89947 */ /* 0x000fea0003800000 */
.L_x_216:
        /* <DEDUP_REMOVED lines=50> */
.L_x_212:
[----:B------:R-:W-:Y:S05]  /*0770*/  BSYNC.RECONVERGENT B1 ;  /* 0x0000000000017941 */ /* 0x000fea0003800200 */
.L_x_211:
        /* <DEDUP_REMOVED lines=26> */
.L_x_219:
[----:B------:R-:W-:Y:S05]  /*0920*/  BSYNC.RECONVERGENT B1 ;  /* 0x0000000000017941 */ /* 0x000fea0003800200 */
.L_x_218:
        /* <DEDUP_REMOVED lines=23> */
.L_x_221:
[----:B------:R-:W-:Y:S05]  /*0aa0*/  BSYNC.RECONVERGENT B1 ;  /* 0x0000000000017941 */ /* 0x000fea0003800200 */
.L_x_220:
        /* <DEDUP_REMOVED lines=20> */
.L_x_223:
[----:B------:R-:W-:Y:S05]  /*0bf0*/  BSYNC.RECONVERGENT B1 ;  /* 0x0000000000017941 */ /* 0x000fea0003800200 */
.L_x_222:
        /* <DEDUP_REMOVED lines=20> */
.L_x_225:
[----:B------:R-:W-:Y:S05]  /*0d40*/  BSYNC.RECONVERGENT B1 ;  /* 0x0000000000017941 */ /* 0x000fea0003800200 */
.L_x_224:
        /* <DEDUP_REMOVED lines=20> */
.L_x_227:
[----:B------:R-:W-:Y:S05]  /*0e90*/  BSYNC.RECONVERGENT B1 ;  /* 0x0000000000017941 */ /* 0x000fea0003800200 */
.L_x_226:
        /* <DEDUP_REMOVED lines=10> */
.L_x_229:
[----:B------:R-:W-:Y:S05]  /*0f40*/  BSYNC.RECONVERGENT B1 ;  /* 0x0000000000017941 */ /* 0x000fea0003800200 */
.L_x_228:
        /* <DEDUP_REMOVED lines=85> */
.L_x_217:
        /* <DEDUP_REMOVED lines=36> */
.L_x_232:
[----:B------:R-:W-:Y:S05]  /*16e0*/  BSYNC.RECONVERGENT B1 ;  /* 0x0000000000017941 */ /* 0x000fea0003800200 */
.L_x_231:
        /* <DEDUP_REMOVED lines=21> */
.L_x_234:
[----:B------:R-:W-:Y:S05]  /*1840*/  BSYNC.RECONVERGENT B1 ;  /* 0x0000000000017941 */ /* 0x000fea0003800200 */
.L_x_233:
        /* <DEDUP_REMOVED lines=20> */
.L_x_236:
[----:B------:R-:W-:Y:S05]  /*1990*/  BSYNC.RECONVERGENT B1 ;  /* 0x0000000000017941 */ /* 0x000fea0003800200 */
.L_x_235:
        /* <DEDUP_REMOVED lines=20> */
.L_x_238:
[----:B------:R-:W-:Y:S05]  /*1ae0*/  BSYNC.RECONVERGENT B1 ;  /* 0x0000000000017941 */ /* 0x000fea0003800200 */
.L_x_237:
        /* <DEDUP_REMOVED lines=20> */
.L_x_240:
[----:B------:R-:W-:Y:S05]  /*1c30*/  BSYNC.RECONVERGENT B1 ;  /* 0x0000000000017941 */ /* 0x000fea0003800200 */
.L_x_239:
        /* <DEDUP_REMOVED lines=10> */
.L_x_242:
[----:B------:R-:W-:Y:S05]  /*1ce0*/  BSYNC.RECONVERGENT B1 ;  /* 0x0000000000017941 */ /* 0x000fea0003800200 */
.L_x_241:
        /* <DEDUP_REMOVED lines=26> */
.L_x_243:
        /* <DEDUP_REMOVED lines=16> */
.L_x_244:
        /* <DEDUP_REMOVED lines=16> */
.L_x_245:
        /* <DEDUP_REMOVED lines=16> */
.L_x_246:
        /* <DEDUP_REMOVED lines=16> */
.L_x_247:
        /* <DEDUP_REMOVED lines=16> */
.L_x_248:
        /* <DEDUP_REMOVED lines=17> */
.L_x_208:
        /* <DEDUP_REMOVED lines=47> */
.L_x_251:
        /* <DEDUP_REMOVED lines=54> */
.L_x_249:
        /* <DEDUP_REMOVED lines=20> */
.L_x_255:
        /* <DEDUP_REMOVED lines=18> */
.L_x_254:
[----:B------:R-:W-:Y:S05]  /*2d50*/  BSYNC.RECONVERGENT B2 ;  /* 0x0000000000027941 */ /* 0x000fea0003800200 */
.L_x_253:
        /* <DEDUP_REMOVED lines=10> */
.L_x_256:
        /* <DEDUP_REMOVED lines=55> */
.L_x_252:
[----:B------:R-:W-:Y:S05]  /*3170*/  BSYNC.RECONVERGENT B1 ;  /* 0x0000000000017941 */ /* 0x000fea0003800200 */
.L_x_250:
        /* <DEDUP_REMOVED lines=24> */
.L_x_258:
[----:B------:R-:W-:Y:S05]  /*3300*/  BSYNC.RECONVERGENT B1 ;  /* 0x0000000000017941 */ /* 0x000fea0003800200 */
.L_x_257:
        /* <DEDUP_REMOVED lines=23> */
.L_x_260:
[----:B------:R-:W-:Y:S05]  /*3480*/  BSYNC.RECONVERGENT B1 ;  /* 0x0000000000017941 */ /* 0x000fea0003800200 */
.L_x_259:
        /* <DEDUP_REMOVED lines=20> */
.L_x_262:
[----:B------:R-:W-:Y:S05]  /*35d0*/  BSYNC.RECONVERGENT B1 ;  /* 0x0000000000017941 */ /* 0x000fea0003800200 */
.L_x_261:
        /* <DEDUP_REMOVED lines=20> */
.L_x_264:
[----:B------:R-:W-:Y:S05]  /*3720*/  BSYNC.RECONVERGENT B1 ;  /* 0x0000000000017941 */ /* 0x000fea0003800200 */
.L_x_263:
        /* <DEDUP_REMOVED lines=20> */
.L_x_266:
[----:B------:R-:W-:Y:S05]  /*3870*/  BSYNC.RECONVERGENT B1 ;  /* 0x0000000000017941 */ /* 0x000fea0003800200 */
.L_x_265:
        /* <DEDUP_REMOVED lines=10> */
.L_x_268:
[----:B------:R-:W-:Y:S05]  /*3920*/  BSYNC.RECONVERGENT B1 ;  /* 0x0000000000017941 */ /* 0x000fea0003800200 */
.L_x_267:
        /* <DEDUP_REMOVED lines=84> */
.L_x_230:
[----:B------:R-:W-:Y:S05]  /*3e70*/  BSYNC.RECONVERGENT B0 ;  /* 0x0000000000007941 */ /* 0x000fea0003800200 */
.L_x_207:
        /* <DEDUP_REMOVED lines=16> */
.L_x_269:
        /* <DEDUP_REMOVED lines=16> */
.L_x_425:


//--------------------- .text._ZN3cub18CUB_300001_SM_10006detail6reduce18DeviceReduceKernelINS2_10policy_hubIN4cuda3std3__45tupleIJblEEEjN6thrust24THRUST_300001_SM_1000_NS8cuda_cub9__find_if7functorIS9_EEE10Policy1000ENSB_12zip_iteratorINS8_IJNSD_26transform_input_iterator_tIbNSB_6detail15normal_iteratorINSB_10device_ptrIfEEEENS7_10__not_fn_tINSK_10functional5actorINSQ_9compositeIJNSQ_16operator_adaptorINS7_8equal_toIvEEEENSR_INSQ_8argumentILj0EEEEENSR_INSQ_5valueIiEEEEEEEEEEEEENSB_17counting_iteratorIlNSB_11use_defaultES18_S18_EEEEEEEjSF_S9_NS7_10__identityEEEvT0_PT3_T1_NS0_13GridEvenShareIS1G_EET2_T4_ --------------------------
	.section	.text._ZN3cub18CUB_300001_SM_10006detail6reduce18DeviceReduceKernelINS2_10policy_hubIN4cuda3std3__45tupleIJblEEEjN6thrust24THRUST_300001_SM_1000_NS8cuda_cub9__find_if7functorIS9_EEE10Policy1000ENSB_12zip_iteratorINS8_IJNSD_26transform_input_iterator_tIbNSB_6detail15normal_iteratorINSB_10device_ptrIfEEEENS7_10__not_fn_tINSK_10functional5actorINSQ_9compositeIJNSQ_16operator_adaptorINS7_8equal_toIvEEEENSR_INSQ_8argumentILj0EEEEENSR_INSQ_5valueIiEEEEEEEEEEEEENSB_17counting_iteratorIlNSB_11use_defaultES18_S18_EEEEEEEjSF_S9_NS7_10__identityEEEvT0_PT3_T1_NS0_13GridEvenShareIS1G_EET2_T4_,"ax",@progbits
	.align	128
        .global         _ZN3cub18CUB_300001_SM_10006detail6reduce18DeviceReduceKernelINS2_10policy_hubIN4cuda3std3__45tupleIJblEEEjN6thrust24THRUST_300001_SM_1000_NS8cuda_cub9__find_if7functorIS9_EEE10Policy1000ENSB_12zip_iteratorINS8_IJNSD_26transform_input_iterator_tIbNSB_6detail15normal_iteratorINSB_10device_ptrIfEEEENS7_10__not_fn_tINSK_10functional5actorINSQ_9compositeIJNSQ_16operator_adaptorINS7_8equal_toIvEEEENSR_INSQ_8argumentILj0EEEEENSR_INSQ_5valueIiEEEEEEEEEEEEENSB_17counting_iteratorIlNSB_11use_defaultES18_S18_EEEEEEEjSF_S9_NS7_10__identityEEEvT0_PT3_T1_NS0_13GridEvenShareIS1G_EET2_T4_
        .type           _ZN3cub18CUB_300001_SM_10006detail6reduce18DeviceReduceKernelINS2_10policy_hubIN4cuda3std3__45tupleIJblEEEjN6thrust24THRUST_300001_SM_1000_NS8cuda_cub9__find_if7functorIS9_EEE10Policy1000ENSB_12zip_iteratorINS8_IJNSD_26transform_input_iterator_tIbNSB_6detail15normal_iteratorINSB_10device_ptrIfEEEENS7_10__not_fn_tINSK_10functional5actorINSQ_9compositeIJNSQ_16operator_adaptorINS7_8equal_toIvEEEENSR_INSQ_8argumentILj0EEEEENSR_INSQ_5valueIiEEEEEEEEEEEEENSB_17counting_iteratorIlNSB_11use_defaultES18_S18_EEEEEEEjSF_S9_NS7_10__identityEEEvT0_PT3_T1_NS0_13GridEvenShareIS1G_EET2_T4_,@function
        .size           _ZN3cub18CUB_300001_SM_10006detail6reduce18DeviceReduceKernelINS2_10policy_hubIN4cuda3std3__45tupleIJblEEEjN6thrust24THRUST_300001_SM_1000_NS8cuda_cub9__find_if7functorIS9_EEE10Policy1000ENSB_12zip_iteratorINS8_IJNSD_26transform_input_iterator_tIbNSB_6detail15normal_iteratorINSB_10device_ptrIfEEEENS7_10__not_fn_tINSK_10functional5actorINSQ_9compositeIJNSQ_16operator_adaptorINS7_8equal_toIvEEEENSR_INSQ_8argumentILj0EEEEENSR_INSQ_5valueIiEEEEEEEEEEEEENSB_17counting_iteratorIlNSB_11use_defaultES18_S18_EEEEEEEjSF_S9_NS7_10__identityEEEvT0_PT3_T1_NS0_13GridEvenShareIS1G_EET2_T4_,(.L_x_426 - _ZN3cub18CUB_300001_SM_10006detail6reduce18DeviceReduceKernelINS2_10policy_hubIN4cuda3std3__45tupleIJblEEEjN6thrust24THRUST_300001_SM_1000_NS8cuda_cub9__find_if7functorIS9_EEE10Policy1000ENSB_12zip_iteratorINS8_IJNSD_26transform_input_iterator_tIbNSB_6detail15normal_iteratorINSB_10device_ptrIfEEEENS7_10__not_fn_tINSK_10functional5actorINSQ_9compositeIJNSQ_16operator_adaptorINS7_8equal_toIvEEEENSR_INSQ_8argumentILj0EEEEENSR_INSQ_5valueIiEEEEEEEEEEEEENSB_17counting_iteratorIlNSB_11use_defaultES18_S18_EEEEEEEjSF_S9_NS7_10__identityEEEvT0_PT3_T1_NS0_13GridEvenShareIS1G_EET2_T4_)
        .other          _ZN3cub18CUB_300001_SM_10006detail6reduce18DeviceReduceKernelINS2_10policy_hubIN4cuda3std3__45tupleIJblEEEjN6thrust24THRUST_300001_SM_1000_NS8cuda_cub9__find_if7functorIS9_EEE10Policy1000ENSB_12zip_iteratorINS8_IJNSD_26transform_input_iterator_tIbNSB_6detail15normal_iteratorINSB_10device_ptrIfEEEENS7_10__not_fn_tINSK_10functional5actorINSQ_9compositeIJNSQ_16operator_adaptorINS7_8equal_toIvEEEENSR_INSQ_8argumentILj0EEEEENSR_INSQ_5valueIiEEEEEEEEEEEEENSB_17counting_iteratorIlNSB_11use_defaultES18_S18_EEEEEEEjSF_S9_NS7_10__identityEEEvT0_PT3_T1_NS0_13GridEvenShareIS1G_EET2_T4_,@"STO_CUDA_ENTRY STV_DEFAULT"
_ZN3cub18CUB_300001_SM_10006detail6reduce18DeviceReduceKernelINS2_10policy_hubIN4cuda3std3__45tupleIJblEEEjN6thrust24THRUST_300001_SM_1000_NS8cuda_cub9__find_if7functorIS9_EEE10Policy1000ENSB_12zip_iteratorINS8_IJNSD_26transform_input_iterator_tIbNSB_6detail15normal_iteratorINSB_10device_ptrIfEEEENS7_10__not_fn_tINSK_10functional5actorINSQ_9compositeIJNSQ_16operator_adaptorINS7_8equal_toIvEEEENSR_INSQ_8argumentILj0EEEEENSR_INSQ_5valueIiEEEEEEEEEEEEENSB_17counting_iteratorIlNSB_11use_defaultES18_S18_EEEEEEEjSF_S9_NS7_10__identityEEEvT0_PT3_T1_NS0_13GridEvenShareIS1G_EET2_T4_:
.text._ZN3cub18CUB_300001_SM_10006detail6reduce18DeviceReduceKernelINS2_10policy_hubIN4cuda3std3__45tupleIJblEEEjN6thrust24THRUST_300001_SM_1000_NS8cuda_cub9__find_if7functorIS9_EEE10Policy1000ENSB_12zip_iteratorINS8_IJNSD_26transform_input_iterator_tIbNSB_6detail15normal_iteratorINSB_10device_ptrIfEEEENS7_10__not_fn_tINSK_10functional5actorINSQ_9compositeIJNSQ_16operator_adaptorINS7_8equal_toIvEEEENSR_INSQ_8argumentILj0EEEEENSR_INSQ_5valueIiEEEEEEEEEEEEENSB_17counting_iteratorIlNSB_11use_defaultES18_S18_EEEEEEEjSF_S9_NS7_10__identityEEEvT0_PT3_T1_NS0_13GridEvenShareIS1G_EET2_T4_:
[----:B------:R-:W-:Y:S01]  /*0000*/  LDC R1, c[0x0][0x37c] ;  /* 0x0000df00ff017b82 */ /* 0x000fe20000000800 */
[----:B------:R-:W0:Y:S01]  /*0010*/  S2R R0, SR_CTAID.X ;  /* 0x0000000000007919 */ /* 0x000e220000002500 */
[----:B------:R-:W1:Y:S01]  /*0020*/  LDCU.64 UR4, c[0x0][0x3b8] ;  /* 0x00007700ff0477ac */ /* 0x000e620008000a00 */
[----:B------:R-:W-:Y:S01]  /*0030*/  BSSY.RECONVERGENT B0, `(.L_x_270) ;  /* 0x0000586000007945 */ /* 0x000fe20003800200 */
[----:B------:R-:W2:Y:S01]  /*0040*/  LDCU.64 UR10, c[0x0][0x358] ;  /* 0x00006b00ff0a77ac */ /* 0x000ea20008000a00 */
[----:B-1----:R-:W-:Y:S01]  /*0050*/  IMAD.U32 R19, RZ, RZ, UR4 ;  /* 0x00000004ff137e24 */ /* 0x002fe2000f8e00ff */
[----:B------:R-:W-:Y:S01]  /*0060*/  USHF.L.U32 UR5, UR5, 0xa, URZ ;  /* 0x0000000a05057899 */ /* 0x000fe200080006ff */
[----:B0-----:R-:W-:-:S04]  /*0070*/  IMAD.SHL.U32 R20, R0, 0x400, RZ ;  /* 0x0000040000147824 */ /* 0x001fc800078e00ff */
[----:B------:R-:W-:-:S05]  /*0080*/  IMAD.IADD R18, R19, 0x1, -R20 ;  /* 0x0000000113127824 */ /* 0x000fca00078e0a14 */
[----:B------:R-:W-:-:S13]  /*0090*/  ISETP.GT.U32.AND P0, PT, R18, 0x3ff, PT ;  /* 0x000003ff1200780c */ /* 0x000fda0003f04070 */
[----:B--2---:R-:W-:Y:S05]  /*00a0*/  @P0 BRA `(.L_x_271) ;  /* 0x0000003000200947 */ /* 0x004fea0003800000 */
[----:B------:R-:W0:Y:S01]  /*00b0*/  S2R R15, SR_TID.X ;  /* 0x00000000000f7919 */ /* 0x000e220000002100 */
[----:B------:R-:W-:Y:S01]  /*00c0*/  CS2R R12, SRZ ;  /* 0x00000000000c7805 */ /* 0x000fe2000001ff00 */
[----:B------:R-:W1:Y:S01]  /*00d0*/  LDCU.64 UR6, c[0x0][0x390] ;  /* 0x00007200ff0677ac */ /* 0x000e620008000a00 */
[----:B0-----:R-:W-:-:S13]  /*00e0*/  ISETP.GE.U32.AND P1, PT, R15, R18, PT ;  /* 0x000000120f00720c */ /* 0x001fda0003f26070 */
[----:B------:R-:W0:Y:S01]  /*00f0*/  @!P1 LDC.64 R6, c[0x0][0x380] ;  /* 0x0000e000ff069b82 */ /* 0x000e220000000a00 */
[----:B------:R-:W-:-:S07]  /*0100*/  @!P1 IMAD.IADD R9, R20, 0x1, R15 ;  /* 0x0000000114099824 */ /* 0x000fce00078e020f */
[----:B------:R-:W2:Y:S08]  /*0110*/  @!P1 LDC R11, c[0x0][0x38c] ;  /* 0x0000e300ff0b9b82 */ /* 0x000eb00000000800 */
[----:B------:R-:W3:Y:S01]  /*0120*/  @!P1 LDC.64 R2, c[0x0][0x390] ;  /* 0x0000e400ff029b82 */ /* 0x000ee20000000a00 */
[----:B0-----:R-:W-:-:S06]  /*0130*/  @!P1 IMAD.WIDE.U32 R6, R9, 0x4, R6 ;  /* 0x0000000409069825 */ /* 0x001fcc00078e0006 */
[----:B------:R-:W4:Y:S01]  /*0140*/  @!P1 LDG.E R6, desc[UR10][R6.64] ;  /* 0x0000000a06069981 */ /* 0x000f22000c1e1900 */
[----:B------:R-:W-:Y:S01]  /*0150*/  IMAD.MOV.U32 R5, RZ, RZ, R15 ;  /* 0x000000ffff057224 */ /* 0x000fe200078e000f */
[----:B--2---:R-:W-:Y:S01]  /*0160*/  @!P1 I2FP.F32.S32 R11, R11 ;  /* 0x0000000b000b9245 */ /* 0x004fe20000201400 */
[----:B------:R-:W-:Y:S01]  /*0170*/  @!P1 VIADD R5, R15, 0x100 ;  /* 0x000001000f059836 */ /* 0x000fe20000000000 */
[----:B------:R-:W-:Y:S01]  /*0180*/  PRMT R14, RZ, 0x7610, R14 ;  /* 0x00007610ff0e7816 */ /* 0x000fe2000000000e */
[----:B------:R-:W-:Y:S03]  /*0190*/  BSSY.RECONVERGENT B1, `(.L_x_272) ;  /* 0x0000128000017945 */ /* 0x000fe60003800200 */
[----:B------:R-:W-:Y:S02]  /*01a0*/  ISETP.GE.U32.AND P2, PT, R5, R18, PT ;  /* 0x000000120500720c */ /* 0x000fe40003f46070 */
[----:B---3--:R-:W-:-:S05]  /*01b0*/  @!P1 IADD3 R12, P3, PT, R9, R2, RZ ;  /* 0x00000002090c9210 */ /* 0x008fca0007f7e0ff */
[----:B------:R-:W-:Y:S01]  /*01c0*/  @!P1 IMAD.X R13, RZ, RZ, R3, P3 ;  /* 0x000000ffff0d9224 */ /* 0x000fe200018e0603 */
[----:B----4-:R-:W-:-:S04]  /*01d0*/  @!P1 FSETP.NEU.AND P0, PT, R6, R11, PT ;  /* 0x0000000b0600920b */ /* 0x010fc80003f0d000 */
[----:B------:R-:W-:-:S04]  /*01e0*/  @!P1 SEL R2, RZ, 0x1, !P0 ;  /* 0x00000001ff029807 */ /* 0x000fc80004000000 */
[----:B------:R-:W-:Y:S01]  /*01f0*/  @!P1 PRMT R14, R2, 0x7610, R14 ;  /* 0x00007610020e9816 */ /* 0x000fe2000000000e */
[----:B-1----:R-:W-:Y:S06]  /*0200*/  @P2 BRA `(.L_x_273) ;  /* 0x0000001000802947 */ /* 0x002fec0003800000 */
        /* <DEDUP_REMOVED lines=10> */
[----:B------:R-:W0:Y:S01]  /*02b0*/  LDC.64 R2, c[0x0][0x380] ;  /* 0x0000e000ff027b82 */ /* 0x000e220000000a00 */
[----:B------:R-:W-:Y:S01]  /*02c0*/  LOP3.LUT R23, R16, 0x1fffff8, RZ, 0xc0, !PT ;  /* 0x01fffff810177812 */ /* 0x000fe200078ec0ff */
[----:B------:R-:W-:Y:S01]  /*02d0*/  BSSY.RECONVERGENT B3, `(.L_x_276) ;  /* 0x0000089000037945 */ /* 0x000fe20003800200 */
[----:B------:R-:W-:Y:S02]  /*02e0*/  VIADD R22, R5, 0x400 ;  /* 0x0000040005167836 */ /* 0x000fe40000000000 */
[----:B------:R-:W-:Y:S02]  /*02f0*/  IMAD.IADD R21, R20, 0x1, R5 ;  /* 0x0000000114157824 */ /* 0x000fe400078e0205 */
[----:B------:R-:W-:-:S07]  /*0300*/  IMAD.MOV R23, RZ, RZ, -R23 ;  /* 0x000000ffff177224 */ /* 0x000fce00078e0a17 */
.L_x_277:
[----:B0-----:R-:W-:-:S06]  /*0310*/  IMAD.WIDE.U32 R4, R21, 0x4, R2 ;  /* 0x0000000415047825 */ /* 0x001fcc00078e0002 */
[----:B------:R-:W2:Y:S01]  /*0320*/  LDG.E R4, desc[UR10][R4.64] ;  /* 0x0000000a04047981 */ /* 0x000ea2000c1e1900 */
[----:B------:R-:W-:-:S04]  /*0330*/  VIADD R29, R21, 0x100 ;  /* 0x00000100151d7836 */ /* 0x000fc80000000000 */
[----:B------:R-:W-:-:S06]  /*0340*/  IMAD.WIDE.U32 R6, R29, 0x4, R2 ;  /* 0x000000041d067825 */ /* 0x000fcc00078e0002 */
[----:B------:R-:W3:Y:S01]  /*0350*/  LDG.E R6, desc[UR10][R6.64] ;  /* 0x0000000a06067981 */ /* 0x000ee2000c1e1900 */
[----:B------:R-:W-:-:S04]  /*0360*/  VIADD R27, R21, 0x200 ;  /* 0x00000200151b7836 */ /* 0x000fc80000000000 */
[----:B------:R-:W-:-:S06]  /*0370*/  IMAD.WIDE.U32 R8, R27, 0x4, R2 ;  /* 0x000000041b087825 */ /* 0x000fcc00078e0002 */
[----:B------:R0:W4:Y:S01]  /*0380*/  LDG.E R8, desc[UR10][R8.64] ;  /* 0x0000000a08087981 */ /* 0x000122000c1e1900 */
[----:B------:R-:W-:-:S04]  /*0390*/  VIADD R25, R21, 0x300 ;  /* 0x0000030015197836 */ /* 0x000fc80000000000 */
[----:B------:R-:W-:-:S06]  /*03a0*/  IMAD.WIDE.U32 R10, R25, 0x4, R2 ;  /* 0x00000004190a7825 */ /* 0x000fcc00078e0002 */
[----:B------:R1:W5:Y:S01]  /*03b0*/  LDG.E R10, desc[UR10][R10.64] ;  /* 0x0000000a0a0a7981 */ /* 0x000362000c1e1900 */
[----:B------:R-:W-:Y:S01]  /*03c0*/  LOP3.LUT P3, RZ, R14, 0xff, RZ, 0xc0, !PT ;  /* 0x000000ff0eff7812 */ /* 0x000fe2000786c0ff */
[C---:B0-----:R-:W-:Y:S01]  /*03d0*/  VIADD R9, R21.reuse, 0x400 ;  /* 0x0000040015097836 */ /* 0x041fe20000000000 */
[----:B------:R-:W-:-:S04]  /*03e0*/  IADD3 R5, P1, PT, R21, UR6, RZ ;  /* 0x0000000615057c10 */ /* 0x000fc8000ff3e0ff */
[----:B------:R-:W-:Y:S01]  /*03f0*/  ISETP.LT.U32.AND P0, PT, R5, R12, PT ;  /* 0x0000000c0500720c */ /* 0x000fe20003f01070 */
[----:B------:R-:W-:-:S05]  /*0400*/  IMAD.X R26, RZ, RZ, UR7, P1 ;  /* 0x00000007ff1a7e24 */ /* 0x000fca00088e06ff */
[----:B------:R-:W-:-:S04]  /*0410*/  ISETP.LT.AND.EX P0, PT, R26, R13, PT, P0 ;  /* 0x0000000d1a00720c */ /* 0x000fc80003f01300 */
[----:B-1----:R-:W-:Y:S02]  /*0420*/  SEL R11, R26, R13, P0 ;  /* 0x0000000d1a0b7207 */ /* 0x002fe40000000000 */
[CC--:B--2---:R-:W-:Y:S02]  /*0430*/  FSETP.NEU.AND P1, PT, R4.reuse, R19.reuse, PT ;  /* 0x000000130400720b */ /* 0x0c4fe40003f2d000 */
[----:B------:R-:W-:Y:S02]  /*0440*/  FSETP.NEU.AND P2, PT, R4, R19, P3 ;  /* 0x000000130400720b */ /* 0x000fe40001f4d000 */
[----:B------:R-:W-:Y:S02]  /*0450*/  @!P3 SEL R14, RZ, 0x1, !P1 ;  /* 0x00000001ff0eb807 */ /* 0x000fe40004800000 */
[----:B------:R-:W-:Y:S02]  /*0460*/  SEL R4, R5, R12, P0 ;  /* 0x0000000c05047207 */ /* 0x000fe40000000000 */
[----:B------:R-:W-:-:S02]  /*0470*/  SEL R7, R14, 0x1, !P2 ;  /* 0x000000010e077807 */ /* 0x000fc40005000000 */
[----:B------:R-:W-:Y:S02]  /*0480*/  IADD3 R29, P0, PT, R29, UR6, RZ ;  /* 0x000000061d1d7c10 */ /* 0x000fe4000ff1e0ff */
[----:B------:R-:W-:-:S03]  /*0490*/  LOP3.LUT P1, RZ, R7, 0xff, RZ, 0xc0, !PT ;  /* 0x000000ff07ff7812 */ /* 0x000fc6000782c0ff */
[----:B------:R-:W-:Y:S01]  /*04a0*/  @!P2 SEL R4, R5, R12, !P3 ;  /* 0x0000000c0504a207 */ /* 0x000fe20005800000 */
[----:B------:R-:W-:Y:S01]  /*04b0*/  IMAD.X R14, RZ, RZ, UR7, P0 ;  /* 0x00000007ff0e7e24 */ /* 0x000fe200080e06ff */
[----:B------:R-:W-:Y:S02]  /*04c0*/  @!P2 SEL R11, R26, R13, !P3 ;  /* 0x0000000d1a0ba207 */ /* 0x000fe40005800000 */
[CC--:B---3--:R-:W-:Y:S02]  /*04d0*/  FSETP.NEU.AND P3, PT, R6.reuse, R19.reuse, P1 ;  /* 0x000000130600720b */ /* 0x0c8fe40000f6d000 */
[----:B------:R-:W-:Y:S02]  /*04e0*/  ISETP.LT.U32.AND P0, PT, R29, R4, PT ;  /* 0x000000041d00720c */ /* 0x000fe40003f01070 */
[----:B------:R-:W-:Y:S02]  /*04f0*/  FSETP.NEU.AND P2, PT, R6, R19, PT ;  /* 0x000000130600720b */ /* 0x000fe40003f4d000 */
[----:B------:R-:W-:-:S02]  /*0500*/  ISETP.LT.AND.EX P0, PT, R14, R11, PT, P0 ;  /* 0x0000000b0e00720c */ /* 0x000fc40003f01300 */
[----:B------:R-:W-:Y:S02]  /*0510*/  @!P1 SEL R7, RZ, 0x1, !P2 ;  /* 0x00000001ff079807 */ /* 0x000fe40005000000 */
[-C--:B------:R-:W-:Y:S02]  /*0520*/  SEL R13, R29, R4.reuse, P0 ;  /* 0x000000041d0d7207 */ /* 0x080fe40000000000 */
[----:B------:R-:W-:Y:S02]  /*0530*/  SEL R7, R7, 0x1, !P3 ;  /* 0x0000000107077807 */ /* 0x000fe40005800000 */
[----:B------:R-:W-:Y:S01]  /*0540*/  @!P3 SEL R13, R29, R4, !P1 ;  /* 0x000000041d0db207 */ /* 0x000fe20004800000 */
[----:B------:R-:W-:Y:S01]  /*0550*/  IMAD.WIDE.U32 R4, R9, 0x4, R2 ;  /* 0x0000000409047825 */ /* 0x000fe200078e0002 */
[----:B------:R-:W-:Y:S02]  /*0560*/  LOP3.LUT P2, RZ, R7, 0xff, RZ, 0xc0, !PT ;  /* 0x000000ff07ff7812 */ /* 0x000fe4000784c0ff */
[----:B------:R-:W-:-:S02]  /*0570*/  SEL R6, R14, R11, P0 ;  /* 0x0000000b0e067207 */ /* 0x000fc40000000000 */
[----:B------:R0:W2:Y:S01]  /*0580*/  LDG.E R12, desc[UR10][R4.64] ;  /* 0x0000000a040c7981 */ /* 0x0000a2000c1e1900 */
[----:B------:R-:W-:Y:S02]  /*0590*/  IADD3 R26, P0, PT, R27, UR6, RZ ;  /* 0x000000061b1a7c10 */ /* 0x000fe4000ff1e0ff */
[----:B------:R-:W-:Y:S01]  /*05a0*/  @!P3 SEL R6, R14, R11, !P1 ;  /* 0x0000000b0e06b207 */ /* 0x000fe20004800000 */
[----:B------:R-:W-:Y:S01]  /*05b0*/  VIADD R11, R21, 0x500 ;  /* 0x00000500150b7836 */ /* 0x000fe20000000000 */
[----:B----4-:R-:W-:Y:S01]  /*05c0*/  FSETP.NEU.AND P3, PT, R8, R19, P2 ;  /* 0x000000130800720b */ /* 0x010fe2000176d000 */
[----:B------:R-:W-:Y:S01]  /*05d0*/  IMAD.X R29, RZ, RZ, UR7, P0 ;  /* 0x00000007ff1d7e24 */ /* 0x000fe200080e06ff */
[----:B------:R-:W-:Y:S01]  /*05e0*/  ISETP.LT.U32.AND P0, PT, R26, R13, PT ;  /* 0x0000000d1a00720c */ /* 0x000fe20003f01070 */
[----:B0-----:R-:W-:-:S03]  /*05f0*/  IMAD.WIDE.U32 R4, R11, 0x4, R2 ;  /* 0x000000040b047825 */ /* 0x001fc600078e0002 */
[CC--:B------:R-:W-:Y:S02]  /*0600*/  ISETP.LT.AND.EX P0, PT, R29.reuse, R6.reuse, PT, P0 ;  /* 0x000000061d00720c */ /* 0x0c0fe40003f01300 */
[----:B------:R0:W3:Y:S01]  /*0610*/  LDG.E R14, desc[UR10][R4.64] ;  /* 0x0000000a040e7981 */ /* 0x0000e2000c1e1900 */
[----:B------:R-:W-:Y:S02]  /*0620*/  FSETP.NEU.AND P1, PT, R8, R19, PT ;  /* 0x000000130800720b */ /* 0x000fe40003f2d000 */
[CC--:B------:R-:W-:Y:S02]  /*0630*/  SEL R27, R26.reuse, R13.reuse, P0 ;  /* 0x0000000d1a1b7207 */ /* 0x0c0fe40000000000 */
[----:B------:R-:W-:Y:S02]  /*0640*/  @!P3 SEL R27, R26, R13, !P2 ;  /* 0x0000000d1a1bb207 */ /* 0x000fe40005000000 */
[----:B------:R-:W-:Y:S02]  /*0650*/  SEL R13, R29, R6, P0 ;  /* 0x000000061d0d7207 */ /* 0x000fe40000000000 */
[----:B------:R-:W-:-:S02]  /*0660*/  @!P2 SEL R7, RZ, 0x1, !P1 ;  /* 0x00000001ff07a807 */ /* 0x000fc40004800000 */
[----:B------:R-:W-:Y:S01]  /*0670*/  IADD3 R28, P0, PT, R25, UR6, RZ ;  /* 0x00000006191c7c10 */ /* 0x000fe2000ff1e0ff */
[----:B------:R-:W-:Y:S01]  /*0680*/  VIADD R25, R21, 0x600 ;  /* 0x0000060015197836 */ /* 0x000fe20000000000 */
[----:B------:R-:W-:Y:S02]  /*0690*/  SEL R8, R7, 0x1, !P3 ;  /* 0x0000000107087807 */ /* 0x000fe40005800000 */
[----:B------:R-:W-:Y:S01]  /*06a0*/  @!P3 SEL R13, R29, R6, !P2 ;  /* 0x000000061d0db207 */ /* 0x000fe20005000000 */
[----:B------:R-:W-:Y:S01]  /*06b0*/  IMAD.WIDE.U32 R6, R25, 0x4, R2 ;  /* 0x0000000419067825 */ /* 0x000fe200078e0002 */
[----:B------:R-:W-:-:S05]  /*06c0*/  LOP3.LUT P1, RZ, R8, 0xff, RZ, 0xc0, !PT ;  /* 0x000000ff08ff7812 */ /* 0x000fca000782c0ff */
[----:B------:R1:W4:Y:S01]  /*06d0*/  LDG.E R6, desc[UR10][R6.64] ;  /* 0x0000000a06067981 */ /* 0x000322000c1e1900 */
[----:B-----5:R-:W-:Y:S01]  /*06e0*/  FSETP.NEU.AND P2, PT, R10, R19, P1 ;  /* 0x000000130a00720b */ /* 0x020fe20000f4d000 */
[----:B------:R-:W-:Y:S01]  /*06f0*/  IMAD.X R29, RZ, RZ, UR7, P0 ;  /* 0x00000007ff1d7e24 */ /* 0x000fe200080e06ff */
[----:B------:R-:W-:-:S04]  /*0700*/  ISETP.LT.U32.AND P0, PT, R28, R27, PT ;  /* 0x0000001b1c00720c */ /* 0x000fc80003f01070 */
[----:B------:R-:W-:-:S04]  /*0710*/  ISETP.LT.AND.EX P0, PT, R29, R13, PT, P0 ;  /* 0x0000000d1d00720c */ /* 0x000fc80003f01300 */
[----:B------:R-:W-:-:S03]  /*0720*/  SEL R26, R28, R27, P0 ;  /* 0x0000001b1c1a7207 */ /* 0x000fc60000000000 */
[----:B------:R-:W-:Y:S01]  /*0730*/  @!P2 SEL R26, R28, R27, !P1 ;  /* 0x0000001b1c1aa207 */ /* 0x000fe20004800000 */
[----:B------:R-:W-:-:S04]  /*0740*/  VIADD R27, R21, 0x700 ;  /* 0x00000700151b7836 */ /* 0x000fc80000000000 */
[----:B0-----:R-:W-:-:S06]  /*0750*/  IMAD.WIDE.U32 R4, R27, 0x4, R2 ;  /* 0x000000041b047825 */ /* 0x001fcc00078e0002 */
[----:B------:R0:W5:Y:S01]  /*0760*/  LDG.E R4, desc[UR10][R4.64] ;  /* 0x0000000a04047981 */ /* 0x000162000c1e1900 */
[----:B------:R-:W-:Y:S02]  /*0770*/  SEL R28, R29, R13, P0 ;  /* 0x0000000d1d1c7207 */ /* 0x000fe40000000000 */
[----:B------:R-:W-:-:S04]  /*0780*/  FSETP.NEU.AND P0, PT, R10, R19, PT ;  /* 0x000000130a00720b */ /* 0x000fc80003f0d000 */
[----:B------:R-:W-:-:S04]  /*0790*/  @!P1 SEL R8, RZ, 0x1, !P0 ;  /* 0x00000001ff089807 */ /* 0x000fc80004000000 */
[----:B------:R-:W-:Y:S02]  /*07a0*/  SEL R8, R8, 0x1, !P2 ;  /* 0x0000000108087807 */ /* 0x000fe40005000000 */
[----:B------:R-:W-:Y:S02]  /*07b0*/  @!P2 SEL R28, R29, R13, !P1 ;  /* 0x0000000d1d1ca207 */ /* 0x000fe40004800000 */
[----:B------:R-:W-:Y:S02]  /*07c0*/  LOP3.LUT P2, RZ, R8, 0xff, RZ, 0xc0, !PT ;  /* 0x000000ff08ff7812 */ /* 0x000fe4000784c0ff */
[----:B------:R-:W-:-:S05]  /*07d0*/  IADD3 R9, P1, PT, R9, UR6, RZ ;  /* 0x0000000609097c10 */ /* 0x000fca000ff3e0ff */
[----:B-1----:R-:W-:Y:S01]  /*07e0*/  IMAD.X R7, RZ, RZ, UR7, P1 ;  /* 0x00000007ff077e24 */ /* 0x002fe200088e06ff */
[----:B------:R-:W-:Y:S01]  /*07f0*/  IADD3 R11, P4, PT, R11, UR6, RZ ;  /* 0x000000060b0b7c10 */ /* 0x000fe2000ff9e0ff */
[----:B------:R-:W-:Y:S02]  /*0800*/  VIADD R23, R23, 0x8 ;  /* 0x0000000817177836 */ /* 0x000fe40000000000 */
[----:B------:R-:W-:Y:S02]  /*0810*/  VIADD R22, R22, 0x800 ;  /* 0x0000080016167836 */ /* 0x000fe40000000000 */
[----:B------:R-:W-:Y:S01]  /*0820*/  VIADD R21, R21, 0x800 ;  /* 0x0000080015157836 */ /* 0x000fe20000000000 */
[CC--:B--2---:R-:W-:Y:S02]  /*0830*/  FSETP.NEU.AND P0, PT, R12.reuse, R19.reuse, PT ;  /* 0x000000130c00720b */ /* 0x0c4fe40003f0d000 */
[----:B------:R-:W-:Y:S02]  /*0840*/  FSETP.NEU.AND P3, PT, R12, R19, P2 ;  /* 0x000000130c00720b */ /* 0x000fe4000176d000 */
[----:B------:R-:W-:-:S02]  /*0850*/  @!P2 SEL R8, RZ, 0x1, !P0 ;  /* 0x00000001ff08a807 */ /* 0x000fc40004000000 */
[----:B------:R-:W-:Y:S02]  /*0860*/  ISETP.LT.U32.AND P0, PT, R9, R26, PT ;  /* 0x0000001a0900720c */ /* 0x000fe40003f01070 */
[----:B0-----:R-:W-:Y:S02]  /*0870*/  SEL R5, R8, 0x1, !P3 ;  /* 0x0000000108057807 */ /* 0x001fe40005800000 */
[----:B------:R-:W-:Y:S02]  /*0880*/  ISETP.LT.AND.EX P0, PT, R7, R28, PT, P0 ;  /* 0x0000001c0700720c */ /* 0x000fe40003f01300 */
[----:B------:R-:W-:Y:S02]  /*0890*/  LOP3.LUT P1, RZ, R5, 0xff, RZ, 0xc0, !PT ;  /* 0x000000ff05ff7812 */ /* 0x000fe4000782c0ff */
[CC--:B------:R-:W-:Y:S02]  /*08a0*/  SEL R8, R9.reuse, R26.reuse, P0 ;  /* 0x0000001a09087207 */ /* 0x0c0fe40000000000 */
[----:B------:R-:W-:-:S02]  /*08b0*/  @!P3 SEL R8, R9, R26, !P2 ;  /* 0x0000001a0908b207 */ /* 0x000fc40005000000 */
[CC--:B------:R-:W-:Y:S02]  /*08c0*/  SEL R9, R7.reuse, R28.reuse, P0 ;  /* 0x0000001c07097207 */ /* 0x0c0fe40000000000 */
[CC--:B---3--:R-:W-:Y:S02]  /*08d0*/  FSETP.NEU.AND P0, PT, R14.reuse, R19.reuse, PT ;  /* 0x000000130e00720b */ /* 0x0c8fe40003f0d000 */
[----:B------:R-:W-:Y:S02]  /*08e0*/  @!P3 SEL R9, R7, R28, !P2 ;  /* 0x0000001c0709b207 */ /* 0x000fe40005000000 */
[----:B------:R-:W-:Y:S01]  /*08f0*/  FSETP.NEU.AND P3, PT, R14, R19, P1 ;  /* 0x000000130e00720b */ /* 0x000fe20000f6d000 */
[----:B------:R-:W-:Y:S01]  /*0900*/  IMAD.X R14, RZ, RZ, UR7, P4 ;  /* 0x00000007ff0e7e24 */ /* 0x000fe2000a0e06ff */
[----:B------:R-:W-:Y:S02]  /*0910*/  @!P1 SEL R5, RZ, 0x1, !P0 ;  /* 0x00000001ff059807 */ /* 0x000fe40004000000 */
[----:B------:R-:W-:-:S02]  /*0920*/  ISETP.LT.U32.AND P0, PT, R11, R8, PT ;  /* 0x000000080b00720c */ /* 0x000fc40003f01070 */
[----:B------:R-:W-:Y:S02]  /*0930*/  SEL R10, R5, 0x1, !P3 ;  /* 0x00000001050a7807 */ /* 0x000fe40005800000 */
[-C--:B------:R-:W-:Y:S02]  /*0940*/  ISETP.LT.AND.EX P0, PT, R14, R9.reuse, PT, P0 ;  /* 0x000000090e00720c */ /* 0x080fe40003f01300 */
[----:B------:R-:W-:Y:S02]  /*0950*/  LOP3.LUT P2, RZ, R10, 0xff, RZ, 0xc0, !PT ;  /* 0x000000ff0aff7812 */ /* 0x000fe4000784c0ff */
[----:B------:R-:W-:Y:S02]  /*0960*/  SEL R5, R11, R8, P0 ;  /* 0x000000080b057207 */ /* 0x000fe40000000000 */
[----:B------:R-:W-:Y:S02]  /*0970*/  SEL R7, R14, R9, P0 ;  /* 0x000000090e077207 */ /* 0x000fe40000000000 */
[----:B------:R-:W-:-:S02]  /*0980*/  IADD3 R12, P0, PT, R25, UR6, RZ ;  /* 0x00000006190c7c10 */ /* 0x000fc4000ff1e0ff */
[----:B------:R-:W-:Y:S02]  /*0990*/  @!P3 SEL R5, R11, R8, !P1 ;  /* 0x000000080b05b207 */ /* 0x000fe40004800000 */
[----:B------:R-:W-:Y:S01]  /*09a0*/  @!P3 SEL R7, R14, R9, !P1 ;  /* 0x000000090e07b207 */ /* 0x000fe20004800000 */
[----:B------:R-:W-:Y:S01]  /*09b0*/  IMAD.X R14, RZ, RZ, UR7, P0 ;  /* 0x00000007ff0e7e24 */ /* 0x000fe200080e06ff */
[----:B----4-:R-:W-:Y:S02]  /*09c0*/  FSETP.NEU.AND P3, PT, R6, R19, P2 ;  /* 0x000000130600720b */ /* 0x010fe4000176d000 */
[----:B------:R-:W-:Y:S02]  /*09d0*/  ISETP.LT.U32.AND P0, PT, R12, R5, PT ;  /* 0x000000050c00720c */ /* 0x000fe40003f01070 */
[----:B------:R-:W-:Y:S02]  /*09e0*/  FSETP.NEU.AND P1, PT, R6, R19, PT ;  /* 0x000000130600720b */ /* 0x000fe40003f2d000 */
[----:B------:R-:W-:-:S02]  /*09f0*/  ISETP.LT.AND.EX P0, PT, R14, R7, PT, P0 ;  /* 0x000000070e00720c */ /* 0x000fc40003f01300 */
[----:B------:R-:W-:Y:S02]  /*0a00*/  @!P2 SEL R10, RZ, 0x1, !P1 ;  /* 0x00000001ff0aa807 */ /* 0x000fe40004800000 */
[----:B------:R-:W-:Y:S02]  /*0a10*/  SEL R6, R12, R5, P0 ;  /* 0x000000050c067207 */ /* 0x000fe40000000000 */
[----:B------:R-:W-:Y:S02]  /*0a20*/  SEL R8, R14, R7, P0 ;  /* 0x000000070e087207 */ /* 0x000fe40000000000 */
[----:B------:R-:W-:Y:S02]  /*0a30*/  IADD3 R27, P0, PT, R27, UR6, RZ ;  /* 0x000000061b1b7c10 */ /* 0x000fe4000ff1e0ff */
[----:B------:R-:W-:Y:S02]  /*0a40*/  @!P3 SEL R6, R12, R5, !P2 ;  /* 0x000000050c06b207 */ /* 0x000fe40005000000 */
[----:B------:R-:W-:Y:S01]  /*0a50*/  SEL R10, R10, 0x1, !P3 ;  /* 0x000000010a0a7807 */ /* 0x000fe20005800000 */
[----:B------:R-:W-:Y:S01]  /*0a60*/  IMAD.X R5, RZ, RZ, UR7, P0 ;  /* 0x00000007ff057e24 */ /* 0x000fe200080e06ff */
[----:B------:R-:W-:-:S02]  /*0a70*/  @!P3 SEL R8, R14, R7, !P2 ;  /* 0x000000070e08b207 */ /* 0x000fc40005000000 */
[----:B------:R-:W-:Y:S02]  /*0a80*/  ISETP.LT.U32.AND P0, PT, R27, R6, PT ;  /* 0x000000061b00720c */ /* 0x000fe40003f01070 */
[----:B------:R-:W-:Y:S02]  /*0a90*/  LOP3.LUT P1, RZ, R10, 0xff, RZ, 0xc0, !PT ;  /* 0x000000ff0aff7812 */ /* 0x000fe4000782c0ff */
[----:B------:R-:W-:-:S04]  /*0aa0*/  ISETP.LT.AND.EX P0, PT, R5, R8, PT, P0 ;  /* 0x000000080500720c */ /* 0x000fc80003f01300 */
[----:B------:R-:W-:Y:S02]  /*0ab0*/  SEL R12, R27, R6, P0 ;  /* 0x000000061b0c7207 */ /* 0x000fe40000000000 */
[----:B------:R-:W-:Y:S02]  /*0ac0*/  SEL R13, R5, R8, P0 ;  /* 0x00000008050d7207 */ /* 0x000fe40000000000 */
[----:B------:R-:W-:Y:S02]  /*0ad0*/  ISETP.NE.AND P0, PT, R23, RZ, PT ;  /* 0x000000ff1700720c */ /* 0x000fe40003f05270 */
[CC--:B-----5:R-:W-:Y:S02]  /*0ae0*/  FSETP.NEU.AND P3, PT, R4.reuse, R19.reuse, P1 ;  /* 0x000000130400720b */ /* 0x0e0fe40000f6d000 */
[----:B------:R-:W-:-:S04]  /*0af0*/  FSETP.NEU.AND P2, PT, R4, R19, PT ;  /* 0x000000130400720b */ /* 0x000fc80003f4d000 */
[----:B------:R-:W-:-:S04]  /*0b00*/  @!P1 SEL R10, RZ, 0x1, !P2 ;  /* 0x00000001ff0a9807 */ /* 0x000fc80005000000 */
[----:B------:R-:W-:-:S03]  /*0b10*/  SEL R10, R10, 0x1, !P3 ;  /* 0x000000010a0a7807 */ /* 0x000fc60005800000 */
[----:B------:R-:W-:Y:S02]  /*0b20*/  @!P3 SEL R12, R27, R6, !P1 ;  /* 0x000000061b0cb207 */ /* 0x000fe40004800000 */
[----:B------:R-:W-:Y:S02]  /*0b30*/  @!P3 SEL R13, R5, R8, !P1 ;  /* 0x00000008050db207 */ /* 0x000fe40004800000 */
[----:B------:R-:W-:Y:S01]  /*0b40*/  PRMT R14, R10, 0x7610, R14 ;  /* 0x000076100a0e7816 */ /* 0x000fe2000000000e */
[----:B------:R-:W-:Y:S06]  /*0b50*/  @P0 BRA `(.L_x_277) ;  /* 0xfffffff400ec0947 */ /* 0x000fec000383ffff */
[----:B------:R-:W-:Y:S05]  /*0b60*/  BSYNC.RECONVERGENT B3 ;  /* 0x0000000000037941 */ /* 0x000fea0003800200 */
.L_x_276:
[----:B------:R-:W-:-:S07]  /*0b70*/  VIADD R5, R22, 0xfffffc00 ;  /* 0xfffffc0016057836 */ /* 0x000fce0000000000 */
.L_x_275:
[----:B------:R-:W-:Y:S05]  /*0b80*/  BSYNC.RECONVERGENT B2 ;  /* 0x0000000000027941 */ /* 0x000fea0003800200 */
.L_x_274:
[----:B------:R-:W-:-:S13]  /*0b90*/  ISETP.NE.AND P0, PT, R24, RZ, PT ;  /* 0x000000ff1800720c */ /* 0x000fda0003f05270 */
[----:B------:R-:W-:Y:S05]  /*0ba0*/  @!P0 BRA `(.L_x_273) ;  /* 0x0000000800188947 */ /* 0x000fea0003800000 */
[----:B------:R-:W-:Y:S01]  /*0bb0*/  ISETP.GE.U32.AND P0, PT, R24, 0x4, PT ;  /* 0x000000041800780c */ /* 0x000fe20003f06070 */
[----:B------:R-:W-:Y:S01]  /*0bc0*/  BSSY.RECONVERGENT B2, `(.L_x_278) ;  /* 0x0000046000027945 */ /* 0x000fe20003800200 */
[----:B------:R-:W-:-:S11]  /*0bd0*/  LOP3.LUT P1, R16, R16, 0x3, RZ, 0xc0, !PT ;  /* 0x0000000310107812 */ /* 0x000fd6000782c0ff */
[----:B------:R-:W-:Y:S05]  /*0be0*/  @!P0 BRA `(.L_x_279) ;  /* 0x00000004000c8947 */ /* 0x000fea0003800000 */
[----:B------:R-:W0:Y:S01]  /*0bf0*/  LDC.64 R2, c[0x0][0x380] ;  /* 0x0000e000ff027b82 */ /* 0x000e220000000a00 */
[----:B------:R-:W-:Y:S01]  /*0c00*/  IMAD.IADD R27, R20, 0x1, R5 ;  /* 0x00000001141b7824 */ /* 0x000fe200078e0205 */
[----:B------:R-:W1:Y:S03]  /*0c10*/  LDCU.64 UR4, c[0x0][0x390] ;  /* 0x00007200ff0477ac */ /* 0x000e660008000a00 */
[C---:B------:R-:W-:Y:S02]  /*0c20*/  VIADD R23, R27.reuse, 0x100 ;  /* 0x000001001b177836 */ /* 0x040fe40000000000 */
[----:B0-----:R-:W-:-:S06]  /*0c30*/  IMAD.WIDE.U32 R24, R27, 0x4, R2 ;  /* 0x000000041b187825 */ /* 0x001fcc00078e0002 */
[----:B------:R1:W2:Y:S01]  /*0c40*/  LDG.E R24, desc[UR10][R24.64] ;  /* 0x0000000a18187981 */ /* 0x0002a2000c1e1900 */
[----:B------:R-:W-:-:S06]  /*0c50*/  IMAD.WIDE.U32 R8, R23, 0x4, R2 ;  /* 0x0000000417087825 */ /* 0x000fcc00078e0002 */
[----:B------:R-:W3:Y:S01]  /*0c60*/  LDG.E R8, desc[UR10][R8.64] ;  /* 0x0000000a08087981 */ /* 0x000ee2000c1e1900 */
[----:B------:R-:W-:-:S04]  /*0c70*/  VIADD R21, R27, 0x200 ;  /* 0x000002001b157836 */ /* 0x000fc80000000000 */
[----:B------:R-:W-:-:S06]  /*0c80*/  IMAD.WIDE.U32 R6, R21, 0x4, R2 ;  /* 0x0000000415067825 */ /* 0x000fcc00078e0002 */
[----:B------:R-:W4:Y:S01]  /*0c90*/  LDG.E R6, desc[UR10][R6.64] ;  /* 0x0000000a06067981 */ /* 0x000f22000c1e1900 */
[----:B------:R-:W-:-:S04]  /*0ca0*/  VIADD R11, R27, 0x300 ;  /* 0x000003001b0b7836 */ /* 0x000fc80000000000 */
[----:B------:R-:W-:-:S06]  /*0cb0*/  IMAD.WIDE.U32 R2, R11, 0x4, R2 ;  /* 0x000000040b027825 */ /* 0x000fcc00078e0002 */
[----:B------:R0:W5:Y:S01]  /*0cc0*/  LDG.E R2, desc[UR10][R2.64] ;  /* 0x0000000a02027981 */ /* 0x000162000c1e1900 */
[----:B------:R-:W-:Y:S01]  /*0cd0*/  LOP3.LUT P3, RZ, R14, 0xff, RZ, 0xc0, !PT ;  /* 0x000000ff0eff7812 */ /* 0x000fe2000786c0ff */
[----:B------:R-:W-:Y:S01]  /*0ce0*/  VIADD R5, R5, 0x400 ;  /* 0x0000040005057836 */ /* 0x000fe20000000000 */
[----:B-1----:R-:W-:Y:S02]  /*0cf0*/  IADD3 R25, P2, PT, R27, UR4, RZ ;  /* 0x000000041b197c10 */ /* 0x002fe4000ff5e0ff */
[----:B------:R-:W-:-:S03]  /*0d00*/  IADD3 R23, P5, PT, R23, UR4, RZ ;  /* 0x0000000417177c10 */ /* 0x000fc6000ffbe0ff */
[----:B------:R-:W-:Y:S02]  /*0d10*/  IMAD.X R10, RZ, RZ, UR5, P2 ;  /* 0x00000005ff0a7e24 */ /* 0x000fe400090e06ff */
[----:B0-----:R-:W-:Y:S01]  /*0d20*/  IMAD.X R3, RZ, RZ, UR5, P5 ;  /* 0x00000005ff037e24 */ /* 0x001fe2000a8e06ff */
[----:B------:R-:W-:Y:S02]  /*0d30*/  IADD3 R11, P5, PT, R11, UR4, RZ ;  /* 0x000000040b0b7c10 */ /* 0x000fe4000ffbe0ff */
[CC--:B--2---:R-:W-:Y:S02]  /*0d40*/  FSETP.NEU.AND P0, PT, R24.reuse, R19.reuse, PT ;  /* 0x000000131800720b */ /* 0x0c4fe40003f0d000 */
[----:B------:R-:W-:Y:S02]  /*0d50*/  FSETP.NEU.AND P4, PT, R24, R19, P3 ;  /* 0x000000131800720b */ /* 0x000fe40001f8d000 */
[----:B------:R-:W-:Y:S02]  /*0d60*/  @!P3 SEL R14, RZ, 0x1, !P0 ;  /* 0x00000001ff0eb807 */ /* 0x000fe40004000000 */
[----:B------:R-:W-:-:S02]  /*0d70*/  ISETP.LT.U32.AND P0, PT, R25, R12, PT ;  /* 0x0000000c1900720c */ /* 0x000fc40003f01070 */
[----:B------:R-:W-:Y:S02]  /*0d80*/  SEL R14, R14, 0x1, !P4 ;  /* 0x000000010e0e7807 */ /* 0x000fe40006000000 */
[-C--:B------:R-:W-:Y:S02]  /*0d90*/  ISETP.LT.AND.EX P0, PT, R10, R13.reuse, PT, P0 ;  /* 0x0000000d0a00720c */ /* 0x080fe40003f01300 */
[----:B------:R-:W-:Y:S02]  /*0da0*/  LOP3.LUT P2, RZ, R14, 0xff, RZ, 0xc0, !PT ;  /* 0x000000ff0eff7812 */ /* 0x000fe4000784c0ff */
[----:B------:R-:W-:Y:S02]  /*0db0*/  SEL R4, R25, R12, P0 ;  /* 0x0000000c19047207 */ /* 0x000fe40000000000 */
[----:B------:R-:W-:Y:S02]  /*0dc0*/  SEL R22, R10, R13, P0 ;  /* 0x0000000d0a167207 */ /* 0x000fe40000000000 */
[----:B---3--:R-:W-:-:S02]  /*0dd0*/  FSETP.NEU.AND P0, PT, R8, R19, PT ;  /* 0x000000130800720b */ /* 0x008fc40003f0d000 */
[----:B------:R-:W-:Y:S02]  /*0de0*/  @!P4 SEL R4, R25, R12, !P3 ;  /* 0x0000000c1904c207 */ /* 0x000fe40005800000 */
[----:B------:R-:W-:Y:S02]  /*0df0*/  @!P4 SEL R22, R10, R13, !P3 ;  /* 0x0000000d0a16c207 */ /* 0x000fe40005800000 */
[----:B------:R-:W-:Y:S02]  /*0e00*/  FSETP.NEU.AND P4, PT, R8, R19, P2 ;  /* 0x000000130800720b */ /* 0x000fe4000178d000 */
[----:B------:R-:W-:Y:S02]  /*0e10*/  @!P2 SEL R14, RZ, 0x1, !P0 ;  /* 0x00000001ff0ea807 */ /* 0x000fe40004000000 */
[----:B------:R-:W-:Y:S02]  /*0e20*/  ISETP.LT.U32.AND P0, PT, R23, R4, PT ;  /* 0x000000041700720c */ /* 0x000fe40003f01070 */
[----:B------:R-:W-:-:S02]  /*0e30*/  SEL R14, R14, 0x1, !P4 ;  /* 0x000000010e0e7807 */ /* 0x000fc40006000000 */
[----:B------:R-:W-:Y:S02]  /*0e40*/  ISETP.LT.AND.EX P0, PT, R3, R22, PT, P0 ;  /* 0x000000160300720c */ /* 0x000fe40003f01300 */
[----:B------:R-:W-:Y:S02]  /*0e50*/  LOP3.LUT P3, RZ, R14, 0xff, RZ, 0xc0, !PT ;  /* 0x000000ff0eff7812 */ /* 0x000fe4000786c0ff */
[----:B------:R-:W-:Y:S02]  /*0e60*/  SEL R8, R23, R4, P0 ;  /* 0x0000000417087207 */ /* 0x000fe40000000000 */
[----:B------:R-:W-:Y:S02]  /*0e70*/  SEL R10, R3, R22, P0 ;  /* 0x00000016030a7207 */ /* 0x000fe40000000000 */
[----:B------:R-:W-:Y:S02]  /*0e80*/  @!P4 SEL R8, R23, R4, !P2 ;  /* 0x000000041708c207 */ /* 0x000fe40005000000 */
[----:B------:R-:W-:-:S02]  /*0e90*/  @!P4 SEL R10, R3, R22, !P2 ;  /* 0x00000016030ac207 */ /* 0x000fc40005000000 */
[----:B------:R-:W-:Y:S02]  /*0ea0*/  IADD3 R21, P0, PT, R21, UR4, RZ ;  /* 0x0000000415157c10 */ /* 0x000fe4000ff1e0ff */
[CC--:B----4-:R-:W-:Y:S02]  /*0eb0*/  FSETP.NEU.AND P2, PT, R6.reuse, R19.reuse, PT ;  /* 0x000000130600720b */ /* 0x0d0fe40003f4d000 */
[----:B------:R-:W-:Y:S01]  /*0ec0*/  FSETP.NEU.AND P4, PT, R6, R19, P3 ;  /* 0x000000130600720b */ /* 0x000fe20001f8d000 */
[----:B------:R-:W-:Y:S01]  /*0ed0*/  IMAD.X R3, RZ, RZ, UR5, P0 ;  /* 0x00000005ff037e24 */ /* 0x000fe200080e06ff */
        /* <DEDUP_REMOVED lines=8> */
[----:B------:R-:W-:Y:S01]  /*0f60*/  @!P4 SEL R6, R3, R10, !P3 ;  /* 0x0000000a0306c207 */ /* 0x000fe20005800000 */
[----:B------:R-:W-:Y:S01]  /*0f70*/  IMAD.X R3, RZ, RZ, UR5, P5 ;  /* 0x00000005ff037e24 */ /* 0x000fe2000a8e06ff */
[----:B-----5:R-:W-:-:S02]  /*0f80*/  FSETP.NEU.AND P4, PT, R2, R19, P2 ;  /* 0x000000130200720b */ /* 0x020fc4000178d000 */
[----:B------:R-:W-:Y:S02]  /*0f90*/  ISETP.LT.U32.AND P0, PT, R11, R4, PT ;  /* 0x000000040b00720c */ /* 0x000fe40003f01070 */
[----:B------:R-:W-:Y:S02]  /*0fa0*/  FSETP.NEU.AND P3, PT, R2, R19, PT ;  /* 0x000000130200720b */ /* 0x000fe40003f6d000 */
[----:B------:R-:W-:Y:S02]  /*0fb0*/  ISETP.LT.AND.EX P0, PT, R3, R6, PT, P0 ;  /* 0x000000060300720c */ /* 0x000fe40003f01300 */
[----:B------:R-:W-:Y:S02]  /*0fc0*/  @!P2 SEL R14, RZ, 0x1, !P3 ;  /* 0x00000001ff0ea807 */ /* 0x000fe40005800000 */
[----:B------:R-:W-:Y:S02]  /*0fd0*/  SEL R12, R11, R4, P0 ;  /* 0x000000040b0c7207 */ /* 0x000fe40000000000 */
[----:B------:R-:W-:-:S02]  /*0fe0*/  SEL R13, R3, R6, P0 ;  /* 0x00000006030d7207 */ /* 0x000fc40000000000 */
[----:B------:R-:W-:Y:S02]  /*0ff0*/  SEL R14, R14, 0x1, !P4 ;  /* 0x000000010e0e7807 */ /* 0x000fe40006000000 */
[----:B------:R-:W-:Y:S02]  /*1000*/  @!P4 SEL R12, R11, R4, !P2 ;  /* 0x000000040b0cc207 */ /* 0x000fe40005000000 */
[----:B------:R-:W-:-:S07]  /*1010*/  @!P4 SEL R13, R3, R6, !P2 ;  /* 0x00000006030dc207 */ /* 0x000fce0005000000 */
.L_x_279:
[----:B------:R-:W-:Y:S05]  /*1020*/  BSYNC.RECONVERGENT B2 ;  /* 0x0000000000027941 */ /* 0x000fea0003800200 */
.L_x_278:
[----:B------:R-:W-:Y:S05]  /*1030*/  @!P1 BRA `(.L_x_273) ;  /* 0x0000000000f49947 */ /* 0x000fea0003800000 */
[----:B------:R-:W-:Y:S01]  /*1040*/  ISETP.NE.AND P0, PT, R16, 0x1, PT ;  /* 0x000000011000780c */ /* 0x000fe20003f05270 */
[----:B------:R-:W-:Y:S01]  /*1050*/  BSSY.RECONVERGENT B2, `(.L_x_280) ;  /* 0x0000026000027945 */ /* 0x000fe20003800200 */
[----:B------:R-:W-:-:S11]  /*1060*/  LOP3.LUT P1, RZ, R17, 0x100, RZ, 0xc0, !PT ;  /* 0x0000010011ff7812 */ /* 0x000fd6000782c0ff */
[----:B------:R-:W-:Y:S05]  /*1070*/  @!P0 BRA `(.L_x_281) ;  /* 0x00000000008c8947 */ /* 0x000fea0003800000 */
[----:B------:R-:W0:Y:S01]  /*1080*/  LDC.64 R2, c[0x0][0x380] ;  /* 0x0000e000ff027b82 */ /* 0x000e220000000a00 */
[----:B------:R-:W-:Y:S01]  /*1090*/  IMAD.IADD R9, R20, 0x1, R5 ;  /* 0x0000000114097824 */ /* 0x000fe200078e0205 */
[----:B------:R-:W1:Y:S03]  /*10a0*/  LDCU.64 UR4, c[0x0][0x390] ;  /* 0x00007200ff0477ac */ /* 0x000e660008000a00 */
[C---:B------:R-:W-:Y:S02]  /*10b0*/  VIADD R11, R9.reuse, 0x100 ;  /* 0x00000100090b7836 */ /* 0x040fe40000000000 */
[----:B0-----:R-:W-:-:S06]  /*10c0*/  IMAD.WIDE.U32 R6, R9, 0x4, R2 ;  /* 0x0000000409067825 */ /* 0x001fcc00078e0002 */
[----:B------:R-:W2:Y:S01]  /*10d0*/  LDG.E R6, desc[UR10][R6.64] ;  /* 0x0000000a06067981 */ /* 0x000ea2000c1e1900 */
[----:B------:R-:W-:-:S05]  /*10e0*/  IMAD.WIDE.U32 R2, R11, 0x4, R2 ;  /* 0x000000040b027825 */ /* 0x000fca00078e0002 */
[----:B------:R0:W3:Y:S01]  /*10f0*/  LDG.E R8, desc[UR10][R2.64] ;  /* 0x0000000a02087981 */ /* 0x0000e2000c1e1900 */
[----:B------:R-:W-:Y:S01]  /*1100*/  LOP3.LUT P2, RZ, R14, 0xff, RZ, 0xc0, !PT ;  /* 0x000000ff0eff7812 */ /* 0x000fe2000784c0ff */
[----:B------:R-:W-:Y:S01]  /*1110*/  VIADD R5, R5, 0x200 ;  /* 0x0000020005057836 */ /* 0x000fe20000000000 */
[----:B-1----:R-:W-:-:S04]  /*1120*/  IADD3 R9, P4, PT, R9, UR4, RZ ;  /* 0x0000000409097c10 */ /* 0x002fc8000ff9e0ff */
[----:B------:R-:W-:Y:S01]  /*1130*/  ISETP.LT.U32.AND P0, PT, R9, R12, PT ;  /* 0x0000000c0900720c */ /* 0x000fe20003f01070 */
[----:B------:R-:W-:-:S05]  /*1140*/  IMAD.X R4, RZ, RZ, UR5, P4 ;  /* 0x00000005ff047e24 */ /* 0x000fca000a0e06ff */
[----:B------:R-:W-:-:S04]  /*1150*/  ISETP.LT.AND.EX P0, PT, R4, R13, PT, P0 ;  /* 0x0000000d0400720c */ /* 0x000fc80003f01300 */
[----:B0-----:R-:W-:Y:S02]  /*1160*/  SEL R2, R9, R12, P0 ;  /* 0x0000000c09027207 */ /* 0x001fe40000000000 */
[----:B------:R-:W-:Y:S02]  /*1170*/  SEL R3, R4, R13, P0 ;  /* 0x0000000d04037207 */ /* 0x000fe40000000000 */
[CC--:B--2---:R-:W-:Y:S02]  /*1180*/  FSETP.NEU.AND P5, PT, R6.reuse, R19.reuse, PT ;  /* 0x000000130600720b */ /* 0x0c4fe40003fad000 */
[----:B------:R-:W-:Y:S02]  /*1190*/  FSETP.NEU.AND P3, PT, R6, R19, P2 ;  /* 0x000000130600720b */ /* 0x000fe4000176d000 */
[----:B------:R-:W-:Y:S02]  /*11a0*/  @!P2 SEL R14, RZ, 0x1, !P5 ;  /* 0x00000001ff0ea807 */ /* 0x000fe40006800000 */
[----:B------:R-:W-:-:S02]  /*11b0*/  IADD3 R11, P5, PT, R11, UR4, RZ ;  /* 0x000000040b0b7c10 */ /* 0x000fc4000ffbe0ff */
[----:B------:R-:W-:-:S04]  /*11c0*/  SEL R14, R14, 0x1, !P3 ;  /* 0x000000010e0e7807 */ /* 0x000fc80005800000 */
[----:B------:R-:W-:-:S03]  /*11d0*/  LOP3.LUT P4, RZ, R14, 0xff, RZ, 0xc0, !PT ;  /* 0x000000ff0eff7812 */ /* 0x000fc6000788c0ff */
[----:B------:R-:W-:Y:S02]  /*11e0*/  @!P3 SEL R2, R9, R12, !P2 ;  /* 0x0000000c0902b207 */ /* 0x000fe40005000000 */
[----:B------:R-:W-:Y:S01]  /*11f0*/  @!P3 SEL R3, R4, R13, !P2 ;  /* 0x0000000d0403b207 */ /* 0x000fe20005000000 */
[----:B------:R-:W-:Y:S01]  /*1200*/  IMAD.X R4, RZ, RZ, UR5, P5 ;  /* 0x00000005ff047e24 */ /* 0x000fe2000a8e06ff */
[CC--:B---3--:R-:W-:Y:S02]  /*1210*/  FSETP.NEU.AND P3, PT, R8.reuse, R19.reuse, P4 ;  /* 0x000000130800720b */ /* 0x0c8fe4000276d000 */
[----:B------:R-:W-:Y:S02]  /*1220*/  ISETP.LT.U32.AND P0, PT, R11, R2, PT ;  /* 0x000000020b00720c */ /* 0x000fe40003f01070 */
[----:B------:R-:W-:Y:S02]  /*1230*/  FSETP.NEU.AND P2, PT, R8, R19, PT ;  /* 0x000000130800720b */ /* 0x000fe40003f4d000 */
[----:B------:R-:W-:-:S02]  /*1240*/  ISETP.LT.AND.EX P0, PT, R4, R3, PT, P0 ;  /* 0x000000030400720c */ /* 0x000fc40003f01300 */
[----:B------:R-:W-:Y:S02]  /*1250*/  @!P4 SEL R14, RZ, 0x1, !P2 ;  /* 0x00000001ff0ec807 */ /* 0x000fe40005000000 */
[CC--:B------:R-:W-:Y:S02]  /*1260*/  SEL R12, R11.reuse, R2.reuse, P0 ;  /* 0x000000020b0c7207 */ /* 0x0c0fe40000000000 */
[-C--:B------:R-:W-:Y:S02]  /*1270*/  SEL R13, R4, R3.reuse, P0 ;  /* 0x00000003040d7207 */ /* 0x080fe40000000000 */
[----:B------:R-:W-:Y:S02]  /*1280*/  SEL R14, R14, 0x1, !P3 ;  /* 0x000000010e0e7807 */ /* 0x000fe40005800000 */
[----:B------:R-:W-:Y:S02]  /*1290*/  @!P3 SEL R12, R11, R2, !P4 ;  /* 0x000000020b0cb207 */ /* 0x000fe40006000000 */
[----:B------:R-:W-:-:S07]  /*12a0*/  @!P3 SEL R13, R4, R3, !P4 ;  /* 0x00000003040db207 */ /* 0x000fce0006000000 */
.L_x_281:
[----:B------:R-:W-:Y:S05]  /*12b0*/  BSYNC.RECONVERGENT B2 ;  /* 0x0000000000027941 */ /* 0x000fea0003800200 */
.L_x_280:
[----:B------:R-:W-:Y:S05]  /*12c0*/  @P1 BRA `(.L_x_273) ;  /* 0x0000000000501947 */ /* 0x000fea0003800000 */
[----:B------:R-:W0:Y:S01]  /*12d0*/  LDC.64 R2, c[0x0][0x380] ;  /* 0x0000e000ff027b82 */ /* 0x000e220000000a00 */
[----:B------:R-:W-:Y:S01]  /*12e0*/  IMAD.IADD R5, R20, 0x1, R5 ;  /* 0x0000000114057824 */ /* 0x000fe200078e0205 */
[----:B------:R-:W1:Y:S03]  /*12f0*/  LDCU.64 UR4, c[0x0][0x390] ;  /* 0x00007200ff0477ac */ /* 0x000e660008000a00 */
[----:B0-----:R-:W-:-:S06]  /*1300*/  IMAD.WIDE.U32 R2, R5, 0x4, R2 ;  /* 0x0000000405027825 */ /* 0x001fcc00078e0002 */
[----:B------:R-:W2:Y:S01]  /*1310*/  LDG.E R2, desc[UR10][R2.64] ;  /* 0x0000000a02027981 */ /* 0x000ea2000c1e1900 */
[----:B------:R-:W-:Y:S02]  /*1320*/  LOP3.LUT P3, RZ, R14, 0xff, RZ, 0xc0, !PT ;  /* 0x000000ff0eff7812 */ /* 0x000fe4000786c0ff */
[----:B-1----:R-:W-:-:S05]  /*1330*/  IADD3 R7, P0, PT, R5, UR4, RZ ;  /* 0x0000000405077c10 */ /* 0x002fca000ff1e0ff */
[----:B------:R-:W-:Y:S01]  /*1340*/  IMAD.X R6, RZ, RZ, UR5, P0 ;  /* 0x00000005ff067e24 */ /* 0x000fe200080e06ff */
        /* <DEDUP_REMOVED lines=12> */
.L_x_273:
[----:B------:R-:W-:Y:S05]  /*1410*/  BSYNC.RECONVERGENT B1 ;  /* 0x0000000000017941 */ /* 0x000fea0003800200 */
.L_x_272:
[----:B------:R-:W-:-:S13]  /*1420*/  ISETP.GE.U32.AND P0, PT, R18, 0x100, PT ;  /* 0x000001001200780c */ /* 0x000fda0003f06070 */
        /* <DEDUP_REMOVED lines=25> */
.L_x_284:
[----:B------:R-:W-:Y:S05]  /*15c0*/  BSYNC.RECONVERGENT B1 ;  /* 0x0000000000017941 */ /* 0x000fea0003800200 */
.L_x_283:
        /* <DEDUP_REMOVED lines=23> */
.L_x_286:
[----:B------:R-:W-:Y:S05]  /*1740*/  BSYNC.RECONVERGENT B1 ;  /* 0x0000000000017941 */ /* 0x000fea0003800200 */
.L_x_285:
        /* <DEDUP_REMOVED lines=20> */
.L_x_288:
[----:B------:R-:W-:Y:S05]  /*1890*/  BSYNC.RECONVERGENT B1 ;  /* 0x0000000000017941 */ /* 0x000fea0003800200 */
.L_x_287:
        /* <DEDUP_REMOVED lines=20> */
.L_x_290:
[----:B------:R-:W-:Y:S05]  /*19e0*/  BSYNC.RECONVERGENT B1 ;  /* 0x0000000000017941 */ /* 0x000fea0003800200 */
.L_x_289:
        /* <DEDUP_REMOVED lines=20> */
.L_x_292:
[----:B------:R-:W-:Y:S05]  /*1b30*/  BSYNC.RECONVERGENT B1 ;  /* 0x0000000000017941 */ /* 0x000fea0003800200 */
.L_x_291:
        /* <DEDUP_REMOVED lines=10> */
.L_x_294:
[----:B------:R-:W-:Y:S05]  /*1be0*/  BSYNC.RECONVERGENT B1 ;  /* 0x0000000000017941 */ /* 0x000fea0003800200 */
.L_x_293:
        /* <DEDUP_REMOVED lines=10> */
[----:B------:R-:W3:Y:S04]  /*1c90*/  LDS.64 R6, [UR4+0x30] ;  /* 0x00003004ff067984 */ /* 0x000ee80008000a00 */
[----:B------:R-:W3:Y:S04]  /*1ca0*/  LDS.U8 R17, [UR4+0x38] ;  /* 0x00003804ff117984 */ /* 0x000ee80008000000 */
[----:B0-----:R-:W0:Y:S04]  /*1cb0*/  LDS.64 R2, [UR4+0x40] ;  /* 0x00004004ff027984 */ /* 0x001e280008000a00 */
[----:B------:R-:W0:Y:S04]  /*1cc0*/  LDS.U8 R10, [UR4+0x48] ;  /* 0x00004804ff0a7984 */ /* 0x000e280008000000 */
[----:B--2-4-:R-:W2:Y:S01]  /*1cd0*/  LDS.64 R4, [UR4+0x50] ;  /* 0x00005004ff047984 */ /* 0x014ea20008000a00 */
[----:B-----5:R-:W-:-:S02]  /*1ce0*/  ISETP.NE.AND P2, PT, R15, RZ, PT ;  /* 0x000000ff0f00720c */ /* 0x020fc40003f45270 */
[----:B-1----:R-:W-:Y:S02]  /*1cf0*/  ISETP.LT.U32.AND P0, PT, R8, R12, PT ;  /* 0x0000000c0800720c */ /* 0x002fe40003f01070 */
[----:B------:R-:W-:Y:S02]  /*1d00*/  @P4 SEL R15, R14, 0x1, !P2 ;  /* 0x000000010e0f4807 */ /* 0x000fe40005000000 */
[----:B------:R-:W-:Y:S01]  /*1d10*/  ISETP.LT.AND.EX P0, PT, R9, R13, PT, P0 ;  /* 0x0000000d0900720c */ /* 0x000fe20003f01300 */
[----:B------:R-:W-:Y:S01]  /*1d20*/  LDS.U8 R14, [UR4+0x78] ;  /* 0x00007804ff0e7984 */ /* 0x000fe20008000000 */
[----:B------:R-:W-:Y:S02]  /*1d30*/  LOP3.LUT P3, RZ, R15, 0xff, RZ, 0xc0, !PT ;  /* 0x000000ff0fff7812 */ /* 0x000fe4000786c0ff */
[----:B---3--:R-:W-:-:S03]  /*1d40*/  ISETP.NE.AND P5, PT, R16, RZ, PT ;  /* 0x000000ff1000720c */ /* 0x008fc60003fa5270 */
[C---:B------:R-:W-:Y:S02]  /*1d50*/  @P2 SEL R12, R8.reuse, R12, P0 ;  /* 0x0000000c080c2207 */ /* 0x040fe40000000000 */
[C---:B------:R-:W-:Y:S02]  /*1d60*/  @P2 SEL R13, R9.reuse, R13, P0 ;  /* 0x0000000d090d2207 */ /* 0x040fe40000000000 */
[----:B------:R-:W-:Y:S02]  /*1d70*/  SEL R11, R8, R12, !P4 ;  /* 0x0000000c080b7207 */ /* 0x000fe40006000000 */
[----:B------:R-:W-:Y:S01]  /*1d80*/  SEL R13, R9, R13, !P4 ;  /* 0x0000000d090d7207 */ /* 0x000fe20006000000 */
[----:B------:R-:W1:Y:S01]  /*1d90*/  LDS.U8 R12, [UR4+0x58] ;  /* 0x00005804ff0c7984 */ /* 0x000e620008000000 */
[----:B------:R-:W-:Y:S02]  /*1da0*/  ISETP.LT.U32.AND P0, PT, R6, R11, PT ;  /* 0x0000000b0600720c */ /* 0x000fe40003f01070 */
[----:B------:R-:W-:Y:S01]  /*1db0*/  @P3 SEL R16, R15, 0x1, !P5 ;  /* 0x000000010f103807 */ /* 0x000fe20006800000 */
[----:B------:R-:W3:Y:S01]  /*1dc0*/  LDS.64 R8, [UR4+0x60] ;  /* 0x00006004ff087984 */ /* 0x000ee20008000a00 */
[----:B------:R-:W-:-:S02]  /*1dd0*/  ISETP.LT.AND.EX P0, PT, R7, R13, PT, P0 ;  /* 0x0000000d0700720c */ /* 0x000fc40003f01300 */
[----:B------:R-:W-:Y:S01]  /*1de0*/  LOP3.LUT P2, RZ, R16, 0xff, RZ, 0xc0, !PT ;  /* 0x000000ff10ff7812 */ /* 0x000fe2000784c0ff */
[----:B------:R-:W4:Y:S01]  /*1df0*/  LDS.U8 R15, [UR4+0x68] ;  /* 0x00006804ff0f7984 */ /* 0x000f220008000000 */
[C---:B------:R-:W-:Y:S02]  /*1e00*/  @P5 SEL R11, R6.reuse, R11, P0 ;  /* 0x0000000b060b5207 */ /* 0x040fe40000000000 */
[----:B------:R-:W-:Y:S02]  /*1e10*/  ISETP.NE.AND P4, PT, R17, RZ, PT ;  /* 0x000000ff1100720c */ /* 0x000fe40003f85270 */
[C---:B------:R-:W-:Y:S02]  /*1e20*/  @P5 SEL R13, R7.reuse, R13, P0 ;  /* 0x0000000d070d5207 */ /* 0x040fe40000000000 */
[----:B------:R-:W-:Y:S02]  /*1e30*/  SEL R11, R6, R11, !P3 ;  /* 0x0000000b060b7207 */ /* 0x000fe40005800000 */
[----:B------:R-:W-:-:S02]  /*1e40*/  SEL R13, R7, R13, !P3 ;  /* 0x0000000d070d7207 */ /* 0x000fc40005800000 */
[----:B0-----:R-:W-:Y:S01]  /*1e50*/  ISETP.LT.U32.AND P0, PT, R2, R11, PT ;  /* 0x0000000b0200720c */ /* 0x001fe20003f01070 */
[----:B------:R-:W0:Y:S01]  /*1e60*/  LDS.64 R6, [UR4+0x70] ;  /* 0x00007004ff067984 */ /* 0x000e220008000a00 */
[----:B------:R-:W-:Y:S02]  /*1e70*/  @P2 SEL R17, R16, 0x1, !P4 ;  /* 0x0000000110112807 */ /* 0x000fe40006000000 */
[----:B------:R-:W-:Y:S02]  /*1e80*/  ISETP.LT.AND.EX P0, PT, R3, R13, PT, P0 ;  /* 0x0000000d0300720c */ /* 0x000fe40003f01300 */
[----:B------:R-:W-:Y:S02]  /*1e90*/  ISETP.NE.AND P3, PT, R10, RZ, PT ;  /* 0x000000ff0a00720c */ /* 0x000fe40003f65270 */
[----:B------:R-:W-:Y:S02]  /*1ea0*/  @P4 SEL R11, R2, R11, P0 ;  /* 0x0000000b020b4207 */ /* 0x000fe40000000000 */
[----:B------:R-:W-:-:S02]  /*1eb0*/  LOP3.LUT P5, RZ, R17, 0xff, RZ, 0xc0, !PT ;  /* 0x000000ff11ff7812 */ /* 0x000fc400078ac0ff */
[C---:B------:R-:W-:Y:S02]  /*1ec0*/  @P4 SEL R13, R3.reuse, R13, P0 ;  /* 0x0000000d030d4207 */ /* 0x040fe40000000000 */
[----:B------:R-:W-:Y:S02]  /*1ed0*/  SEL R11, R2, R11, !P2 ;  /* 0x0000000b020b7207 */ /* 0x000fe40005000000 */
[----:B------:R-:W-:Y:S02]  /*1ee0*/  SEL R13, R3, R13, !P2 ;  /* 0x0000000d030d7207 */ /* 0x000fe40005000000 */
[----:B--2---:R-:W-:Y:S01]  /*1ef0*/  ISETP.LT.U32.AND P0, PT, R4, R11, PT ;  /* 0x0000000b0400720c */ /* 0x004fe20003f01070 */
[----:B------:R-:W2:Y:S01]  /*1f00*/  LDS.64 R2, [UR4+0x80] ;  /* 0x00008004ff027984 */ /* 0x000ea20008000a00 */
[----:B-1----:R-:W-:Y:S02]  /*1f10*/  ISETP.NE.AND P2, PT, R12, RZ, PT ;  /* 0x000000ff0c00720c */ /* 0x002fe40003f45270 */
[----:B------:R-:W-:-:S02]  /*1f20*/  ISETP.LT.AND.EX P0, PT, R5, R13, PT, P0 ;  /* 0x0000000d0500720c */ /* 0x000fc40003f01300 */
[----:B------:R-:W-:Y:S02]  /*1f30*/  @P5 SEL R10, R17, 0x1, !P3 ;  /* 0x00000001110a5807 */ /* 0x000fe40005800000 */
[C---:B------:R-:W-:Y:S02]  /*1f40*/  @P3 SEL R11, R4.reuse, R11, P0 ;  /* 0x0000000b040b3207 */ /* 0x040fe40000000000 */
[C---:B------:R-:W-:Y:S02]  /*1f50*/  @P3 SEL R13, R5.reuse, R13, P0 ;  /* 0x0000000d050d3207 */ /* 0x040fe40000000000 */
[----:B------:R-:W-:Y:S02]  /*1f60*/  SEL R11, R4, R11, !P5 ;  /* 0x0000000b040b7207 */ /* 0x000fe40006800000 */
[----:B------:R-:W-:Y:S02]  /*1f70*/  LOP3.LUT P4, RZ, R10, 0xff, RZ, 0xc0, !PT ;  /* 0x000000ff0aff7812 */ /* 0x000fe4000788c0ff */
[----:B------:R-:W-:-:S02]  /*1f80*/  SEL R13, R5, R13, !P5 ;  /* 0x0000000d050d7207 */ /* 0x000fc40006800000 */
[----:B---3--:R-:W-:Y:S02]  /*1f90*/  ISETP.LT.U32.AND P0, PT, R8, R11, PT ;  /* 0x0000000b0800720c */ /* 0x008fe40003f01070 */
[----:B----4-:R-:W-:Y:S02]  /*1fa0*/  ISETP.NE.AND P3, PT, R15, RZ, PT ;  /* 0x000000ff0f00720c */ /* 0x010fe40003f65270 */
[----:B------:R-:W-:-:S04]  /*1fb0*/  ISETP.LT.AND.EX P0, PT, R9, R13, PT, P0 ;  /* 0x0000000d0900720c */ /* 0x000fc80003f01300 */
[----:B------:R-:W-:Y:S02]  /*1fc0*/  @P2 SEL R11, R8, R11, P0 ;  /* 0x0000000b080b2207 */ /* 0x000fe40000000000 */
[----:B------:R-:W-:Y:S02]  /*1fd0*/  @P4 SEL R12, R10, 0x1, !P2 ;  /* 0x000000010a0c4807 */ /* 0x000fe40005000000 */
[C---:B------:R-:W-:Y:S02]  /*1fe0*/  @P2 SEL R13, R9.reuse, R13, P0 ;  /* 0x0000000d090d2207 */ /* 0x040fe40000000000 */
[----:B------:R-:W-:Y:S02]  /*1ff0*/  SEL R5, R8, R11, !P4 ;  /* 0x0000000b08057207 */ /* 0x000fe40006000000 */
[----:B------:R-:W-:Y:S02]  /*2000*/  LOP3.LUT P5, RZ, R12, 0xff, RZ, 0xc0, !PT ;  /* 0x000000ff0cff7812 */ /* 0x000fe400078ac0ff */
[----:B------:R-:W-:-:S02]  /*2010*/  SEL R9, R9, R13, !P4 ;  /* 0x0000000d09097207 */ /* 0x000fc40006000000 */
[----:B0-----:R-:W-:Y:S02]  /*2020*/  ISETP.LT.U32.AND P0, PT, R6, R5, PT ;  /* 0x000000050600720c */ /* 0x001fe40003f01070 */
[----:B------:R-:W-:Y:S02]  /*2030*/  ISETP.NE.AND P4, PT, R14, RZ, PT ;  /* 0x000000ff0e00720c */ /* 0x000fe40003f85270 */
[----:B------:R-:W-:-:S04]  /*2040*/  ISETP.LT.AND.EX P0, PT, R7, R9, PT, P0 ;  /* 0x000000090700720c */ /* 0x000fc80003f01300 */
[----:B------:R-:W-:Y:S02]  /*2050*/  @P3 SEL R5, R6, R5, P0 ;  /* 0x0000000506053207 */ /* 0x000fe40000000000 */
[----:B------:R-:W-:Y:S02]  /*2060*/  @P5 SEL R15, R12, 0x1, !P3 ;  /* 0x000000010c0f5807 */ /* 0x000fe40005800000 */
[----:B------:R-:W-:Y:S02]  /*2070*/  @P3 SEL R9, R7, R9, P0 ;  /* 0x0000000907093207 */ /* 0x000fe40000000000 */
[----:B------:R-:W-:Y:S02]  /*2080*/  SEL R5, R6, R5, !P5 ;  /* 0x0000000506057207 */ /* 0x000fe40006800000 */
[----:B------:R-:W-:Y:S02]  /*2090*/  LOP3.LUT P2, RZ, R15, 0xff, RZ, 0xc0, !PT ;  /* 0x000000ff0fff7812 */ /* 0x000fe4000784c0ff */
[----:B------:R-:W-:-:S02]  /*20a0*/  SEL R7, R7, R9, !P5 ;  /* 0x0000000907077207 */ /* 0x000fc40006800000 */
[----:B--2---:R-:W-:-:S04]  /*20b0*/  ISETP.LT.U32.AND P0, PT, R2, R5, PT ;  /* 0x000000050200720c */ /* 0x004fc80003f01070 */
[----:B------:R-:W-:-:S04]  /*20c0*/  ISETP.LT.AND.EX P0, PT, R3, R7, PT, P0 ;  /* 0x000000070300720c */ /* 0x000fc80003f01300 */
[C---:B------:R-:W-:Y:S02]  /*20d0*/  @P4 SEL R5, R2.reuse, R5, P0 ;  /* 0x0000000502054207 */ /* 0x040fe40000000000 */
[----:B------:R-:W-:Y:S02]  /*20e0*/  @P4 SEL R7, R3, R7, P0 ;  /* 0x0000000703074207 */ /* 0x000fe40000000000 */
[----:B------:R-:W-:Y:S02]  /*20f0*/  @P2 SEL R14, R15, 0x1, !P4 ;  /* 0x000000010f0e2807 */ /* 0x000fe40006000000 */
[----:B------:R-:W-:Y:S02]  /*2100*/  SEL R12, R2, R5, !P2 ;  /* 0x00000005020c7207 */ /* 0x000fe40005000000 */
[----:B------:R-:W-:Y:S01]  /*2110*/  SEL R13, R3, R7, !P2 ;  /* 0x00000007030d7207 */ /* 0x000fe20005000000 */
[----:B------:R-:W-:Y:S06]  /*2120*/  BRA `(.L_x_295) ;  /* 0x0000003400d87947 */ /* 0x000fec0003800000 */
.L_x_282:
[----:B------:R-:W0:Y:S01]  /*2130*/  S2R R9, SR_LANEID ;  /* 0x0000000000097919 */ /* 0x000e220000000000 */
[----:B------:R-:W-:Y:S01]  /*2140*/  LOP3.LUT R2, R15, 0x3e0, RZ, 0xc0, !PT ;  /* 0x000003e00f027812 */ /* 0x000fe200078ec0ff */
[----:B------:R-:W-:Y:S03]  /*2150*/  BSSY.RECONVERGENT B1, `(.L_x_296) ;  /* 0x0000022000017945 */ /* 0x000fe60003800200 */
[----:B------:R-:W-:Y:S01]  /*2160*/  LOP3.LUT R5, RZ, R2, RZ, 0x33, !PT ;  /* 0x00000002ff057212 */ /* 0x000fe200078e33ff */
[----:B------:R-:W-:-:S04]  /*2170*/  VIADD R3, R2, 0x20 ;  /* 0x0000002002037836 */ /* 0x000fc80000000000 */
[----:B------:R-:W-:Y:S01]  /*2180*/  IMAD.IADD R2, R18, 0x1, R5 ;  /* 0x0000000112027824 */ /* 0x000fe200078e0205 */
[----:B------:R-:W-:-:S04]  /*2190*/  ISETP.GT.U32.AND P0, PT, R3, R18, PT ;  /* 0x000000120300720c */ /* 0x000fc80003f04070 */
        /* <DEDUP_REMOVED lines=29> */
.L_x_297:
[----:B------:R-:W-:Y:S05]  /*2370*/  BSYNC.RECONVERGENT B1 ;  /* 0x0000000000017941 */ /* 0x000fea0003800200 */
.L_x_296:
        /* <DEDUP_REMOVED lines=21> */
.L_x_299:
[----:B------:R-:W-:Y:S05]  /*24d0*/  BSYNC.RECONVERGENT B1 ;  /* 0x0000000000017941 */ /* 0x000fea0003800200 */
.L_x_298:
        /* <DEDUP_REMOVED lines=20> */
.L_x_301:
[----:B------:R-:W-:Y:S05]  /*2620*/  BSYNC.RECONVERGENT B1 ;  /* 0x0000000000017941 */ /* 0x000fea0003800200 */
.L_x_300:
        /* <DEDUP_REMOVED lines=20> */
.L_x_303:
[----:B------:R-:W-:Y:S05]  /*2770*/  BSYNC.RECONVERGENT B1 ;  /* 0x0000000000017941 */ /* 0x000fea0003800200 */
.L_x_302:
        /* <DEDUP_REMOVED lines=20> */
.L_x_305:
[----:B------:R-:W-:Y:S05]  /*28c0*/  BSYNC.RECONVERGENT B1 ;  /* 0x0000000000017941 */ /* 0x000fea0003800200 */
.L_x_304:
        /* <DEDUP_REMOVED lines=10> */
.L_x_307:
[----:B------:R-:W-:Y:S05]  /*2970*/  BSYNC.RECONVERGENT B1 ;  /* 0x0000000000017941 */ /* 0x000fea0003800200 */
.L_x_306:
[----:B------:R-:W-:Y:S01]  /*2980*/  BAR.SYNC.DEFER_BLOCKING 0x0 ;  /* 0x0000000000007b1d */ /* 0x000fe20000010000 */
[----:B------:R-:W-:-:S13]  /*2990*/  ISETP.NE.AND P1, PT, R15, RZ, PT ;  /* 0x000000ff0f00720c */ /* 0x000fda0003f25270 */
[----:B------:R-:W-:Y:S05]  /*29a0*/  @P1 BRA `(.L_x_295) ;  /* 0x0000002c00b81947 */ /* 0x000fea0003800000 */
[C---:B------:R-:W-:Y:S02]  /*29b0*/  ISETP.GE.U32.AND P0, PT, R18.reuse, 0x21, PT ;  /* 0x000000211200780c */ /* 0x040fe40003f06070 */
[C---:B------:R-:W-:Y:S02]  /*29c0*/  ISETP.GE.U32.AND P2, PT, R18.reuse, 0x41, PT ;  /* 0x000000411200780c */ /* 0x040fe40003f46070 */
[C---:B------:R-:W-:Y:S02]  /*29d0*/  ISETP.GE.U32.AND P3, PT, R18.reuse, 0x61, PT ;  /* 0x000000611200780c */ /* 0x040fe40003f66070 */
[----:B------:R-:W-:-:S07]  /*29e0*/  ISETP.GE.U32.AND P4, PT, R18, 0x81, PT ;  /* 0x000000811200780c */ /* 0x000fce0003f86070 */
[----:B------:R-:W-:Y:S06]  /*29f0*/  @!P0 BRA `(.L_x_308) ;  /* 0x00000000003c8947 */ /* 0x000fec0003800000 */
[----:B------:R-:W5:Y:S01]  /*2a00*/  S2UR UR5, SR_CgaCtaId ;  /* 0x00000000000579c3 */ /* 0x000f620000008800 */
[----:B------:R-:W-:Y:S01]  /*2a10*/  UMOV UR4, 0x400 ;  /* 0x0000040000047882 */ /* 0x000fe20000000000 */
[----:B------:R-:W-:Y:S01]  /*2a20*/  LOP3.LUT P5, RZ, R14, 0xff, RZ, 0xc0, !PT ;  /* 0x000000ff0eff7812 */ /* 0x000fe200078ac0ff */
[----:B-----5:R-:W-:-:S09]  /*2a30*/  ULEA UR4, UR5, UR4, 0x18 ;  /* 0x0000000405047291 */ /* 0x020fd2000f8ec0ff */
[----:B---3--:R-:W3:Y:S04]  /*2a40*/  LDS.U8 R4, [UR4+0x18] ;  /* 0x00001804ff047984 */ /* 0x008ee80008000000 */
[----:B012---:R-:W0:Y:S01]  /*2a50*/  LDS.64 R2, [UR4+0x20] ;  /* 0x00002004ff027984 */ /* 0x007e220008000a00 */
[----:B---3--:R-:W-:Y:S02]  /*2a60*/  ISETP.NE.AND P6, PT, R4, RZ, PT ;  /* 0x000000ff0400720c */ /* 0x008fe40003fc5270 */
        /* <DEDUP_REMOVED lines=8> */
.L_x_308:
[----:B------:R-:W-:Y:S01]  /*2af0*/  ISETP.GE.U32.AND P5, PT, R18, 0xa1, PT ;  /* 0x000000a11200780c */ /* 0x000fe20003fa6070 */
[----:B------:R-:W-:-:S12]  /*2b00*/  @!P2 BRA `(.L_x_309) ;  /* 0x00000000003ca947 */ /* 0x000fd80003800000 */
        /* <DEDUP_REMOVED lines=15> */
.L_x_309:
        /* <DEDUP_REMOVED lines=17> */
.L_x_310:
        /* <DEDUP_REMOVED lines=17> */
.L_x_311:
[----:B------:R-:W-:Y:S05]  /*2e20*/  @!P5 BRA `(.L_x_312) ;  /* 0x00000000003cd947 */ /* 0x000fea0003800000 */
        /* <DEDUP_REMOVED lines=15> */
.L_x_312:
        /* <DEDUP_REMOVED lines=16> */
.L_x_313:
        /* <DEDUP_REMOVED lines=17> */
.L_x_271:
[----:B------:R-:W0:Y:S01]  /*3130*/  S2R R15, SR_TID.X ;  /* 0x00000000000f7919 */ /* 0x000e220000002100 */
[----:B------:R-:W1:Y:S01]  /*3140*/  LDCU.64 UR6, c[0x0][0x380] ;  /* 0x00007000ff0677ac */ /* 0x000e620008000a00 */
[----:B------:R-:W2:Y:S01]  /*3150*/  LDCU UR4, c[0x0][0x38c] ;  /* 0x00007180ff0477ac */ /* 0x000ea20008000800 */
[----:B0-----:R-:W-:-:S05]  /*3160*/  IADD3 R3, P0, PT, R20, R15, RZ ;  /* 0x0000000f14037210 */ /* 0x001fca0007f1e0ff */
[----:B------:R-:W-:Y:S01]  /*3170*/  IMAD.X R4, RZ, RZ, RZ, P0 ;  /* 0x000000ffff047224 */ /* 0x000fe200000e06ff */
[----:B-1----:R-:W-:-:S04]  /*3180*/  LEA R2, P0, R3, UR6, 0x2 ;  /* 0x0000000603027c11 */ /* 0x002fc8000f8010ff */
[----:B------:R-:W-:Y:S01]  /*3190*/  LEA.HI.X R3, R3, UR7, R4, 0x2, P0 ;  /* 0x0000000703037c11 */ /* 0x000fe200080f1404 */
[----:B------:R-:W0:Y:S04]  /*31a0*/  LDCU.64 UR6, c[0x0][0x390] ;  /* 0x00007200ff0677ac */ /* 0x000e280008000a00 */
[----:B------:R-:W3:Y:S04]  /*31b0*/  LDG.E R5, desc[UR10][R2.64] ;  /* 0x0000000a02057981 */ /* 0x000ee8000c1e1900 */
[----:B------:R-:W4:Y:S04]  /*31c0*/  LDG.E R9, desc[UR10][R2.64+0x800] ;  /* 0x0008000a02097981 */ /* 0x000f28000c1e1900 */
[----:B------:R-:W5:Y:S04]  /*31d0*/  LDG.E R7, desc[UR10][R2.64+0x400] ;  /* 0x0004000a02077981 */ /* 0x000f68000c1e1900 */
[----:B------:R1:W5:Y:S01]  /*31e0*/  LDG.E R11, desc[UR10][R2.64+0xc00] ;  /* 0x000c000a020b7981 */ /* 0x000362000c1e1900 */
[----:B--2---:R-:W-:Y:S01]  /*31f0*/  I2FP.F32.S32 R16, UR4 ;  /* 0x0000000400107c45 */ /* 0x004fe20008201400 */
[C---:B------:R-:W-:Y:S01]  /*3200*/  VIADD R12, R15.reuse, 0x100 ;  /* 0x000001000f0c7836 */ /* 0x040fe20000000000 */
[----:B0-----:R-:W-:Y:S01]  /*3210*/  IADD3 R13, P1, PT, R20, UR6, RZ ;  /* 0x00000006140d7c10 */ /* 0x001fe2000ff3e0ff */
[----:B------:R-:W-:-:S02]  /*3220*/  VIADD R4, R15, 0x200 ;  /* 0x000002000f047836 */ /* 0x000fc40000000000 */
[----:B------:R-:W-:Y:S01]  /*3230*/  IMAD.U32 R17, RZ, RZ, UR7 ;  /* 0x00000007ff117e24 */ /* 0x000fe2000f8e00ff */
[-C--:B---3--:R-:W-:Y:S02]  /*3240*/  FSETP.NEU.AND P0, PT, R5, R16.reuse, PT ;  /* 0x000000100500720b */ /* 0x088fe40003f0d000 */
[----:B------:R-:W-:Y:S02]  /*3250*/  IADD3 R5, P3, PT, R4, R13, RZ ;  /* 0x0000000d04057210 */ /* 0x000fe40007f7e0ff */
[----:B------:R-:W-:Y:S02]  /*3260*/  SEL R12, R12, R15, !P0 ;  /* 0x0000000f0c0c7207 */ /* 0x000fe40004000000 */
[-C--:B----4-:R-:W-:Y:S02]  /*3270*/  FSETP.NEU.AND P2, PT, R9, R16.reuse, PT ;  /* 0x000000100900720b */ /* 0x090fe40003f4d000 */
[----:B------:R-:W-:Y:S01]  /*3280*/  IADD3 R12, P4, PT, R12, R13, RZ ;  /* 0x0000000d0c0c7210 */ /* 0x000fe20007f9e0ff */
[----:B------:R-:W-:Y:S01]  /*3290*/  IMAD.X R13, RZ, RZ, R17, P1 ;  /* 0x000000ffff0d7224 */ /* 0x000fe200008e0611 */
[----:B-----5:R-:W-:-:S02]  /*32a0*/  FSETP.EQ.AND P0, PT, R7, R16, !P0 ;  /* 0x000000100700720b */ /* 0x020fc40004702000 */
[C---:B------:R-:W-:Y:S01]  /*32b0*/  ISETP.LT.U32.AND P1, PT, R5.reuse, R12, PT ;  /* 0x0000000c0500720c */ /* 0x040fe20003f21070 */
[--C-:B-1----:R-:W-:Y:S01]  /*32c0*/  IMAD.X R2, RZ, RZ, R13.reuse, P3 ;  /* 0x000000ffff027224 */ /* 0x102fe200018e060d */
[----:B------:R-:W-:Y:S01]  /*32d0*/  IADD3 R3, P3, PT, R5, 0x100, RZ ;  /* 0x0000010005037810 */ /* 0x000fe20007f7e0ff */
[----:B------:R-:W-:Y:S01]  /*32e0*/  IMAD.X R13, RZ, RZ, R13, P4 ;  /* 0x000000ffff0d7224 */ /* 0x000fe200020e060d */
[----:B------:R-:W-:-:S04]  /*32f0*/  ISETP.GE.U32.AND P4, PT, R18, UR5, PT ;  /* 0x0000000512007c0c */ /* 0x000fc8000bf86070 */
[----:B------:R-:W-:-:S04]  /*3300*/  ISETP.LT.AND.EX P1, PT, R2, R13, PT, P1 ;  /* 0x0000000d0200720c */ /* 0x000fc80003f21310 */
[----:B------:R-:W-:Y:S02]  /*3310*/  @P2 SEL R12, R5, R12, P1 ;  /* 0x0000000c050c2207 */ /* 0x000fe40000800000 */
[C---:B------:R-:W-:Y:S02]  /*3320*/  @P2 SEL R13, R2.reuse, R13, P1 ;  /* 0x0000000d020d2207 */ /* 0x040fe40000800000 */
[----:B------:R-:W-:Y:S02]  /*3330*/  FSETP.NEU.AND P2, PT, R11, R16, PT ;  /* 0x000000100b00720b */ /* 0x000fe40003f4d000 */
[----:B------:R-:W-:Y:S02]  /*3340*/  SEL R12, R5, R12, P0 ;  /* 0x0000000c050c7207 */ /* 0x000fe40000000000 */
[----:B------:R-:W-:Y:S01]  /*3350*/  SEL R13, R2, R13, P0 ;  /* 0x0000000d020d7207 */ /* 0x000fe20000000000 */
[----:B------:R-:W-:Y:S01]  /*3360*/  IMAD.X R2, RZ, RZ, R2, P3 ;  /* 0x000000ffff027224 */ /* 0x000fe200018e0602 */
[----:B------:R-:W-:-:S02]  /*3370*/  ISETP.LT.U32.AND P1, PT, R3, R12, PT ;  /* 0x0000000c0300720c */ /* 0x000fc40003f21070 */
[-C--:B------:R-:W-:Y:S02]  /*3380*/  FSETP.EQ.AND P0, PT, R9, R16.reuse, P0 ;  /* 0x000000100900720b */ /* 0x080fe40000702000 */
[CC--:B------:R-:W-:Y:S02]  /*3390*/  ISETP.LT.AND.EX P1, PT, R2.reuse, R13.reuse, PT, P1 ;  /* 0x0000000d0200720c */ /* 0x0c0fe40003f21310 */
[----:B------:R-:W-:Y:S02]  /*33a0*/  FSETP.NEU.OR P3, PT, R11, R16, !P0 ;  /* 0x000000100b00720b */ /* 0x000fe4000476d400 */
[----:B------:R-:W-:Y:S02]  /*33b0*/  @P2 SEL R12, R3, R12, P1 ;  /* 0x0000000c030c2207 */ /* 0x000fe40000800000 */
[----:B------:R-:W-:Y:S02]  /*33c0*/  @P2 SEL R13, R2, R13, P1 ;  /* 0x0000000d020d2207 */ /* 0x000fe40000800000 */
[----:B------:R-:W-:-:S02]  /*33d0*/  SEL R14, RZ, 0x1, !P3 ;  /* 0x00000001ff0e7807 */ /* 0x000fc40005800000 */
[----:B------:R-:W-:Y:S02]  /*33e0*/  SEL R12, R3, R12, P0 ;  /* 0x0000000c030c7207 */ /* 0x000fe40000000000 */
[----:B------:R-:W-:Y:S01]  /*33f0*/  SEL R13, R2, R13, P0 ;  /* 0x0000000d020d7207 */ /* 0x000fe20000000000 */
[----:B------:R-:W-:Y:S06]  /*3400*/  @!P4 BRA `(.L_x_314) ;  /* 0x0000001400e8c947 */ /* 0x000fec0003800000 */
[C---:B------:R-:W-:Y:S01]  /*3410*/  VIADD R18, R20.reuse, UR5 ;  /* 0x0000000514127c36 */ /* 0x040fe20008000000 */
[----:B------:R-:W-:Y:S01]  /*3420*/  LOP3.LUT R2, RZ, R15, RZ, 0x33, !PT ;  /* 0x0000000fff027212 */ /* 0x000fe200078e33ff */
[C---:B------:R-:W-:Y:S01]  /*3430*/  VIADD R3, R19.reuse, 0xfffffc00 ;  /* 0xfffffc0013037836 */ /* 0x040fe20000000000 */
[----:B------:R-:W-:Y:S01]  /*3440*/  IADD3 R21, PT, PT, R20, UR5, R15 ;  /* 0x0000000514157c10 */ /* 0x000fe2000fffe00f */
[----:B------:R-:W0:Y:S01]  /*3450*/  LDCU.64 UR8, c[0x0][0x390] ;  /* 0x00007200ff0877ac */ /* 0x000e220008000a00 */
[----:B------:R-:W-:Y:S02]  /*3460*/  IADD3 R5, PT, PT, R19, -UR5, R2 ;  /* 0x8000000513057c10 */ /* 0x000fe4000fffe002 */
[----:B------:R-:W-:Y:S01]  /*3470*/  ISETP.GT.U32.AND P0, PT, R18, R3, PT ;  /* 0x000000031200720c */ /* 0x000fe20003f04070 */
[----:B------:R-:W-:Y:S01]  /*3480*/  UMOV UR4, URZ ;  /* 0x000000ff00047c82 */ /* 0x000fe20008000000 */
[----:B------:R-:W-:Y:S02]  /*3490*/  VIADD R21, R21, 0x400 ;  /* 0x0000040015157836 */ /* 0x000fe40000000000 */
[----:B------:R-:W-:-:S09]  /*34a0*/  IMAD.IADD R4, R5, 0x1, -R20 ;  /* 0x0000000105047824 */ /* 0x000fd200078e0a14 */
[----:B------:R-:W-:Y:S05]  /*34b0*/  @P0 BRA `(.L_x_315) ;  /* 0x00000004002c0947 */ /* 0x000fea0003800000 */
.L_x_319:
[----:B------:R-:W1:Y:S01]  /*34c0*/  LDC.64 R8, c[0x0][0x380] ;  /* 0x0000e000ff087b82 */ /* 0x000e620000000a00 */
[----:B------:R-:W-:-:S04]  /*34d0*/  IMAD.IADD R7, R15, 0x1, R18 ;  /* 0x000000010f077824 */ /* 0x000fc800078e0212 */
[----:B-1----:R-:W-:-:S05]  /*34e0*/  IMAD.WIDE.U32 R8, R7, 0x4, R8 ;  /* 0x0000000407087825 */ /* 0x002fca00078e0008 */
[----:B------:R1:W5:Y:S04]  /*34f0*/  LDG.E R11, desc[UR10][R8.64] ;  /* 0x0000000a080b7981 */ /* 0x000368000c1e1900 */
[----:B------:R1:W5:Y:S04]  /*3500*/  LDG.E R19, desc[UR10][R8.64+0x400] ;  /* 0x0004000a08137981 */ /* 0x000368000c1e1900 */
[----:B------:R1:W5:Y:S04]  /*3510*/  LDG.E R23, desc[UR10][R8.64+0x800] ;  /* 0x0008000a08177981 */ /* 0x000368000c1e1900 */
[----:B------:R1:W5:Y:S01]  /*3520*/  LDG.E R5, desc[UR10][R8.64+0xc00] ;  /* 0x000c000a08057981 */ /* 0x000362000c1e1900 */
[----:B------:R-:W-:Y:S01]  /*3530*/  LOP3.LUT P1, RZ, R14, 0xff, RZ, 0xc0, !PT ;  /* 0x000000ff0eff7812 */ /* 0x000fe2000782c0ff */
[----:B0-----:R-:W-:Y:S01]  /*3540*/  UMOV UR6, UR8 ;  /* 0x0000000800067c82 */ /* 0x001fe20008000000 */
[----:B------:R-:W-:Y:S01]  /*3550*/  IMAD.U32 R17, RZ, RZ, UR9 ;  /* 0x00000009ff117e24 */ /* 0x000fe2000f8e00ff */
[----:B------:R-:W-:Y:S01]  /*3560*/  IADD3 R7, P0, PT, R7, UR6, RZ ;  /* 0x0000000607077c10 */ /* 0x000fe2000ff1e0ff */
[----:B------:R-:W-:Y:S04]  /*3570*/  BSSY.RECONVERGENT B1, `(.L_x_316) ;  /* 0x000000f000017945 */ /* 0x000fe80003800200 */
[----:B------:R-:W-:-:S05]  /*3580*/  IMAD.X R6, RZ, RZ, R17, P0 ;  /* 0x000000ffff067224 */ /* 0x000fca00000e0611 */
        /* <DEDUP_REMOVED lines=9> */
.L_x_317:
[----:B-----5:R-:W-:Y:S01]  /*3620*/  FSETP.NEU.AND P0, PT, R11, R16, PT ;  /* 0x000000100b00720b */ /* 0x020fe20003f0d000 */
[----:B------:R-:W-:Y:S02]  /*3630*/  IMAD.MOV.U32 R12, RZ, RZ, R7 ;  /* 0x000000ffff0c7224 */ /* 0x000fe400078e0007 */
[----:B------:R-:W-:Y:S01]  /*3640*/  IMAD.MOV.U32 R13, RZ, RZ, R6 ;  /* 0x000000ffff0d7224 */ /* 0x000fe200078e0006 */
[----:B------:R-:W-:-:S09]  /*3650*/  SEL R14, RZ, 0x1, !P0 ;  /* 0x00000001ff0e7807 */ /* 0x000fd20004000000 */
.L_x_318:
[----:B------:R-:W-:Y:S05]  /*3660*/  BSYNC.RECONVERGENT B1 ;  /* 0x0000000000017941 */ /* 0x000fea0003800200 */
.L_x_316:
[----:B------:R-:W-:Y:S01]  /*3670*/  IMAD.MOV.U32 R9, RZ, RZ, R12 ;  /* 0x000000ffff097224 */ /* 0x000fe200078e000c */
[----:B------:R-:W-:Y:S01]  /*3680*/  IADD3 R12, P1, PT, R7, 0x100, RZ ;  /* 0x00000100070c7810 */ /* 0x000fe20007f3e0ff */
[----:B------:R-:W-:Y:S01]  /*3690*/  IMAD.MOV.U32 R8, RZ, RZ, R13 ;  /* 0x000000ffff087224 */ /* 0x000fe200078e000d */
[----:B------:R-:W-:Y:S02]  /*36a0*/  FSETP.NEU.AND P3, PT, R19, R16, PT ;  /* 0x000000101300720b */ /* 0x000fe40003f6d000 */
[----:B------:R-:W-:Y:S01]  /*36b0*/  LOP3.LUT P2, RZ, R14, 0xff, RZ, 0xc0, !PT ;  /* 0x000000ff0eff7812 */ /* 0x000fe2000784c0ff */
[----:B------:R-:W-:Y:S01]  /*36c0*/  IMAD.X R13, RZ, RZ, R6, P1 ;  /* 0x000000ffff0d7224 */ /* 0x000fe200008e0606 */
[----:B------:R-:W-:Y:S01]  /*36d0*/  ISETP.LT.U32.AND P0, PT, R12, R9, PT ;  /* 0x000000090c00720c */ /* 0x000fe20003f01070 */
[----:B------:R-:W0:Y:S01]  /*36e0*/  LDC R19, c[0x0][0x3b8] ;  /* 0x0000ee00ff137b82 */ /* 0x000e220000000800 */
[----:B------:R-:W-:Y:S02]  /*36f0*/  SEL R14, R14, 0x1, !P3 ;  /* 0x000000010e0e7807 */ /* 0x000fe40005800000 */
[----:B------:R-:W-:-:S02]  /*3700*/  ISETP.LT.AND.EX P0, PT, R13, R8, PT, P0 ;  /* 0x000000080d00720c */ /* 0x000fc40003f01300 */
[----:B------:R-:W-:-:S03]  /*3710*/  FSETP.NEU.AND P1, PT, R23, R16, PT ;  /* 0x000000101700720b */ /* 0x000fc60003f2d000 */
[C---:B------:R-:W-:Y:S02]  /*3720*/  @P3 SEL R9, R12.reuse, R9, P0 ;  /* 0x000000090c093207 */ /* 0x040fe40000000000 */
[----:B------:R-:W-:Y:S02]  /*3730*/  @!P2 SEL R14, RZ, 0x1, !P3 ;  /* 0x00000001ff0ea807 */ /* 0x000fe40005800000 */
[----:B------:R-:W-:Y:S02]  /*3740*/  SEL R12, R12, R9, !P2 ;  /* 0x000000090c0c7207 */ /* 0x000fe40005000000 */
[----:B------:R-:W-:Y:S02]  /*3750*/  IADD3 R9, P4, PT, R7, 0x200, RZ ;  /* 0x0000020007097810 */ /* 0x000fe40007f9e0ff */
[----:B------:R-:W-:Y:S02]  /*3760*/  @P3 SEL R8, R13, R8, P0 ;  /* 0x000000080d083207 */ /* 0x000fe40000000000 */
[----:B------:R-:W-:-:S02]  /*3770*/  LOP3.LUT P3, RZ, R14, 0xff, RZ, 0xc0, !PT ;  /* 0x000000ff0eff7812 */ /* 0x000fc4000786c0ff */
[----:B------:R-:W-:Y:S01]  /*3780*/  SEL R13, R13, R8, !P2 ;  /* 0x000000080d0d7207 */ /* 0x000fe20005000000 */
[----:B------:R-:W-:Y:S01]  /*3790*/  IMAD.X R8, RZ, RZ, R6, P4 ;  /* 0x000000ffff087224 */ /* 0x000fe200020e0606 */
[----:B------:R-:W-:Y:S02]  /*37a0*/  ISETP.LT.U32.AND P0, PT, R9, R12, PT ;  /* 0x0000000c0900720c */ /* 0x000fe40003f01070 */
[----:B------:R-:W-:Y:S01]  /*37b0*/  FSETP.NEU.AND P2, PT, R5, R16, PT ;  /* 0x000000100500720b */ /* 0x000fe20003f4d000 */
[----:B0-----:R-:W-:Y:S01]  /*37c0*/  IMAD.IADD R5, R19, 0x1, -R18 ;  /* 0x0000000113057824 */ /* 0x001fe200078e0a12 */
[----:B------:R-:W-:Y:S02]  /*37d0*/  ISETP.LT.AND.EX P0, PT, R8, R13, PT, P0 ;  /* 0x0000000d0800720c */ /* 0x000fe40003f01300 */
[----:B------:R-:W-:Y:S02]  /*37e0*/  SEL R14, R14, 0x1, !P1 ;  /* 0x000000010e0e7807 */ /* 0x000fe40004800000 */
[----:B------:R-:W-:-:S02]  /*37f0*/  @P1 SEL R12, R9, R12, P0 ;  /* 0x0000000c090c1207 */ /* 0x000fc40000000000 */
[C---:B------:R-:W-:Y:S02]  /*3800*/  @P1 SEL R13, R8.reuse, R13, P0 ;  /* 0x0000000d080d1207 */ /* 0x040fe40000000000 */
[----:B------:R-:W-:Y:S02]  /*3810*/  IADD3 R7, P0, PT, R7, 0x300, RZ ;  /* 0x0000030007077810 */ /* 0x000fe40007f1e0ff */
[----:B------:R-:W-:Y:S02]  /*3820*/  @!P3 SEL R14, RZ, 0x1, !P1 ;  /* 0x00000001ff0eb807 */ /* 0x000fe40004800000 */
[----:B------:R-:W-:Y:S01]  /*3830*/  SEL R12, R9, R12, !P3 ;  /* 0x0000000c090c7207 */ /* 0x000fe20005800000 */
[----:B------:R-:W-:Y:S01]  /*3840*/  IMAD.X R6, RZ, RZ, R6, P0 ;  /* 0x000000ffff067224 */ /* 0x000fe200000e0606 */
[----:B------:R-:W-:Y:S02]  /*3850*/  SEL R13, R8, R13, !P3 ;  /* 0x0000000d080d7207 */ /* 0x000fe40005800000 */
[----:B------:R-:W-:-:S02]  /*3860*/  ISETP.GE.U32.AND P3, PT, R5, UR5, PT ;  /* 0x0000000505007c0c */ /* 0x000fc4000bf66070 */
        /* <DEDUP_REMOVED lines=10> */
[----:B------:R-:W-:Y:S01]  /*3910*/  VIADD R18, R18, UR5 ;  /* 0x0000000512127c36 */ /* 0x000fe20008000000 */
[----:B------:R-:W-:Y:S01]  /*3920*/  UIADD3 UR4, UPT, UPT, UR4, 0x1, URZ ;  /* 0x0000000104047890 */ /* 0x000fe2000fffe0ff */
[----:B------:R-:W-:Y:S02]  /*3930*/  VIADD R21, R21, UR5 ;  /* 0x0000000515157c36 */ /* 0x000fe40008000000 */
[----:B------:R-:W-:Y:S01]  /*3940*/  VIADD R4, R4, -UR5 ;  /* 0x8000000504047c36 */ /* 0x000fe20008000000 */
[----:B------:R-:W-:-:S13]  /*3950*/  ISETP.GT.U32.AND P0, PT, R18, R3, PT ;  /* 0x000000031200720c */ /* 0x000fda0003f04070 */
[----:B------:R-:W-:Y:S05]  /*3960*/  @!P0 BRA `(.L_x_319) ;  /* 0xfffffff800d48947 */ /* 0x000fea000383ffff */
.L_x_315:
[----:B------:R-:W-:Y:S01]  /*3970*/  IMAD.IADD R6, R19, 0x1, -R18 ;  /* 0x0000000113067824 */ /* 0x000fe200078e0a12 */
[----:B------:R-:W-:Y:S04]  /*3980*/  BSSY.RECONVERGENT B1, `(.L_x_314) ;  /* 0x0000122000017945 */ /* 0x000fe80003800200 */
[----:B------:R-:W-:-:S04]  /*3990*/  ISETP.GE.AND P0, PT, R15, R6, PT ;  /* 0x000000060f00720c */ /* 0x000fc80003f06270 */
[----:B------:R-:W-:-:S13]  /*39a0*/  ISETP.GE.U32.OR P0, PT, R18, R19, P0 ;  /* 0x000000131200720c */ /* 0x000fda0000706470 */
[----:B------:R-:W-:Y:S05]  /*39b0*/  @P0 BRA `(.L_x_320) ;  /* 0x0000001000780947 */ /* 0x000fea0003800000 */
[----:B------:R-:W1:Y:S01]  /*39c0*/  LDC R3, c[0x0][0x3bc] ;  /* 0x0000ef00ff037b82 */ /* 0x000e620000000800 */
[----:B------:R-:W-:Y:S01]  /*39d0*/  IMAD.IADD R19, R2, 0x1, R19 ;  /* 0x0000000102137824 */ /* 0x000fe200078e0213 */
[----:B------:R-:W-:Y:S01]  /*39e0*/  BSSY.RECONVERGENT B2, `(.L_x_321) ;  /* 0x0000096000027945 */ /* 0x000fe20003800200 */
[----:B------:R-:W-:-:S03]  /*39f0*/  IMAD.MOV.U32 R7, RZ, RZ, R15 ;  /* 0x000000ffff077224 */ /* 0x000fc600078e000f */
[----:B------:R-:W-:Y:S01]  /*3a00*/  IADD3 R20, PT, PT, R19, -UR5, -R20 ;  /* 0x8000000513147c10 */ /* 0x000fe2000fffe814 */
[----:B-1----:R-:W-:-:S04]  /*3a10*/  IMAD R3, R3, UR4, RZ ;  /* 0x0000000403037c24 */ /* 0x002fc8000f8e02ff */
[----:B------:R-:W-:-:S05]  /*3a20*/  IMAD R20, R3, -0x400, R20 ;  /* 0xfffffc0003147824 */ /* 0x000fca00078e0214 */
[C---:B------:R-:W-:Y:S02]  /*3a30*/  ISETP.GE.U32.AND P0, PT, R20.reuse, 0x700, PT ;  /* 0x000007001400780c */ /* 0x040fe40003f06070 */
[----:B------:R-:W-:-:S04]  /*3a40*/  LEA.HI R20, R20, 0x1, RZ, 0x18 ;  /* 0x0000000114147811 */ /* 0x000fc800078fc0ff */
[----:B------:R-:W-:-:S07]  /*3a50*/  LOP3.LUT R24, R20, 0x7, RZ, 0xc0, !PT ;  /* 0x0000000714187812 */ /* 0x000fce00078ec0ff */
[----:B------:R-:W-:Y:S05]  /*3a60*/  @!P0 BRA `(.L_x_322) ;  /* 0x0000000800348947 */ /* 0x000fea0003800000 */
[----:B------:R-:W1:Y:S01]  /*3a70*/  LDC.64 R2, c[0x0][0x380] ;  /* 0x0000e000ff027b82 */ /* 0x000e620000000a00 */
[----:B------:R-:W-:Y:S01]  /*3a80*/  LEA.HI R4, R4, 0x1, RZ, 0x18 ;  /* 0x0000000104047811 */ /* 0x000fe200078fc0ff */
[----:B------:R-:W-:Y:S01]  /*3a90*/  BSSY.RECONVERGENT B3, `(.L_x_323) ;  /* 0x0000089000037945 */ /* 0x000fe20003800200 */
[----:B------:R-:W-:Y:S02]  /*3aa0*/  LOP3.LUT R22, R15, 0x400, RZ, 0xfc, !PT ;  /* 0x000004000f167812 */ /* 0x000fe400078efcff */
[----:B------:R-:W-:-:S05]  /*3ab0*/  LOP3.LUT R4, R4, 0x1fffff8, RZ, 0xc0, !PT ;  /* 0x01fffff804047812 */ /* 0x000fca00078ec0ff */
[----:B------:R-:W-:-:S07]  /*3ac0*/  IMAD.MOV R23, RZ, RZ, -R4 ;  /* 0x000000ffff177224 */ /* 0x000fce00078e0a04 */
.L_x_324:
[----:B------:R-:W-:-:S04]  /*3ad0*/  VIADD R27, R21, 0xfffffc00 ;  /* 0xfffffc00151b7836 */ /* 0x000fc80000000000 */
[----:B-1----:R-:W-:-:S06]  /*3ae0*/  IMAD.WIDE.U32 R4, R27, 0x4, R2 ;  /* 0x000000041b047825 */ /* 0x002fcc00078e0002 */
[----:B------:R1:W2:Y:S01]  /*3af0*/  LDG.E R5, desc[UR10][R4.64] ;  /* 0x0000000a04057981 */ /* 0x0002a2000c1e1900 */
[----:B------:R-:W-:-:S04]  /*3b00*/  VIADD R26, R21, 0xfffffd00 ;  /* 0xfffffd00151a7836 */ /* 0x000fc80000000000 */
[----:B------:R-:W-:-:S06]  /*3b10*/  IMAD.WIDE.U32 R6, R26, 0x4, R2 ;  /* 0x000000041a067825 */ /* 0x000fcc00078e0002 */
[----:B------:R3:W4:Y:S01]  /*3b20*/  LDG.E R7, desc[UR10][R6.64] ;  /* 0x0000000a06077981 */ /* 0x000722000c1e1900 */
[----:B------:R-:W-:-:S04]  /*3b30*/  VIADD R29, R21, 0xfffffe00 ;  /* 0xfffffe00151d7836 */ /* 0x000fc80000000000 */
[----:B------:R-:W-:-:S06]  /*3b40*/  IMAD.WIDE.U32 R8, R29, 0x4, R2 ;  /* 0x000000041d087825 */ /* 0x000fcc00078e0002 */
[----:B------:R-:W5:Y:S01]  /*3b50*/  LDG.E R9, desc[UR10][R8.64] ;  /* 0x0000000a08097981 */ /* 0x000f62000c1e1900 */
[----:B------:R-:W-:Y:S01]  /*3b60*/  VIADD R25, R21, 0xffffff00 ;  /* 0xffffff0015197836 */ /* 0x000fe20000000000 */
[----:B------:R-:W-:Y:S02]  /*3b70*/  LOP3.LUT P3, RZ, R14, 0xff, RZ, 0xc0, !PT ;  /* 0x000000ff0eff7812 */ /* 0x000fe4000786c0ff */
[----:B------:R-:W-:Y:S01]  /*3b80*/  IADD3 R27, P1, PT, R27, UR6, RZ ;  /* 0x000000061b1b7c10 */ /* 0x000fe2000ff3e0ff */
[----:B------:R-:W-:-:S04]  /*3b90*/  IMAD.WIDE.U32 R10, R25, 0x4, R2 ;  /* 0x00000004190a7825 */ /* 0x000fc800078e0002 */
[----:B-1----:R-:W-:Y:S02]  /*3ba0*/  IMAD.X R4, RZ, RZ, R17, P1 ;  /* 0x000000ffff047224 */ /* 0x002fe400008e0611 */
[----:B------:R1:W5:Y:S01]  /*3bb0*/  LDG.E R11, desc[UR10][R10.64] ;  /* 0x0000000a0a0b7981 */ /* 0x000362000c1e1900 */
[----:B------:R-:W-:-:S04]  /*3bc0*/  ISETP.LT.U32.AND P0, PT, R27, R12, PT ;  /* 0x0000000c1b00720c */ /* 0x000fc80003f01070 */
[----:B------:R-:W-:-:S04]  /*3bd0*/  ISETP.LT.AND.EX P0, PT, R4, R13, PT, P0 ;  /* 0x0000000d0400720c */ /* 0x000fc80003f01300 */
[----:B---3--:R-:W-:Y:S02]  /*3be0*/  SEL R6, R27, R12, P0 ;  /* 0x0000000c1b067207 */ /* 0x008fe40000000000 */
[----:B-1----:R-:W-:Y:S02]  /*3bf0*/  SEL R10, R4, R13, P0 ;  /* 0x0000000d040a7207 */ /* 0x002fe40000000000 */
[----:B------:R-:W-:Y:S02]  /*3c00*/  IADD3 R26, P0, PT, R26, UR6, RZ ;  /* 0x000000061a1a7c10 */ /* 0x000fe4000ff1e0ff */
[CC--:B--2---:R-:W-:Y:S02]  /*3c10*/  FSETP.NEU.AND P1, PT, R5.reuse, R16.reuse, PT ;  /* 0x000000100500720b */ /* 0x0c4fe40003f2d000 */
[----:B------:R-:W-:Y:S02]  /*3c20*/  FSETP.NEU.AND P2, PT, R5, R16, P3 ;  /* 0x000000100500720b */ /* 0x000fe40001f4d000 */
[----:B------:R-:W-:-:S04]  /*3c30*/  @!P3 SEL R14, RZ, 0x1, !P1 ;  /* 0x00000001ff0eb807 */ /* 0x000fc80004800000 */
[----:B------:R-:W-:-:S04]  /*3c40*/  SEL R8, R14, 0x1, !P2 ;  /* 0x000000010e087807 */ /* 0x000fc80005000000 */
[----:B------:R-:W-:-:S03]  /*3c50*/  LOP3.LUT P1, RZ, R8, 0xff, RZ, 0xc0, !PT ;  /* 0x000000ff08ff7812 */ /* 0x000fc6000782c0ff */
[----:B------:R-:W-:Y:S01]  /*3c60*/  @!P2 SEL R10, R4, R13, !P3 ;  /* 0x0000000d040aa207 */ /* 0x000fe20005800000 */
[----:B------:R-:W-:Y:S01]  /*3c70*/  IMAD.WIDE.U32 R4, R21, 0x4, R2 ;  /* 0x0000000415047825 */ /* 0x000fe200078e0002 */
[----:B------:R-:W-:Y:S02]  /*3c80*/  @!P2 SEL R6, R27, R12, !P3 ;  /* 0x0000000c1b06a207 */ /* 0x000fe40005800000 */
[C---:B----4-:R-:W-:Y:S01]  /*3c90*/  FSETP.NEU.AND P3, PT, R7.reuse, R16, P1 ;  /* 0x000000100700720b */ /* 0x050fe20000f6d000 */
[----:B------:R-:W-:Y:S01]  /*3ca0*/  IMAD.X R27, RZ, RZ, R17, P0 ;  /* 0x000000ffff1b7224 */ /* 0x000fe200000e0611 */
[----:B------:R-:W-:Y:S01]  /*3cb0*/  ISETP.LT.U32.AND P0, PT, R26, R6, PT ;  /* 0x000000061a00720c */ /* 0x000fe20003f01070 */
[----:B------:R1:W2:Y:S01]  /*3cc0*/  LDG.E R13, desc[UR10][R4.64] ;  /* 0x0000000a040d7981 */ /* 0x0002a2000c1e1900 */
[----:B------:R-:W-:Y:S02]  /*3cd0*/  FSETP.NEU.AND P2, PT, R7, R16, PT ;  /* 0x000000100700720b */ /* 0x000fe40003f4d000 */
[----:B------:R-:W-:-:S02]  /*3ce0*/  ISETP.LT.AND.EX P0, PT, R27, R10, PT, P0 ;  /* 0x0000000a1b00720c */ /* 0x000fc40003f01300 */
[----:B------:R-:W-:Y:S02]  /*3cf0*/  @!P1 SEL R8, RZ, 0x1, !P2 ;  /* 0x00000001ff089807 */ /* 0x000fe40005000000 */
[----:B------:R-:W-:-:S03]  /*3d00*/  SEL R7, R26, R6, P0 ;  /* 0x000000061a077207 */ /* 0x000fc60000000000 */
[----:B------:R-:W-:Y:S02]  /*3d10*/  @!P3 SEL R7, R26, R6, !P1 ;  /* 0x000000061a07b207 */ /* 0x000fe40004800000 */
[CC--:B------:R-:W-:Y:S02]  /*3d20*/  SEL R6, R27.reuse, R10.reuse, P0 ;  /* 0x0000000a1b067207 */ /* 0x0c0fe40000000000 */
[----:B------:R-:W-:Y:S02]  /*3d30*/  SEL R8, R8, 0x1, !P3 ;  /* 0x0000000108087807 */ /* 0x000fe40005800000 */
[----:B------:R-:W-:Y:S01]  /*3d40*/  @!P3 SEL R6, R27, R10, !P1 ;  /* 0x0000000a1b06b207 */ /* 0x000fe20004800000 */
[----:B------:R-:W-:Y:S01]  /*3d50*/  VIADD R27, R21, 0x100 ;  /* 0x00000100151b7836 */ /* 0x000fe20000000000 */
[----:B------:R-:W-:Y:S02]  /*3d60*/  LOP3.LUT P2, RZ, R8, 0xff, RZ, 0xc0, !PT ;  /* 0x000000ff08ff7812 */ /* 0x000fe4000784c0ff */
[----:B------:R-:W-:Y:S01]  /*3d70*/  IADD3 R14, P0, PT, R29, UR6, RZ ;  /* 0x000000061d0e7c10 */ /* 0x000fe2000ff1e0ff */
[----:B-1----:R-:W-:Y:S01]  /*3d80*/  IMAD.WIDE.U32 R4, R27, 0x4, R2 ;  /* 0x000000041b047825 */ /* 0x002fe200078e0002 */
[----:B-----5:R-:W-:-:S03]  /*3d90*/  FSETP.NEU.AND P3, PT, R9, R16, P2 ;  /* 0x000000100900720b */ /* 0x020fc6000176d000 */
[----:B------:R-:W-:Y:S01]  /*3da0*/  IMAD.X R26, RZ, RZ, R17, P0 ;  /* 0x000000ffff1a7224 */ /* 0x000fe200000e0611 */
[----:B------:R1:W3:Y:S01]  /*3db0*/  LDG.E R29, desc[UR10][R4.64] ;  /* 0x0000000a041d7981 */ /* 0x0002e2000c1e1900 */
[----:B------:R-:W-:Y:S01]  /*3dc0*/  ISETP.LT.U32.AND P0, PT, R14, R7, PT ;  /* 0x000000070e00720c */ /* 0x000fe20003f01070 */
[----:B------:R-:W-:-:S03]  /*3dd0*/  VIADD R10, R21, 0x200 ;  /* 0x00000200150a7836 */ /* 0x000fc60000000000 */
[----:B------:R-:W-:Y:S02]  /*3de0*/  ISETP.LT.AND.EX P0, PT, R26, R6, PT, P0 ;  /* 0x000000061a00720c */ /* 0x000fe40003f01300 */
[----:B------:R-:W-:Y:S02]  /*3df0*/  FSETP.NEU.AND P1, PT, R9, R16, PT ;  /* 0x000000100900720b */ /* 0x000fe40003f2d000 */
[-C--:B------:R-:W-:Y:S02]  /*3e00*/  SEL R12, R14, R7.reuse, P0 ;  /* 0x000000070e0c7207 */ /* 0x080fe40000000000 */
[-C--:B------:R-:W-:Y:S02]  /*3e10*/  SEL R9, R26, R6.reuse, P0 ;  /* 0x000000061a097207 */ /* 0x080fe40000000000 */
[----:B------:R-:W-:Y:S02]  /*3e20*/  @!P3 SEL R12, R14, R7, !P2 ;  /* 0x000000070e0cb207 */ /* 0x000fe40005000000 */
[----:B------:R-:W-:Y:S01]  /*3e30*/  @!P3 SEL R9, R26, R6, !P2 ;  /* 0x000000061a09b207 */ /* 0x000fe20005000000 */
[----:B------:R-:W-:-:S06]  /*3e40*/  IMAD.WIDE.U32 R6, R10, 0x4, R2 ;  /* 0x000000040a067825 */ /* 0x000fcc00078e0002 */
[----:B------:R4:W5:Y:S01]  /*3e50*/  LDG.E R7, desc[UR10][R6.64] ;  /* 0x0000000a06077981 */ /* 0x000962000c1e1900 */
[----:B------:R-:W-:Y:S01]  /*3e60*/  IADD3 R28, P0, PT, R25, UR6, RZ ;  /* 0x00000006191c7c10 */ /* 0x000fe2000ff1e0ff */
[----:B------:R-:W-:-:S04]  /*3e70*/  VIADD R25, R21, 0x300 ;  /* 0x0000030015197836 */ /* 0x000fc80000000000 */
[----:B-1----:R-:W-:-:S06]  /*3e80*/  IMAD.WIDE.U32 R4, R25, 0x4, R2 ;  /* 0x0000000419047825 */ /* 0x002fcc00078e0002 */
[----:B------:R1:W5:Y:S01]  /*3e90*/  LDG.E R5, desc[UR10][R4.64] ;  /* 0x0000000a04057981 */ /* 0x000362000c1e1900 */
[----:B------:R-:W-:-:S04]  /*3ea0*/  @!P2 SEL R8, RZ, 0x1, !P1 ;  /* 0x00000001ff08a807 */ /* 0x000fc80004800000 */
[----:B------:R-:W-:-:S04]  /*3eb0*/  SEL R8, R8, 0x1, !P3 ;  /* 0x0000000108087807 */ /* 0x000fc80005800000 */
[----:B------:R-:W-:Y:S02]  /*3ec0*/  LOP3.LUT P3, RZ, R8, 0xff, RZ, 0xc0, !PT ;  /* 0x000000ff08ff7812 */ /* 0x000fe4000786c0ff */
[CC--:B------:R-:W-:Y:S02]  /*3ed0*/  FSETP.NEU.AND P1, PT, R11.reuse, R16.reuse, PT ;  /* 0x000000100b00720b */ /* 0x0c0fe40003f2d000 */
[----:B------:R-:W-:Y:S01]  /*3ee0*/  FSETP.NEU.AND P4, PT, R11, R16, P3 ;  /* 0x000000100b00720b */ /* 0x000fe20001f8d000 */
[----:B------:R-:W-:-:S08]  /*3ef0*/  IMAD.X R26, RZ, RZ, R17, P0 ;  /* 0x000000ffff1a7224 */ /* 0x000fd000000e0611 */
[----:B------:R-:W-:-:S04]  /*3f00*/  @!P3 SEL R8, RZ, 0x1, !P1 ;  /* 0x00000001ff08b807 */ /* 0x000fc80004800000 */
[----:B------:R-:W-:Y:S02]  /*3f10*/  SEL R8, R8, 0x1, !P4 ;  /* 0x0000000108087807 */ /* 0x000fe40006000000 */
[----:B------:R-:W-:Y:S02]  /*3f20*/  ISETP.LT.U32.AND P0, PT, R28, R12, PT ;  /* 0x0000000c1c00720c */ /* 0x000fe40003f01070 */
[----:B------:R-:W-:Y:S02]  /*3f30*/  LOP3.LUT P2, RZ, R8, 0xff, RZ, 0xc0, !PT ;  /* 0x000000ff08ff7812 */ /* 0x000fe4000784c0ff */
[----:B------:R-:W-:-:S04]  /*3f40*/  ISETP.LT.AND.EX P0, PT, R26, R9, PT, P0 ;  /* 0x000000091a00720c */ /* 0x000fc80003f01300 */
[-C--:B------:R-:W-:Y:S02]  /*3f50*/  SEL R14, R28, R12.reuse, P0 ;  /* 0x0000000c1c0e7207 */ /* 0x080fe40000000000 */
[-C--:B----4-:R-:W-:Y:S02]  /*3f60*/  SEL R6, R26, R9.reuse, P0 ;  /* 0x000000091a067207 */ /* 0x090fe40000000000 */
[----:B------:R-:W-:Y:S02]  /*3f70*/  @!P4 SEL R14, R28, R12, !P3 ;  /* 0x0000000c1c0ec207 */ /* 0x000fe40005800000 */
[----:B------:R-:W-:Y:S02]  /*3f80*/  @!P4 SEL R6, R26, R9, !P3 ;  /* 0x000000091a06c207 */ /* 0x000fe40005800000 */
[----:B------:R-:W-:-:S05]  /*3f90*/  IADD3 R9, P1, PT, R21, UR6, RZ ;  /* 0x0000000615097c10 */ /* 0x000fca000ff3e0ff */
[----:B------:R-:W-:Y:S01]  /*3fa0*/  IMAD.X R11, RZ, RZ, R17, P1 ;  /* 0x000000ffff0b7224 */ /* 0x000fe200008e0611 */
[----:B------:R-:W-:-:S05]  /*3fb0*/  IADD3 R27, P4, PT, R27, UR6, RZ ;  /* 0x000000061b1b7c10 */ /* 0x000fca000ff9e0ff */
[----:B------:R-:W-:Y:S02]  /*3fc0*/  IMAD.X R12, RZ, RZ, R17, P4 ;  /* 0x000000ffff0c7224 */ /* 0x000fe400020e0611 */
[----:B------:R-:W-:Y:S02]  /*3fd0*/  VIADD R23, R23, 0x8 ;  /* 0x0000000817177836 */ /* 0x000fe40000000000 */
[----:B------:R-:W-:Y:S02]  /*3fe0*/  VIADD R22, R22, 0x800 ;  /* 0x0000080016167836 */ /* 0x000fe40000000000 */
[----:B------:R-:W-:Y:S01]  /*3ff0*/  VIADD R21, R21, 0x800 ;  /* 0x0000080015157836 */ /* 0x000fe20000000000 */
[CC--:B--2---:R-:W-:Y:S02]  /*4000*/  FSETP.NEU.AND P0, PT, R13.reuse, R16.reuse, PT ;  /* 0x000000100d00720b */ /* 0x0c4fe40003f0d000 */
[----:B------:R-:W-:Y:S02]  /*4010*/  FSETP.NEU.AND P3, PT, R13, R16, P2 ;  /* 0x000000100d00720b */ /* 0x000fe4000176d000 */
[----:B------:R-:W-:-:S02]  /*4020*/  @!P2 SEL R8, RZ, 0x1, !P0 ;  /* 0x00000001ff08a807 */ /* 0x000fc40004000000 */
[----:B------:R-:W-:Y:S02]  /*4030*/  ISETP.LT.U32.AND P0, PT, R9, R14, PT ;  /* 0x0000000e0900720c */ /* 0x000fe40003f01070 */
[----:B-1----:R-:W-:Y:S02]  /*4040*/  SEL R4, R8, 0x1, !P3 ;  /* 0x0000000108047807 */ /* 0x002fe40005800000 */
[----:B------:R-:W-:Y:S02]  /*4050*/  ISETP.LT.AND.EX P0, PT, R11, R6, PT, P0 ;  /* 0x000000060b00720c */ /* 0x000fe40003f01300 */
[----:B------:R-:W-:Y:S02]  /*4060*/  LOP3.LUT P1, RZ, R4, 0xff, RZ, 0xc0, !PT ;  /* 0x000000ff04ff7812 */ /* 0x000fe4000782c0ff */
[CC--:B------:R-:W-:Y:S02]  /*4070*/  SEL R8, R9.reuse, R14.reuse, P0 ;  /* 0x0000000e09087207 */ /* 0x0c0fe40000000000 */
[----:B------:R-:W-:-:S02]  /*4080*/  @!P3 SEL R8, R9, R14, !P2 ;  /* 0x0000000e0908b207 */ /* 0x000fc40005000000 */
[CC--:B------:R-:W-:Y:S02]  /*4090*/  SEL R9, R11.reuse, R6.reuse, P0 ;  /* 0x000000060b097207 */ /* 0x0c0fe40000000000 */
[----:B------:R-:W-:Y:S02]  /*40a0*/  @!P3 SEL R9, R11, R6, !P2 ;  /* 0x000000060b09b207 */ /* 0x000fe40005000000 */
[CC--:B---3--:R-:W-:Y:S02]  /*40b0*/  FSETP.NEU.AND P0, PT, R29.reuse, R16.reuse, PT ;  /* 0x000000101d00720b */ /* 0x0c8fe40003f0d000 */
[----:B------:R-:W-:Y:S02]  /*40c0*/  FSETP.NEU.AND P3, PT, R29, R16, P1 ;  /* 0x000000101d00720b */ /* 0x000fe40000f6d000 */
[----:B------:R-:W-:Y:S02]  /*40d0*/  @!P1 SEL R4, RZ, 0x1, !P0 ;  /* 0x00000001ff049807 */ /* 0x000fe40004000000 */
[----:B------:R-:W-:-:S02]  /*40e0*/  ISETP.LT.U32.AND P0, PT, R27, R8, PT ;  /* 0x000000081b00720c */ /* 0x000fc40003f01070 */
[----:B------:R-:W-:Y:S02]  /*40f0*/  SEL R11, R4, 0x1, !P3 ;  /* 0x00000001040b7807 */ /* 0x000fe40005800000 */
[CC--:B------:R-:W-:Y:S02]  /*4100*/  ISETP.LT.AND.EX P0, PT, R12.reuse, R9.reuse, PT, P0 ;  /* 0x000000090c00720c */ /* 0x0c0fe40003f01300 */
[----:B------:R-:W-:Y:S02]  /*4110*/  LOP3.LUT P2, RZ, R11, 0xff, RZ, 0xc0, !PT ;  /* 0x000000ff0bff7812 */ /* 0x000fe4000784c0ff */
[----:B------:R-:W-:Y:S02]  /*4120*/  SEL R4, R27, R8, P0 ;  /* 0x000000081b047207 */ /* 0x000fe40000000000 */
[----:B------:R-:W-:Y:S02]  /*4130*/  SEL R6, R12, R9, P0 ;  /* 0x000000090c067207 */ /* 0x000fe40000000000 */
[----:B------:R-:W-:-:S02]  /*4140*/  IADD3 R13, P0, PT, R10, UR6, RZ ;  /* 0x000000060a0d7c10 */ /* 0x000fc4000ff1e0ff */
[----:B------:R-:W-:Y:S02]  /*4150*/  @!P3 SEL R4, R27, R8, !P1 ;  /* 0x000000081b04b207 */ /* 0x000fe40004800000 */
[----:B------:R-:W-:Y:S01]  /*4160*/  @!P3 SEL R6, R12, R9, !P1 ;  /* 0x000000090c06b207 */ /* 0x000fe20004800000 */
[----:B------:R-:W-:Y:S01]  /*4170*/  IMAD.X R9, RZ, RZ, R17, P0 ;  /* 0x000000ffff097224 */ /* 0x000fe200000e0611 */
[----:B-----5:R-:W-:Y:S02]  /*4180*/  FSETP.NEU.AND P3, PT, R7, R16, P2 ;  /* 0x000000100700720b */ /* 0x020fe4000176d000 */
        /* <DEDUP_REMOVED lines=9> */
[----:B------:R-:W-:Y:S01]  /*4220*/  IMAD.X R4, RZ, RZ, R17, P0 ;  /* 0x000000ffff047224 */ /* 0x000fe200000e0611 */
[----:B------:R-:W-:-:S02]  /*4230*/  @!P3 SEL R7, R9, R6, !P2 ;  /* 0x000000060907b207 */ /* 0x000fc40005000000 */
[----:B------:R-:W-:Y:S02]  /*4240*/  ISETP.LT.U32.AND P0, PT, R25, R8, PT ;  /* 0x000000081900720c */ /* 0x000fe40003f01070 */
[----:B------:R-:W-:Y:S02]  /*4250*/  LOP3.LUT P1, RZ, R11, 0xff, RZ, 0xc0, !PT ;  /* 0x000000ff0bff7812 */ /* 0x000fe4000782c0ff */
[----:B------:R-:W-:-:S04]  /*4260*/  ISETP.LT.AND.EX P0, PT, R4, R7, PT, P0 ;  /* 0x000000070400720c */ /* 0x000fc80003f01300 */
[----:B------:R-:W-:Y:S02]  /*4270*/  SEL R12, R25, R8, P0 ;  /* 0x00000008190c7207 */ /* 0x000fe40000000000 */
[----:B------:R-:W-:Y:S02]  /*4280*/  SEL R13, R4, R7, P0 ;  /* 0x00000007040d7207 */ /* 0x000fe40000000000 */
[----:B------:R-:W-:Y:S02]  /*4290*/  ISETP.NE.AND P0, PT, R23, RZ, PT ;  /* 0x000000ff1700720c */ /* 0x000fe40003f05270 */
[CC--:B------:R-:W-:Y:S02]  /*42a0*/  FSETP.NEU.AND P3, PT, R5.reuse, R16.reuse, P1 ;  /* 0x000000100500720b */ /* 0x0c0fe40000f6d000 */
[----:B------:R-:W-:-:S04]  /*42b0*/  FSETP.NEU.AND P2, PT, R5, R16, PT ;  /* 0x000000100500720b */ /* 0x000fc80003f4d000 */
[----:B------:R-:W-:-:S04]  /*42c0*/  @!P1 SEL R11, RZ, 0x1, !P2 ;  /* 0x00000001ff0b9807 */ /* 0x000fc80005000000 */
[----:B------:R-:W-:-:S03]  /*42d0*/  SEL R11, R11, 0x1, !P3 ;  /* 0x000000010b0b7807 */ /* 0x000fc60005800000 */
[----:B------:R-:W-:Y:S02]  /*42e0*/  @!P3 SEL R12, R25, R8, !P1 ;  /* 0x00000008190cb207 */ /* 0x000fe40004800000 */
[----:B------:R-:W-:Y:S02]  /*42f0*/  @!P3 SEL R13, R4, R7, !P1 ;  /* 0x00000007040db207 */ /* 0x000fe40004800000 */
[----:B------:R-:W-:Y:S01]  /*4300*/  PRMT R14, R11, 0x7610, R14 ;  /* 0x000076100b0e7816 */ /* 0x000fe2000000000e */
[----:B------:R-:W-:Y:S06]  /*4310*/  @P0 BRA `(.L_x_324) ;  /* 0xfffffff400ec0947 */ /* 0x000fec000383ffff */
[----:B0-----:R-:W-:Y:S05]  /*4320*/  BSYNC.RECONVERGENT B3 ;  /* 0x0000000000037941 */ /* 0x001fea0003800200 */
.L_x_323:
[----:B------:R-:W-:-:S07]  /*4330*/  VIADD R7, R22, 0xfffffc00 ;  /* 0xfffffc0016077836 */ /* 0x000fce0000000000 */
.L_x_322:
[----:B0-----:R-:W-:Y:S05]  /*4340*/  BSYNC.RECONVERGENT B2 ;  /* 0x0000000000027941 */ /* 0x001fea0003800200 */
.L_x_321:
[----:B------:R-:W-:-:S13]  /*4350*/  ISETP.NE.AND P0, PT, R24, RZ, PT ;  /* 0x000000ff1800720c */ /* 0x000fda0003f05270 */
[----:B------:R-:W-:Y:S05]  /*4360*/  @!P0 BRA `(.L_x_320) ;  /* 0x00000008000c8947 */ /* 0x000fea0003800000 */
[----:B------:R-:W-:Y:S01]  /*4370*/  ISETP.GE.U32.AND P0, PT, R24, 0x4, PT ;  /* 0x000000041800780c */ /* 0x000fe20003f06070 */
[----:B------:R-:W-:Y:S01]  /*4380*/  BSSY.RECONVERGENT B2, `(.L_x_325) ;  /* 0x0000045000027945 */ /* 0x000fe20003800200 */
[----:B------:R-:W-:-:S11]  /*4390*/  LOP3.LUT P1, R20, R20, 0x3, RZ, 0xc0, !PT ;  /* 0x0000000314147812 */ /* 0x000fd6000782c0ff */
[----:B------:R-:W-:Y:S05]  /*43a0*/  @!P0 BRA `(.L_x_326) ;  /* 0x0000000400088947 */ /* 0x000fea0003800000 */
[----:B------:R-:W0:Y:S01]  /*43b0*/  LDC.64 R2, c[0x0][0x380] ;  /* 0x0000e000ff027b82 */ /* 0x000e220000000a00 */
[----:B------:R-:W-:-:S04]  /*43c0*/  IMAD.IADD R27, R7, 0x1, R18 ;  /* 0x00000001071b7824 */ /* 0x000fc800078e0212 */
[C---:B------:R-:W-:Y:S02]  /*43d0*/  VIADD R23, R27.reuse, 0x100 ;  /* 0x000001001b177836 */ /* 0x040fe40000000000 */
[----:B0-----:R-:W-:-:S06]  /*43e0*/  IMAD.WIDE.U32 R24, R27, 0x4, R2 ;  /* 0x000000041b187825 */ /* 0x001fcc00078e0002 */
[----:B------:R-:W2:Y:S01]  /*43f0*/  LDG.E R25, desc[UR10][R24.64] ;  /* 0x0000000a18197981 */ /* 0x000ea2000c1e1900 */
        /* <DEDUP_REMOVED lines=10> */
[----:B------:R-:W-:Y:S02]  /*44a0*/  IADD3 R27, P2, PT, R27, UR6, RZ ;  /* 0x000000061b1b7c10 */ /* 0x000fe4000ff5e0ff */
[----:B------:R-:W-:-:S03]  /*44b0*/  IADD3 R23, P5, PT, R23, UR6, RZ ;  /* 0x0000000617177c10 */ /* 0x000fc6000ffbe0ff */
[--C-:B------:R-:W-:Y:S02]  /*44c0*/  IMAD.X R6, RZ, RZ, R17.reuse, P2 ;  /* 0x000000ffff067224 */ /* 0x100fe400010e0611 */
[----:B0-----:R-:W-:Y:S01]  /*44d0*/  IMAD.X R2, RZ, RZ, R17, P5 ;  /* 0x000000ffff027224 */ /* 0x001fe200028e0611 */
        /* <DEDUP_REMOVED lines=17> */
[-C--:B------:R-:W-:Y:S02]  /*45f0*/  ISETP.LT.AND.EX P0, PT, R2, R25.reuse, PT, P0 ;  /* 0x000000190200720c */ /* 0x080fe40003f01300 */
[----:B------:R-:W-:Y:S02]  /*4600*/  LOP3.LUT P3, RZ, R14, 0xff, RZ, 0xc0, !PT ;  /* 0x000000ff0eff7812 */ /* 0x000fe4000786c0ff */
[CC--:B------:R-:W-:Y:S02]  /*4610*/  SEL R6, R23.reuse, R4.reuse, P0 ;  /* 0x0000000417067207 */ /* 0x0c0fe40000000000 */
[CC--:B------:R-:W-:Y:S02]  /*4620*/  SEL R9, R2.reuse, R25.reuse, P0 ;  /* 0x0000001902097207 */ /* 0x0c0fe40000000000 */
[----:B------:R-:W-:Y:S02]  /*4630*/  @!P4 SEL R6, R23, R4, !P2 ;  /* 0x000000041706c207 */ /* 0x000fe40005000000 */
[----:B------:R-:W-:-:S02]  /*4640*/  @!P4 SEL R9, R2, R25, !P2 ;  /* 0x000000190209c207 */ /* 0x000fc40005000000 */
[----:B------:R-:W-:Y:S02]  /*4650*/  IADD3 R21, P0, PT, R21, UR6, RZ ;  /* 0x0000000615157c10 */ /* 0x000fe4000ff1e0ff */
[CC--:B----4-:R-:W-:Y:S02]  /*4660*/  FSETP.NEU.AND P2, PT, R5.reuse, R16.reuse, PT ;  /* 0x000000100500720b */ /* 0x0d0fe40003f4d000 */
[----:B------:R-:W-:Y:S01]  /*4670*/  FSETP.NEU.AND P4, PT, R5, R16, P3 ;  /* 0x000000100500720b */ /* 0x000fe20001f8d000 */
[----:B------:R-:W-:Y:S01]  /*4680*/  IMAD.X R2, RZ, RZ, R17, P0 ;  /* 0x000000ffff027224 */ /* 0x000fe200000e0611 */
        /* <DEDUP_REMOVED lines=8> */
[----:B------:R-:W-:Y:S01]  /*4710*/  @!P4 SEL R5, R2, R9, !P3 ;  /* 0x000000090205c207 */ /* 0x000fe20005800000 */
[----:B------:R-:W-:Y:S01]  /*4720*/  IMAD.X R2, RZ, RZ, R17, P5 ;  /* 0x000000ffff027224 */ /* 0x000fe200028e0611 */
[----:B-----5:R-:W-:-:S02]  /*4730*/  FSETP.NEU.AND P4, PT, R3, R16, P2 ;  /* 0x000000100300720b */ /* 0x020fc4000178d000 */
        /* <DEDUP_REMOVED lines=9> */
.L_x_326:
[----:B------:R-:W-:Y:S05]  /*47d0*/  BSYNC.RECONVERGENT B2 ;  /* 0x0000000000027941 */ /* 0x000fea0003800200 */
.L_x_325:
[----:B------:R-:W-:Y:S05]  /*47e0*/  @!P1 BRA `(.L_x_320) ;  /* 0x0000000000ec9947 */ /* 0x000fea0003800000 */
[----:B------:R-:W-:Y:S01]  /*47f0*/  ISETP.NE.AND P0, PT, R20, 0x1, PT ;  /* 0x000000011400780c */ /* 0x000fe20003f05270 */
[----:B------:R-:W-:Y:S01]  /*4800*/  BSSY.RECONVERGENT B2, `(.L_x_327) ;  /* 0x0000025000027945 */ /* 0x000fe20003800200 */
[----:B------:R-:W-:-:S11]  /*4810*/  LOP3.LUT P1, RZ, R19, 0x100, RZ, 0xc0, !PT ;  /* 0x0000010013ff7812 */ /* 0x000fd6000782c0ff */
[----:B------:R-:W-:Y:S05]  /*4820*/  @!P0 BRA `(.L_x_328) ;  /* 0x0000000000888947 */ /* 0x000fea0003800000 */
[----:B------:R-:W0:Y:S01]  /*4830*/  LDC.64 R2, c[0x0][0x380] ;  /* 0x0000e000ff027b82 */ /* 0x000e220000000a00 */
[----:B------:R-:W-:-:S04]  /*4840*/  IMAD.IADD R9, R7, 0x1, R18 ;  /* 0x0000000107097824 */ /* 0x000fc800078e0212 */
[C---:B------:R-:W-:Y:S02]  /*4850*/  VIADD R11, R9.reuse, 0x100 ;  /* 0x00000100090b7836 */ /* 0x040fe40000000000 */
[----:B0-----:R-:W-:-:S06]  /*4860*/  IMAD.WIDE.U32 R4, R9, 0x4, R2 ;  /* 0x0000000409047825 */ /* 0x001fcc00078e0002 */
[----:B------:R-:W2:Y:S01]  /*4870*/  LDG.E R5, desc[UR10][R4.64] ;  /* 0x0000000a04057981 */ /* 0x000ea2000c1e1900 */
[----:B------:R-:W-:-:S05]  /*4880*/  IMAD.WIDE.U32 R2, R11, 0x4, R2 ;  /* 0x000000040b027825 */ /* 0x000fca00078e0002 */
[----:B------:R0:W3:Y:S01]  /*4890*/  LDG.E R19, desc[UR10][R2.64] ;  /* 0x0000000a02137981 */ /* 0x0000e2000c1e1900 */
[----:B------:R-:W-:Y:S01]  /*48a0*/  LOP3.LUT P2, RZ, R14, 0xff, RZ, 0xc0, !PT ;  /* 0x000000ff0eff7812 */ /* 0x000fe2000784c0ff */
[----:B------:R-:W-:Y:S01]  /*48b0*/  VIADD R7, R7, 0x200 ;  /* 0x0000020007077836 */ /* 0x000fe20000000000 */
[----:B------:R-:W-:-:S04]  /*48c0*/  IADD3 R9, P4, PT, R9, UR6, RZ ;  /* 0x0000000609097c10 */ /* 0x000fc8000ff9e0ff */
[----:B------:R-:W-:Y:S01]  /*48d0*/  ISETP.LT.U32.AND P0, PT, R9, R12, PT ;  /* 0x0000000c0900720c */ /* 0x000fe20003f01070 */
[----:B------:R-:W-:-:S05]  /*48e0*/  IMAD.X R6, RZ, RZ, R17, P4 ;  /* 0x000000ffff067224 */ /* 0x000fca00020e0611 */
[----:B------:R-:W-:-:S04]  /*48f0*/  ISETP.LT.AND.EX P0, PT, R6, R13, PT, P0 ;  /* 0x0000000d0600720c */ /* 0x000fc80003f01300 */
[----:B0-----:R-:W-:Y:S02]  /*4900*/  SEL R2, R9, R12, P0 ;  /* 0x0000000c09027207 */ /* 0x001fe40000000000 */
[----:B------:R-:W-:Y:S02]  /*4910*/  SEL R3, R6, R13, P0 ;  /* 0x0000000d06037207 */ /* 0x000fe40000000000 */
[CC--:B--2---:R-:W-:Y:S02]  /*4920*/  FSETP.NEU.AND P5, PT, R5.reuse, R16.reuse, PT ;  /* 0x000000100500720b */ /* 0x0c4fe40003fad000 */
[----:B------:R-:W-:Y:S02]  /*4930*/  FSETP.NEU.AND P3, PT, R5, R16, P2 ;  /* 0x000000100500720b */ /* 0x000fe4000176d000 */
[----:B------:R-:W-:Y:S02]  /*4940*/  @!P2 SEL R14, RZ, 0x1, !P5 ;  /* 0x00000001ff0ea807 */ /* 0x000fe40006800000 */
[----:B------:R-:W-:-:S02]  /*4950*/  IADD3 R11, P5, PT, R11, UR6, RZ ;  /* 0x000000060b0b7c10 */ /* 0x000fc4000ffbe0ff */
[----:B------:R-:W-:-:S03]  /*4960*/  SEL R14, R14, 0x1, !P3 ;  /* 0x000000010e0e7807 */ /* 0x000fc60005800000 */
[----:B------:R-:W-:Y:S01]  /*4970*/  IMAD.X R4, RZ, RZ, R17, P5 ;  /* 0x000000ffff047224 */ /* 0x000fe200028e0611 */
[----:B------:R-:W-:-:S03]  /*4980*/  LOP3.LUT P4, RZ, R14, 0xff, RZ, 0xc0, !PT ;  /* 0x000000ff0eff7812 */ /* 0x000fc6000788c0ff */
[----:B------:R-:W-:Y:S02]  /*4990*/  @!P3 SEL R2, R9, R12, !P2 ;  /* 0x0000000c0902b207 */ /* 0x000fe40005000000 */
[----:B------:R-:W-:Y:S02]  /*49a0*/  @!P3 SEL R3, R6, R13, !P2 ;  /* 0x0000000d0603b207 */ /* 0x000fe40005000000 */
[----:B---3--:R-:W-:Y:S02]  /*49b0*/  FSETP.NEU.AND P3, PT, R19, R16, P4 ;  /* 0x000000101300720b */ /* 0x008fe4000276d000 */
        /* <DEDUP_REMOVED lines=9> */
.L_x_328:
[----:B------:R-:W-:Y:S05]  /*4a50*/  BSYNC.RECONVERGENT B2 ;  /* 0x0000000000027941 */ /* 0x000fea0003800200 */
.L_x_327:
[----:B------:R-:W-:Y:S05]  /*4a60*/  @P1 BRA `(.L_x_320) ;  /* 0x00000000004c1947 */ /* 0x000fea0003800000 */
[----:B------:R-:W0:Y:S01]  /*4a70*/  LDC.64 R2, c[0x0][0x380] ;  /* 0x0000e000ff027b82 */ /* 0x000e220000000a00 */
[----:B------:R-:W-:-:S04]  /*4a80*/  IMAD.IADD R5, R7, 0x1, R18 ;  /* 0x0000000107057824 */ /* 0x000fc800078e0212 */
[----:B0-----:R-:W-:-:S06]  /*4a90*/  IMAD.WIDE.U32 R2, R5, 0x4, R2 ;  /* 0x0000000405027825 */ /* 0x001fcc00078e0002 */
[----:B------:R-:W2:Y:S01]  /*4aa0*/  LDG.E R3, desc[UR10][R2.64] ;  /* 0x0000000a02037981 */ /* 0x000ea2000c1e1900 */
[----:B------:R-:W-:Y:S02]  /*4ab0*/  LOP3.LUT P3, RZ, R14, 0xff, RZ, 0xc0, !PT ;  /* 0x000000ff0eff7812 */ /* 0x000fe4000786c0ff */
[----:B------:R-:W-:-:S05]  /*4ac0*/  IADD3 R7, P0, PT, R5, UR6, RZ ;  /* 0x0000000605077c10 */ /* 0x000fca000ff1e0ff */
[----:B------:R-:W-:Y:S01]  /*4ad0*/  IMAD.X R6, RZ, RZ, R17, P0 ;  /* 0x000000ffff067224 */ /* 0x000fe200000e0611 */
        /* <DEDUP_REMOVED lines=12> */
.L_x_320:
[----:B0-----:R-:W-:Y:S05]  /*4ba0*/  BSYNC.RECONVERGENT B1 ;  /* 0x0000000000017941 */ /* 0x001fea0003800200 */
.L_x_314:
        /* <DEDUP_REMOVED lines=24> */
.L_x_330:
[----:B------:R-:W-:Y:S05]  /*4d30*/  BSYNC.RECONVERGENT B1 ;  /* 0x0000000000017941 */ /* 0x000fea0003800200 */
.L_x_329:
        /* <DEDUP_REMOVED lines=23> */
.L_x_332:
[----:B------:R-:W-:Y:S05]  /*4eb0*/  BSYNC.RECONVERGENT B1 ;  /* 0x0000000000017941 */ /* 0x000fea0003800200 */
.L_x_331:
        /* <DEDUP_REMOVED lines=20> */
.L_x_334:
[----:B------:R-:W-:Y:S05]  /*5000*/  BSYNC.RECONVERGENT B1 ;  /* 0x0000000000017941 */ /* 0x000fea0003800200 */
.L_x_333:
        /* <DEDUP_REMOVED lines=20> */
.L_x_336:
[----:B------:R-:W-:Y:S05]  /*5150*/  BSYNC.RECONVERGENT B1 ;  /* 0x0000000000017941 */ /* 0x000fea0003800200 */
.L_x_335:
        /* <DEDUP_REMOVED lines=20> */
.L_x_338:
[----:B------:R-:W-:Y:S05]  /*52a0*/  BSYNC.RECONVERGENT B1 ;  /* 0x0000000000017941 */ /* 0x000fea0003800200 */
.L_x_337:
        /* <DEDUP_REMOVED lines=10> */
.L_x_340:
[----:B------:R-:W-:Y:S05]  /*5350*/  BSYNC.RECONVERGENT B1 ;  /* 0x0000000000017941 */ /* 0x000fea0003800200 */
.L_x_339:
        /* <DEDUP_REMOVED lines=82> */
[----:B------:R-:W-:-:S07]  /*5880*/  SEL R13, R3, R7, !P2 ;  /* 0x00000007030d7207 */ /* 0x000fce0005000000 */
.L_x_295:
[----:B------:R-:W-:Y:S05]  /*5890*/  BSYNC.RECONVERGENT B0 ;  /* 0x0000000000007941 */ /* 0x000fea0003800200 */
.L_x_270:
[----:B------:R-:W-:Y:S05]  /*58a0*/  @P1 EXIT ;  /* 0x000000000000194d */ /* 0x000fea0003800000 */
[----:B012---:R-:W0:Y:S02]  /*58b0*/  LDC.64 R2, c[0x0][0x398] ;  /* 0x0000e600ff027b82 */ /* 0x007e240000000a00 */
[----:B0-----:R-:W-:-:S05]  /*58c0*/  IMAD.WIDE.U32 R2, R0, 0x10, R2 ;  /* 0x0000001000027825 */ /* 0x001fca00078e0002 */
[----:B------:R-:W-:Y:S04]  /*58d0*/  STG.E.64 desc[UR10][R2.64+0x8], R12 ;  /* 0x0000080c02007986 */ /* 0x000fe8000c101b0a */
[----:B------:R-:W-:Y:S01]  /*58e0*/  STG.E.U8 desc[UR10][R2.64], R14 ;  /* 0x0000000e02007986 */ /* 0x000fe2000c10110a */
[----:B------:R-:W-:Y:S05]  /*58f0*/  EXIT ;  /* 0x000000000000794d */ /* 0x000fea0003800000 */
.L_x_341:
        /* <DEDUP_REMOVED lines=16> */
.L_x_426:


//--------------------- .text._ZN3cub18CUB_300001_SM_10006detail6reduce28DeviceReduceSingleTileKernelINS2_10policy_hubIN4cuda3std3__45tupleIJblEEEjN6thrust24THRUST_300001_SM_1000_NS8cuda_cub9__find_if7functorIS9_EEE10Policy1000ENSB_12zip_iteratorINS8_IJNSD_26transform_input_iterator_tIbNSB_6detail15normal_iteratorINSB_10device_ptrIfEEEENS7_10__not_fn_tINSK_10functional5actorINSQ_9compositeIJNSQ_16operator_adaptorINS7_8equal_toIvEEEENSR_INSQ_8argumentILj0EEEEENSR_INSQ_5valueIiEEEEEEEEEEEEENSB_17counting_iteratorIlNSB_11use_defaultES18_S18_EEEEEEEPS9_jSF_S9_S9_NS7_10__identityEEEvT0_T1_T2_T3_T4_T6_ --------------------------
	.section	.text._ZN3cub18CUB_300001_SM_10006detail6reduce28DeviceReduceSingleTileKernelINS2_10policy_hubIN4cuda3std3__45tupleIJblEEEjN6thrust24THRUST_300001_SM_1000_NS8cuda_cub9__find_if7functorIS9_EEE10Policy1000ENSB_12zip_iteratorINS8_IJNSD_26transform_input_iterator_tIbNSB_6detail15normal_iteratorINSB_10device_ptrIfEEEENS7_10__not_fn_tINSK_10functional5actorINSQ_9compositeIJNSQ_16operator_adaptorINS7_8equal_toIvEEEENSR_INSQ_8argumentILj0EEEEENSR_INSQ_5valueIiEEEEEEEEEEEEENSB_17counting_iteratorIlNSB_11use_defaultES18_S18_EEEEEEEPS9_jSF_S9_S9_NS7_10__identityEEEvT0_T1_T2_T3_T4_T6_,"ax",@progbits
	.align	128
        .global         _ZN3cub18CUB_300001_SM_10006detail6reduce28DeviceReduceSingleTileKernelINS2_10policy_hubIN4cuda3std3__45tupleIJblEEEjN6thrust24THRUST_300001_SM_1000_NS8cuda_cub9__find_if7functorIS9_EEE10Policy1000ENSB_12zip_iteratorINS8_IJNSD_26transform_input_iterator_tIbNSB_6detail15normal_iteratorINSB_10device_ptrIfEEEENS7_10__not_fn_tINSK_10functional5actorINSQ_9compositeIJNSQ_16operator_adaptorINS7_8equal_toIvEEEENSR_INSQ_8argumentILj0EEEEENSR_INSQ_5valueIiEEEEEEEEEEEEENSB_17counting_iteratorIlNSB_11use_defaultES18_S18_EEEEEEEPS9_jSF_S9_S9_NS7_10__identityEEEvT0_T1_T2_T3_T4_T6_
        .type           _ZN3cub18CUB_300001_SM_10006detail6reduce28DeviceReduceSingleTileKernelINS2_10policy_hubIN4cuda3std3__45tupleIJblEEEjN6thrust24THRUST_300001_SM_1000_NS8cuda_cub9__find_if7functorIS9_EEE10Policy1000ENSB_12zip_iteratorINS8_IJNSD_26transform_input_iterator_tIbNSB_6detail15normal_iteratorINSB_10device_ptrIfEEEENS7_10__not_fn_tINSK_10functional5actorINSQ_9compositeIJNSQ_16operator_adaptorINS7_8equal_toIvEEEENSR_INSQ_8argumentILj0EEEEENSR_INSQ_5valueIiEEEEEEEEEEEEENSB_17counting_iteratorIlNSB_11use_defaultES18_S18_EEEEEEEPS9_jSF_S9_S9_NS7_10__identityEEEvT0_T1_T2_T3_T4_T6_,@function
        .size           _ZN3cub18CUB_300001_SM_10006detail6reduce28DeviceReduceSingleTileKernelINS2_10policy_hubIN4cuda3std3__45tupleIJblEEEjN6thrust24THRUST_300001_SM_1000_NS8cuda_cub9__find_if7functorIS9_EEE10Policy1000ENSB_12zip_iteratorINS8_IJNSD_26transform_input_iterator_tIbNSB_6detail15normal_iteratorINSB_10device_ptrIfEEEENS7_10__not_fn_tINSK_10functional5actorINSQ_9compositeIJNSQ_16operator_adaptorINS7_8equal_toIvEEEENSR_INSQ_8argumentILj0EEEEENSR_INSQ_5valueIiEEEEEEEEEEEEENSB_17counting_iteratorIlNSB_11use_defaultES18_S18_EEEEEEEPS9_jSF_S9_S9_NS7_10__identityEEEvT0_T1_T2_T3_T4_T6_,(.L_x_427 - _ZN3cub18CUB_300001_SM_10006detail6reduce28DeviceReduceSingleTileKernelINS2_10policy_hubIN4cuda3std3__45tupleIJblEEEjN6thrust24THRUST_300001_SM_1000_NS8cuda_cub9__find_if7functorIS9_EEE10Policy1000ENSB_12zip_iteratorINS8_IJNSD_26transform_input_iterator_tIbNSB_6detail15normal_iteratorINSB_10device_ptrIfEEEENS7_10__not_fn_tINSK_10functional5actorINSQ_9compositeIJNSQ_16operator_adaptorINS7_8equal_toIvEEEENSR_INSQ_8argumentILj0EEEEENSR_INSQ_5valueIiEEEEEEEEEEEEENSB_17counting_iteratorIlNSB_11use_defaultES18_S18_EEEEEEEPS9_jSF_S9_S9_NS7_10__identityEEEvT0_T1_T2_T3_T4_T6_)
        .other          _ZN3cub18CUB_300001_SM_10006detail6reduce28DeviceReduceSingleTileKernelINS2_10policy_hubIN4cuda3std3__45tupleIJblEEEjN6thrust24THRUST_300001_SM_1000_NS8cuda_cub9__find_if7functorIS9_EEE10Policy1000ENSB_12zip_iteratorINS8_IJNSD_26transform_input_iterator_tIbNSB_6detail15normal_iteratorINSB_10device_ptrIfEEEENS7_10__not_fn_tINSK_10functional5actorINSQ_9compositeIJNSQ_16operator_adaptorINS7_8equal_toIvEEEENSR_INSQ_8argumentILj0EEEEENSR_INSQ_5valueIiEEEEEEEEEEEEENSB_17counting_iteratorIlNSB_11use_defaultES18_S18_EEEEEEEPS9_jSF_S9_S9_NS7_10__identityEEEvT0_T1_T2_T3_T4_T6_,@"STO_CUDA_ENTRY STV_DEFAULT"
_ZN3cub18CUB_300001_SM_10006detail6reduce28DeviceReduceSingleTileKernelINS2_10policy_hubIN4cuda3std3__45tupleIJblEEEjN6thrust24THRUST_300001_SM_1000_NS8cuda_cub9__find_if7functorIS9_EEE10Policy1000ENSB_12zip_iteratorINS8_IJNSD_26transform_input_iterator_tIbNSB_6detail15normal_iteratorINSB_10device_ptrIfEEEENS7_10__not_fn_tINSK_10functional5actorINSQ_9compositeIJNSQ_16operator_adaptorINS7_8equal_toIvEEEENSR_INSQ_8argumentILj0EEEEENSR_INSQ_5valueIiEEEEEEEEEEEEENSB_17counting_iteratorIlNSB_11use_defaultES18_S18_EEEEEEEPS9_jSF_S9_S9_NS7_10__identityEEEvT0_T1_T2_T3_T4_T6_:
.text._ZN3cub18CUB_300001_SM_10006detail6reduce28DeviceReduceSingleTileKernelINS2_10policy_hubIN4cuda3std3__45tupleIJblEEEjN6thrust24THRUST_300001_SM_1000_NS8cuda_cub9__find_if7functorIS9_EEE10Policy1000ENSB_12zip_iteratorINS8_IJNSD_26transform_input_iterator_tIbNSB_6detail15normal_iteratorINSB_10device_ptrIfEEEENS7_10__not_fn_tINSK_10functional5actorINSQ_9compositeIJNSQ_16operator_adaptorINS7_8equal_toIvEEEENSR_INSQ_8argumentILj0EEEEENSR_INSQ_5valueIiEEEEEEEEEEEEENSB_17counting_iteratorIlNSB_11use_defaultES18_S18_EEEEEEEPS9_jSF_S9_S9_NS7_10__identityEEEvT0_T1_T2_T3_T4_T6_:
        /* <DEDUP_REMOVED lines=14> */
.L_x_342:
[----:B------:R-:W-:Y:S01]  /*00e0*/  UISETP.GT.U32.AND UP0, UPT, UR4, 0x3ff, UPT ;  /* 0x000003ff0400788c */ /* 0x000fe2000bf04070 */
[----:B------:R-:W-:Y:S08]  /*00f0*/  BSSY.RECONVERGENT B0, `(.L_x_343) ;  /* 0x0000552000007945 */ /* 0x000ff00003800200 */
        /* <DEDUP_REMOVED lines=36> */
.L_x_349:
        /* <DEDUP_REMOVED lines=13> */
[----:B------:R-:W-:-:S03]  /*0410*/  LOP3.LUT P5, RZ, R16, 0xff, RZ, 0xc0, !PT ;  /* 0x000000ff10ff7812 */ /* 0x000fc600078ac0ff */
[----:B------:R-:W-:Y:S01]  /*0420*/  IMAD.X R14, RZ, RZ, UR7, P3 ;  /* 0x00000007ff0e7e24 */ /* 0x000fe200098e06ff */
        /* <DEDUP_REMOVED lines=16> */
[CC--:B----4-:R-:W-:Y:S01]  /*0530*/  FSETP.NEU.AND P6, PT, R31.reuse, R4.reuse, PT ;  /* 0x000000041f00720b */ /* 0x0d0fe20003fcd000 */
[----:B------:R-:W-:Y:S01]  /*0540*/  IMAD.X R9, RZ, RZ, R14, P0 ;  /* 0x000000ffff097224 */ /* 0x000fe200000e060e */
[----:B------:R-:W-:Y:S02]  /*0550*/  LOP3.LUT P2, RZ, R16, 0xff, RZ, 0xc0, !PT ;  /* 0x000000ff10ff7812 */ /* 0x000fe4000784c0ff */
[----:B------:R-:W-:Y:S02]  /*0560*/  ISETP.LT.U32.AND P0, PT, R8, R33, PT ;  /* 0x000000210800720c */ /* 0x000fe40003f01070 */
[----:B------:R-:W-:-:S02]  /*0570*/  FSETP.NEU.AND P5, PT, R31, R4, P2 ;  /* 0x000000041f00720b */ /* 0x000fc400017ad000 */
        /* <DEDUP_REMOVED lines=72> */
[----:B------:R-:W-:Y:S02]  /*0a00*/  ISETP.LT.U32.AND P0, PT, R8, R9, PT ;  /* 0x000000090800720c */ /* 0x000fe40003f01070 */
[----:B------:R-:W-:Y:S02]  /*0a10*/  FSETP.NEU.AND P2, PT, R17, R4, PT ;  /* 0x000000041100720b */ /* 0x000fe40003f4d000 */
[----:B------:R-:W-:Y:S02]  /*0a20*/  ISETP.LT.AND.EX P0, PT, R14, R19, PT, P0 ;  /* 0x000000130e00720c */ /* 0x000fe40003f01300 */
[----:B------:R-:W-:Y:S02]  /*0a30*/  @!P3 SEL R16, RZ, 0x1, !P2 ;  /* 0x00000001ff10b807 */ /* 0x000fe40005000000 */
[----:B------:R-:W-:-:S02]  /*0a40*/  SEL R12, R8, R9, P0 ;  /* 0x00000009080c7207 */ /* 0x000fc40000000000 */
[----:B------:R-:W-:Y:S02]  /*0a50*/  SEL R15, R14, R19, P0 ;  /* 0x000000130e0f7207 */ /* 0x000fe40000000000 */
[----:B------:R-:W-:Y:S02]  /*0a60*/  SEL R13, R16, 0x1, !P4 ;  /* 0x00000001100d7807 */ /* 0x000fe40006000000 */
[----:B------:R-:W-:Y:S02]  /*0a70*/  @!P4 SEL R12, R8, R9, !P3 ;  /* 0x00000009080cc207 */ /* 0x000fe40005800000 */
[----:B------:R-:W-:Y:S01]  /*0a80*/  @!P4 SEL R15, R14, R19, !P3 ;  /* 0x000000130e0fc207 */ /* 0x000fe20005800000 */
[----:B------:R-:W-:Y:S06]  /*0a90*/  @P5 BRA `(.L_x_349) ;  /* 0xfffffff800285947 */ /* 0x000fec000383ffff */
.L_x_348:
[----:B------:R-:W-:Y:S05]  /*0aa0*/  BSYNC.RECONVERGENT B2 ;  /* 0x0000000000027941 */ /* 0x000fea0003800200 */
.L_x_347:
        /* <DEDUP_REMOVED lines=12> */
[----:B------:R-:W-:-:S02]  /*0b70*/  LOP3.LUT P3, RZ, R13, 0xff, RZ, 0xc0, !PT ;  /* 0x000000ff0dff7812 */ /* 0x000fc4000786c0ff */
[----:B--2---:R-:W-:-:S05]  /*0b80*/  IADD3 R23, P2, PT, R7, UR10, RZ ;  /* 0x0000000a07177c10 */ /* 0x004fca000ff5e0ff */
[----:B------:R-:W-:Y:S01]  /*0b90*/  IMAD.X R14, RZ, RZ, UR11, P2 ;  /* 0x0000000bff0e7e24 */ /* 0x000fe200090e06ff */
[CC--:B---3--:R-:W-:Y:S02]  /*0ba0*/  FSETP.NEU.AND P0, PT, R3.reuse, R4.reuse, PT ;  /* 0x000000040300720b */ /* 0x0c8fe40003f0d000 */
[----:B------:R-:W-:Y:S01]  /*0bb0*/  FSETP.NEU.AND P4, PT, R3, R4, P3 ;  /* 0x000000040300720b */ /* 0x000fe20001f8d000 */
[----:B------:R-:W-:Y:S02]  /*0bc0*/  VIADD R3, R7, 0x100 ;  /* 0x0000010007037836 */ /* 0x000fe40000000000 */
[----:B------:R-:W-:Y:S02]  /*0bd0*/  @!P3 SEL R13, RZ, 0x1, !P0 ;  /* 0x00000001ff0db807 */ /* 0x000fe40004000000 */
[----:B------:R-:W-:Y:S02]  /*0be0*/  ISETP.LT.U32.AND P0, PT, R23, R12, PT ;  /* 0x0000000c1700720c */ /* 0x000fe40003f01070 */
[----:B------:R-:W-:-:S02]  /*0bf0*/  SEL R13, R13, 0x1, !P4 ;  /* 0x000000010d0d7807 */ /* 0x000fc40006000000 */
[CC--:B------:R-:W-:Y:S02]  /*0c00*/  ISETP.LT.AND.EX P0, PT, R14.reuse, R15.reuse, PT, P0 ;  /* 0x0000000f0e00720c */ /* 0x0c0fe40003f01300 */
[----:B------:R-:W-:Y:S02]  /*0c10*/  LOP3.LUT P2, RZ, R13, 0xff, RZ, 0xc0, !PT ;  /* 0x000000ff0dff7812 */ /* 0x000fe4000784c0ff */
[----:B------:R-:W-:Y:S02]  /*0c20*/  SEL R21, R23, R12, P0 ;  /* 0x0000000c17157207 */ /* 0x000fe40000000000 */
[----:B------:R-:W-:Y:S02]  /*0c30*/  SEL R10, R14, R15, P0 ;  /* 0x0000000f0e0a7207 */ /* 0x000fe40000000000 */
[----:B----4-:R-:W-:Y:S02]  /*0c40*/  FSETP.NEU.AND P0, PT, R11, R4, PT ;  /* 0x000000040b00720b */ /* 0x010fe40003f0d000 */
[----:B------:R-:W-:-:S02]  /*0c50*/  @!P4 SEL R21, R23, R12, !P3 ;  /* 0x0000000c1715c207 */ /* 0x000fc40005800000 */
[----:B------:R-:W-:Y:S02]  /*0c60*/  @!P4 SEL R10, R14, R15, !P3 ;  /* 0x0000000f0e0ac207 */ /* 0x000fe40005800000 */
[----:B------:R-:W-:Y:S02]  /*0c70*/  FSETP.NEU.AND P4, PT, R11, R4, P2 ;  /* 0x000000040b00720b */ /* 0x000fe4000178d000 */
[----:B------:R-:W-:Y:S02]  /*0c80*/  @!P2 SEL R13, RZ, 0x1, !P0 ;  /* 0x00000001ff0da807 */ /* 0x000fe40004000000 */
[----:B0-----:R-:W-:Y:S01]  /*0c90*/  IADD3 R8, P5, PT, R3, UR10, RZ ;  /* 0x0000000a03087c10 */ /* 0x001fe2000ffbe0ff */
        /* <DEDUP_REMOVED lines=27> */
[----:B------:R-:W-:Y:S02]  /*0e50*/  FSETP.NEU.AND P4, PT, R19, R4, P2 ;  /* 0x000000041300720b */ /* 0x000fe4000178d000 */
[----:B------:R-:W-:Y:S02]  /*0e60*/  ISETP.LT.U32.AND P0, PT, R3, R10, PT ;  /* 0x0000000a0300720c */ /* 0x000fe40003f01070 */
[----:B------:R-:W-:-:S02]  /*0e70*/  FSETP.NEU.AND P3, PT, R19, R4, PT ;  /* 0x000000041300720b */ /* 0x000fc40003f6d000 */
[CC--:B------:R-:W-:Y:S02]  /*0e80*/  ISETP.LT.AND.EX P0, PT, R8.reuse, R9.reuse, PT, P0 ;  /* 0x000000090800720c */ /* 0x0c0fe40003f01300 */
[----:B------:R-:W-:Y:S02]  /*0e90*/  @!P2 SEL R13, RZ, 0x1, !P3 ;  /* 0x00000001ff0da807 */ /* 0x000fe40005800000 */
[-C--:B------:R-:W-:Y:S02]  /*0ea0*/  SEL R12, R3, R10.reuse, P0 ;  /* 0x0000000a030c7207 */ /* 0x080fe40000000000 */
[----:B------:R-:W-:Y:S02]  /*0eb0*/  SEL R15, R8, R9, P0 ;  /* 0x00000009080f7207 */ /* 0x000fe40000000000 */
[----:B------:R-:W-:Y:S02]  /*0ec0*/  SEL R13, R13, 0x1, !P4 ;  /* 0x000000010d0d7807 */ /* 0x000fe40006000000 */
[----:B------:R-:W-:-:S02]  /*0ed0*/  @!P4 SEL R12, R3, R10, !P2 ;  /* 0x0000000a030cc207 */ /* 0x000fc40005000000 */
[----:B------:R-:W-:-:S07]  /*0ee0*/  @!P4 SEL R15, R8, R9, !P2 ;  /* 0x00000009080fc207 */ /* 0x000fce0005000000 */
.L_x_351:
[----:B------:R-:W-:Y:S05]  /*0ef0*/  BSYNC.RECONVERGENT B2 ;  /* 0x0000000000027941 */ /* 0x000fea0003800200 */
.L_x_350:
        /* <DEDUP_REMOVED lines=14> */
[----:B------:R-:W-:Y:S01]  /*0fe0*/  ISETP.LT.U32.AND P0, PT, R9, R12, PT ;  /* 0x0000000c0900720c */ /* 0x000fe20003f01070 */
[----:B------:R-:W-:-:S05]  /*0ff0*/  IMAD.X R6, RZ, RZ, UR11, P4 ;  /* 0x0000000bff067e24 */ /* 0x000fca000a0e06ff */
[----:B------:R-:W-:-:S04]  /*1000*/  ISETP.LT.AND.EX P0, PT, R6, R15, PT, P0 ;  /* 0x0000000f0600720c */ /* 0x000fc80003f01300 */
[----:B0-----:R-:W-:Y:S02]  /*1010*/  SEL R2, R9, R12, P0 ;  /* 0x0000000c09027207 */ /* 0x001fe40000000000 */
[----:B------:R-:W-:Y:S02]  /*1020*/  SEL R3, R6, R15, P0 ;  /* 0x0000000f06037207 */ /* 0x000fe40000000000 */
[CC--:B---3--:R-:W-:Y:S02]  /*1030*/  FSETP.NEU.AND P5, PT, R11.reuse, R4.reuse, PT ;  /* 0x000000040b00720b */ /* 0x0c8fe40003fad000 */
        /* <DEDUP_REMOVED lines=13> */
[-C--:B------:R-:W-:Y:S02]  /*1110*/  SEL R12, R11, R2.reuse, P0 ;  /* 0x000000020b0c7207 */ /* 0x080fe40000000000 */
[CC--:B------:R-:W-:Y:S02]  /*1120*/  SEL R15, R6.reuse, R3.reuse, P0 ;  /* 0x00000003060f7207 */ /* 0x0c0fe40000000000 */
[----:B------:R-:W-:Y:S02]  /*1130*/  SEL R13, R13, 0x1, !P3 ;  /* 0x000000010d0d7807 */ /* 0x000fe40005800000 */
[----:B------:R-:W-:Y:S02]  /*1140*/  @!P3 SEL R12, R11, R2, !P4 ;  /* 0x000000020b0cb207 */ /* 0x000fe40006000000 */
[----:B------:R-:W-:-:S07]  /*1150*/  @!P3 SEL R15, R6, R3, !P4 ;  /* 0x00000003060fb207 */ /* 0x000fce0006000000 */
.L_x_353:
[----:B------:R-:W-:Y:S05]  /*1160*/  BSYNC.RECONVERGENT B2 ;  /* 0x0000000000027941 */ /* 0x000fea0003800200 */
.L_x_352:
        /* <DEDUP_REMOVED lines=11> */
[CC--:B---3--:R-:W-:Y:S02]  /*1220*/  FSETP.NEU.AND P2, PT, R3.reuse, R4.reuse, P3 ;  /* 0x000000040300720b */ /* 0x0c8fe40001f4d000 */
        /* <DEDUP_REMOVED lines=8> */
.L_x_346:
[----:B------:R-:W-:Y:S05]  /*12b0*/  BSYNC.RECONVERGENT B1 ;  /* 0x0000000000017941 */ /* 0x000fea0003800200 */
.L_x_345:
[----:B------:R-:W-:-:S09]  /*12c0*/  UISETP.GE.U32.AND UP0, UPT, UR4, 0x100, UPT ;  /* 0x000001000400788c */ /* 0x000fd2000bf06070 */
[----:B------:R-:W-:Y:S05]  /*12d0*/  BRA.U !UP0, `(.L_x_354) ;  /* 0x0000000d08407547 */ /* 0x000fea000b800000 */
        /* <DEDUP_REMOVED lines=24> */
.L_x_356:
[----:B------:R-:W-:Y:S05]  /*1460*/  BSYNC.RECONVERGENT B1 ;  /* 0x0000000000017941 */ /* 0x000fea0003800200 */
.L_x_355:
        /* <DEDUP_REMOVED lines=23> */
.L_x_358:
[----:B------:R-:W-:Y:S05]  /*15e0*/  BSYNC.RECONVERGENT B1 ;  /* 0x0000000000017941 */ /* 0x000fea0003800200 */
.L_x_357:
        /* <DEDUP_REMOVED lines=20> */
.L_x_360:
[----:B------:R-:W-:Y:S05]  /*1730*/  BSYNC.RECONVERGENT B1 ;  /* 0x0000000000017941 */ /* 0x000fea0003800200 */
.L_x_359:
        /* <DEDUP_REMOVED lines=20> */
.L_x_362:
[----:B------:R-:W-:Y:S05]  /*1880*/  BSYNC.RECONVERGENT B1 ;  /* 0x0000000000017941 */ /* 0x000fea0003800200 */
.L_x_361:
        /* <DEDUP_REMOVED lines=20> */
.L_x_364:
[----:B------:R-:W-:Y:S05]  /*19d0*/  BSYNC.RECONVERGENT B1 ;  /* 0x0000000000017941 */ /* 0x000fea0003800200 */
.L_x_363:
[----:B------:R-:W-:Y:S04]  /*19e0*/  BSSY.RECONVERGENT B1, `(.L_x_365) ;  /* 0x000000b000017945 */ /* 0x000fe80003800200 */
[----:B------:R-:W-:Y:S05]  /*19f0*/  @P1 BRA `(.L_x_366) ;  /* 0x0000000000241947 */ /* 0x000fea0003800000 */
[----:B--2---:R-:W2:Y:S01]  /*1a00*/  S2R R4, SR_CgaCtaId ;  /* 0x0000000000047919 */ /* 0x004ea20000008800 */
[----:B----4-:R-:W-:Y:S01]  /*1a10*/  MOV R3, 0x400 ;  /* 0x0000040000037802 */ /* 0x010fe20000000f00 */
[----:B------:R-:W-:Y:S01]  /*1a20*/  IMAD.MOV.U32 R14, RZ, RZ, R12 ;  /* 0x000000ffff0e7224 */ /* 0x000fe200078e000c */
[----:B0-----:R-:W-:-:S04]  /*1a30*/  SHF.R.U32.HI R2, RZ, 0x1, R5 ;  /* 0x00000001ff027819 */ /* 0x001fc80000011605 */
[----:B------:R-:W-:Y:S02]  /*1a40*/  LOP3.LUT R2, R2, 0x1f0, RZ, 0xc0, !PT ;  /* 0x000001f002027812 */ /* 0x000fe400078ec0ff */
[----:B--2---:R-:W-:-:S05]  /*1a50*/  LEA R3, R4, R3, 0x18 ;  /* 0x0000000304037211 */ /* 0x004fca00078ec0ff */
[----:B------:R-:W-:-:S05]  /*1a60*/  IMAD.IADD R2, R2, 0x1, R3 ;  /* 0x0000000102027824 */ /* 0x000fca00078e0203 */
[----:B------:R0:W-:Y:S04]  /*1a70*/  STS.64 [R2+0x10], R14 ;  /* 0x0000100e02007388 */ /* 0x0001e80000000a00 */
[----:B------:R0:W-:Y:S02]  /*1a80*/  STS.U8 [R2+0x8], R13 ;  /* 0x0000080d02007388 */ /* 0x0001e40000000000 */
.L_x_366:
[----:B------:R-:W-:Y:S05]  /*1a90*/  BSYNC.RECONVERGENT B1 ;  /* 0x0000000000017941 */ /* 0x000fea0003800200 */
.L_x_365:
        /* <DEDUP_REMOVED lines=8> */
[----:B--2---:R-:W2:Y:S04]  /*1b20*/  LDS.64 R4, [UR5+0x20] ;  /* 0x00002005ff047984 */ /* 0x004ea80008000a00 */
[----:B0-----:R-:W0:Y:S04]  /*1b30*/  LDS.U8 R14, [UR5+0x28] ;  /* 0x00002805ff0e7984 */ /* 0x001e280008000000 */
[----:B------:R-:W1:Y:S04]  /*1b40*/  LDS.64 R8, [UR5+0x30] ;  /* 0x00003005ff087984 */ /* 0x000e680008000a00 */
[----:B------:R-:W1:Y:S04]  /*1b50*/  LDS.U8 R16, [UR5+0x38] ;  /* 0x00003805ff107984 */ /* 0x000e680008000000 */
[----:B------:R-:W1:Y:S04]  /*1b60*/  LDS.64 R6, [UR5+0x40] ;  /* 0x00004005ff067984 */ /* 0x000e680008000a00 */
[----:B------:R-:W1:Y:S04]  /*1b70*/  LDS.U8 R17, [UR5+0x48] ;  /* 0x00004805ff117984 */ /* 0x000e680008000000 */
[----:B----4-:R-:W4:Y:S01]  /*1b80*/  LDS.64 R2, [UR5+0x50] ;  /* 0x00005005ff027984 */ /* 0x010f220008000a00 */
[----:B-----5:R-:W-:-:S02]  /*1b90*/  ISETP.NE.AND P2, PT, R10, RZ, PT ;  /* 0x000000ff0a00720c */ /* 0x020fc40003f45270 */
[----:B--2---:R-:W-:Y:S02]  /*1ba0*/  ISETP.LT.U32.AND P0, PT, R4, R12, PT ;  /* 0x0000000c0400720c */ /* 0x004fe40003f01070 */
[----:B------:R-:W-:Y:S02]  /*1bb0*/  @P4 SEL R10, R13, 0x1, !P2 ;  /* 0x000000010d0a4807 */ /* 0x000fe40005000000 */
[----:B------:R-:W-:Y:S01]  /*1bc0*/  ISETP.LT.AND.EX P0, PT, R5, R15, PT, P0 ;  /* 0x0000000f0500720c */ /* 0x000fe20003f01300 */
[----:B------:R-:W-:Y:S01]  /*1bd0*/  LDS.U8 R13, [UR5+0x78] ;  /* 0x00007805ff0d7984 */ /* 0x000fe20008000000 */
[----:B------:R-:W-:Y:S02]  /*1be0*/  LOP3.LUT P3, RZ, R10, 0xff, RZ, 0xc0, !PT ;  /* 0x000000ff0aff7812 */ /* 0x000fe4000786c0ff */
[----:B0-----:R-:W-:-:S03]  /*1bf0*/  ISETP.NE.AND P5, PT, R14, RZ, PT ;  /* 0x000000ff0e00720c */ /* 0x001fc60003fa5270 */
[C---:B-1-3--:R-:W-:Y:S02]  /*1c00*/  @P2 SEL R12, R4.reuse, R12, P0 ;  /* 0x0000000c040c2207 */ /* 0x04afe40000000000 */
[C---:B------:R-:W-:Y:S02]  /*1c10*/  @P2 SEL R15, R5.reuse, R15, P0 ;  /* 0x0000000f050f2207 */ /* 0x040fe40000000000 */
[----:B------:R-:W-:Y:S02]  /*1c20*/  SEL R11, R4, R12, !P4 ;  /* 0x0000000c040b7207 */ /* 0x000fe40006000000 */
[----:B------:R-:W-:Y:S01]  /*1c30*/  SEL R15, R5, R15, !P4 ;  /* 0x0000000f050f7207 */ /* 0x000fe20006000000 */
[----:B------:R-:W-:Y:S01]  /*1c40*/  LDS.U8 R12, [UR5+0x68] ;  /* 0x00006805ff0c7984 */ /* 0x000fe20008000000 */
[----:B------:R-:W-:Y:S02]  /*1c50*/  ISETP.LT.U32.AND P0, PT, R8, R11, PT ;  /* 0x0000000b0800720c */ /* 0x000fe40003f01070 */
[----:B------:R-:W-:Y:S01]  /*1c60*/  @P3 SEL R14, R10, 0x1, !P5 ;  /* 0x000000010a0e3807 */ /* 0x000fe20006800000 */
[----:B------:R-:W-:Y:S01]  /*1c70*/  LDS.64 R4, [UR5+0x60] ;  /* 0x00006005ff047984 */ /* 0x000fe20008000a00 */
[----:B------:R-:W-:-:S02]  /*1c80*/  ISETP.LT.AND.EX P0, PT, R9, R15, PT, P0 ;  /* 0x0000000f0900720c */ /* 0x000fc40003f01300 */
[----:B------:R-:W-:Y:S01]  /*1c90*/  LOP3.LUT P2, RZ, R14, 0xff, RZ, 0xc0, !PT ;  /* 0x000000ff0eff7812 */ /* 0x000fe2000784c0ff */
[----:B------:R-:W0:Y:S01]  /*1ca0*/  LDS.U8 R10, [UR5+0x58] ;  /* 0x00005805ff0a7984 */ /* 0x000e220008000000 */
[----:B------:R-:W-:Y:S02]  /*1cb0*/  @P5 SEL R11, R8, R11, P0 ;  /* 0x0000000b080b5207 */ /* 0x000fe40000000000 */
[----:B------:R-:W-:Y:S02]  /*1cc0*/  ISETP.NE.AND P4, PT, R16, RZ, PT ;  /* 0x000000ff1000720c */ /* 0x000fe40003f85270 */
[C---:B------:R-:W-:Y:S02]  /*1cd0*/  @P5 SEL R15, R9.reuse, R15, P0 ;  /* 0x0000000f090f5207 */ /* 0x040fe40000000000 */
[----:B------:R-:W-:Y:S02]  /*1ce0*/  SEL R11, R8, R11, !P3 ;  /* 0x0000000b080b7207 */ /* 0x000fe40005800000 */
[----:B------:R-:W-:-:S02]  /*1cf0*/  SEL R15, R9, R15, !P3 ;  /* 0x0000000f090f7207 */ /* 0x000fc40005800000 */
[----:B------:R-:W-:Y:S01]  /*1d00*/  ISETP.LT.U32.AND P0, PT, R6, R11, PT ;  /* 0x0000000b0600720c */ /* 0x000fe20003f01070 */
[----:B------:R-:W1:Y:S01]  /*1d10*/  LDS.64 R8, [UR5+0x70] ;  /* 0x00007005ff087984 */ /* 0x000e620008000a00 */
[----:B------:R-:W-:Y:S02]  /*1d20*/  @P2 SEL R16, R14, 0x1, !P4 ;  /* 0x000000010e102807 */ /* 0x000fe40006000000 */
[----:B------:R-:W-:Y:S02]  /*1d30*/  ISETP.LT.AND.EX P0, PT, R7, R15, PT, P0 ;  /* 0x0000000f0700720c */ /* 0x000fe40003f01300 */
[----:B------:R-:W-:Y:S02]  /*1d40*/  LOP3.LUT P5, RZ, R16, 0xff, RZ, 0xc0, !PT ;  /* 0x000000ff10ff7812 */ /* 0x000fe400078ac0ff */
[----:B------:R-:W-:Y:S02]  /*1d50*/  @P4 SEL R11, R6, R11, P0 ;  /* 0x0000000b060b4207 */ /* 0x000fe40000000000 */
[----:B------:R-:W-:-:S02]  /*1d60*/  ISETP.NE.AND P3, PT, R17, RZ, PT ;  /* 0x000000ff1100720c */ /* 0x000fc40003f65270 */
[C---:B------:R-:W-:Y:S02]  /*1d70*/  @P4 SEL R15, R7.reuse, R15, P0 ;  /* 0x0000000f070f4207 */ /* 0x040fe40000000000 */
[----:B------:R-:W-:Y:S02]  /*1d80*/  SEL R11, R6, R11, !P2 ;  /* 0x0000000b060b7207 */ /* 0x000fe40005000000 */
[----:B------:R-:W-:Y:S02]  /*1d90*/  SEL R15, R7, R15, !P2 ;  /* 0x0000000f070f7207 */ /* 0x000fe40005000000 */
[----:B----4-:R-:W-:Y:S01]  /*1da0*/  ISETP.LT.U32.AND P0, PT, R2, R11, PT ;  /* 0x0000000b0200720c */ /* 0x010fe20003f01070 */
[----:B------:R-:W2:Y:S01]  /*1db0*/  LDS.64 R6, [UR5+0x80] ;  /* 0x00008005ff067984 */ /* 0x000ea20008000a00 */
[----:B------:R-:W-:Y:S02]  /*1dc0*/  @P5 SEL R17, R16, 0x1, !P3 ;  /* 0x0000000110115807 */ /* 0x000fe40005800000 */
[----:B------:R-:W-:-:S02]  /*1dd0*/  ISETP.LT.AND.EX P0, PT, R3, R15, PT, P0 ;  /* 0x0000000f0300720c */ /* 0x000fc40003f01300 */
[----:B------:R-:W-:Y:S02]  /*1de0*/  LOP3.LUT P4, RZ, R17, 0xff, RZ, 0xc0, !PT ;  /* 0x000000ff11ff7812 */ /* 0x000fe4000788c0ff */
[----:B------:R-:W-:Y:S02]  /*1df0*/  @P3 SEL R11, R2, R11, P0 ;  /* 0x0000000b020b3207 */ /* 0x000fe40000000000 */
[C---:B------:R-:W-:Y:S02]  /*1e00*/  @P3 SEL R15, R3.reuse, R15, P0 ;  /* 0x0000000f030f3207 */ /* 0x040fe40000000000 */
[----:B0-----:R-:W-:Y:S02]  /*1e10*/  ISETP.NE.AND P2, PT, R10, RZ, PT ;  /* 0x000000ff0a00720c */ /* 0x001fe40003f45270 */
[----:B------:R-:W-:Y:S02]  /*1e20*/  SEL R11, R2, R11, !P5 ;  /* 0x0000000b020b7207 */ /* 0x000fe40006800000 */
[----:B------:R-:W-:-:S02]  /*1e30*/  SEL R15, R3, R15, !P5 ;  /* 0x0000000f030f7207 */ /* 0x000fc40006800000 */
[----:B------:R-:W-:Y:S02]  /*1e40*/  ISETP.LT.U32.AND P0, PT, R4, R11, PT ;  /* 0x0000000b0400720c */ /* 0x000fe40003f01070 */
[----:B------:R-:W-:Y:S02]  /*1e50*/  @P4 SEL R10, R17, 0x1, !P2 ;  /* 0x00000001110a4807 */ /* 0x000fe40005000000 */
[C---:B------:R-:W-:Y:S02]  /*1e60*/  ISETP.LT.AND.EX P0, PT, R5.reuse, R15, PT, P0 ;  /* 0x0000000f0500720c */ /* 0x040fe40003f01300 */
[----:B------:R-:W-:Y:S02]  /*1e70*/  ISETP.NE.AND P3, PT, R12, RZ, PT ;  /* 0x000000ff0c00720c */ /* 0x000fe40003f65270 */
[----:B------:R-:W-:Y:S02]  /*1e80*/  @P2 SEL R11, R4, R11, P0 ;  /* 0x0000000b040b2207 */ /* 0x000fe40000000000 */
[----:B------:R-:W-:-:S02]  /*1e90*/  @P2 SEL R15, R5, R15, P0 ;  /* 0x0000000f050f2207 */ /* 0x000fc40000000000 */
[----:B------:R-:W-:Y:S02]  /*1ea0*/  SEL R3, R4, R11, !P4 ;  /* 0x0000000b04037207 */ /* 0x000fe40006000000 */
[----:B------:R-:W-:Y:S02]  /*1eb0*/  LOP3.LUT P5, RZ, R10, 0xff, RZ, 0xc0, !PT ;  /* 0x000000ff0aff7812 */ /* 0x000fe400078ac0ff */
[----:B------:R-:W-:Y:S02]  /*1ec0*/  SEL R5, R5, R15, !P4 ;  /* 0x0000000f05057207 */ /* 0x000fe40006000000 */
[----:B-1----:R-:W-:Y:S02]  /*1ed0*/  ISETP.LT.U32.AND P0, PT, R8, R3, PT ;  /* 0x000000030800720c */ /* 0x002fe40003f01070 */
[----:B------:R-:W-:Y:S02]  /*1ee0*/  ISETP.NE.AND P4, PT, R13, RZ, PT ;  /* 0x000000ff0d00720c */ /* 0x000fe40003f85270 */
[----:B------:R-:W-:-:S04]  /*1ef0*/  ISETP.LT.AND.EX P0, PT, R9, R5, PT, P0 ;  /* 0x000000050900720c */ /* 0x000fc80003f01300 */
[----:B------:R-:W-:Y:S02]  /*1f00*/  @P3 SEL R3, R8, R3, P0 ;  /* 0x0000000308033207 */ /* 0x000fe40000000000 */
[----:B------:R-:W-:Y:S02]  /*1f10*/  @P5 SEL R12, R10, 0x1, !P3 ;  /* 0x000000010a0c5807 */ /* 0x000fe40005800000 */
[C---:B------:R-:W-:Y:S02]  /*1f20*/  @P3 SEL R5, R9.reuse, R5, P0 ;  /* 0x0000000509053207 */ /* 0x040fe40000000000 */
[----:B------:R-:W-:Y:S02]  /*1f30*/  SEL R3, R8, R3, !P5 ;  /* 0x0000000308037207 */ /* 0x000fe40006800000 */
[----:B------:R-:W-:Y:S02]  /*1f40*/  LOP3.LUT P2, RZ, R12, 0xff, RZ, 0xc0, !PT ;  /* 0x000000ff0cff7812 */ /* 0x000fe4000784c0ff */
[----:B------:R-:W-:-:S02]  /*1f50*/  SEL R9, R9, R5, !P5 ;  /* 0x0000000509097207 */ /* 0x000fc40006800000 */
[----:B--2---:R-:W-:-:S04]  /*1f60*/  ISETP.LT.U32.AND P0, PT, R6, R3, PT ;  /* 0x000000030600720c */ /* 0x004fc80003f01070 */
[----:B------:R-:W-:-:S04]  /*1f70*/  ISETP.LT.AND.EX P0, PT, R7, R9, PT, P0 ;  /* 0x000000090700720c */ /* 0x000fc80003f01300 */
[----:B------:R-:W-:Y:S02]  /*1f80*/  @P4 SEL R3, R6, R3, P0 ;  /* 0x0000000306034207 */ /* 0x000fe40000000000 */
[C---:B------:R-:W-:Y:S02]  /*1f90*/  @P4 SEL R9, R7.reuse, R9, P0 ;  /* 0x0000000907094207 */ /* 0x040fe40000000000 */
[----:B------:R-:W-:Y:S02]  /*1fa0*/  @P2 SEL R13, R12, 0x1, !P4 ;  /* 0x000000010c0d2807 */ /* 0x000fe40006000000 */
[----:B------:R-:W-:Y:S02]  /*1fb0*/  SEL R12, R6, R3, !P2 ;  /* 0x00000003060c7207 */ /* 0x000fe40005000000 */
[----:B------:R-:W-:Y:S01]  /*1fc0*/  SEL R15, R7, R9, !P2 ;  /* 0x00000009070f7207 */ /* 0x000fe20005000000 */
[----:B------:R-:W-:Y:S06]  /*1fd0*/  BRA `(.L_x_367) ;  /* 0x00000034008c7947 */ /* 0x000fec0003800000 */
.L_x_354:
        /* <DEDUP_REMOVED lines=9> */
[CC--:B0-----:R-:W-:Y:S01]  /*2070*/  ISETP.GE.AND P0, PT, R11.reuse, R2.reuse, PT ;  /* 0x000000020b00720c */ /* 0x0c1fe20003f06270 */
[C---:B------:R-:W-:Y:S01]  /*2080*/  VIADD R3, R11.reuse, 0x2 ;  /* 0x000000020b037836 */ /* 0x040fe20000000000 */
[C---:B------:R-:W-:Y:S01]  /*2090*/  ISETP.NE.AND P1, PT, R11.reuse, RZ, PT ;  /* 0x000000ff0b00720c */ /* 0x040fe20003f25270 */
[C---:B------:R-:W-:Y:S02]  /*20a0*/  VIADD R9, R11.reuse, 0x8 ;  /* 0x000000080b097836 */ /* 0x040fe40000000000 */
        /* <DEDUP_REMOVED lines=11> */
[----:B--2---:R-:W-:-:S04]  /*2160*/  LOP3.LUT P4, R3, R13, 0xff, RZ, 0xc0, !PT ;  /* 0x000000ff0d037812 */ /* 0x004fc8000788c0ff */
[----:B------:R-:W-:-:S13]  /*2170*/  PLOP3.LUT P0, PT, P4, P0, PT, 0x2f, 0xf2 ;  /* 0x0000000000f2781c */ /* 0x000fda0002700577 */
[-C--:B0-----:R-:W-:Y:S02]  /*2180*/  @!P0 ISETP.LT.U32.AND P4, PT, R9, R12.reuse, PT ;  /* 0x0000000c0900820c */ /* 0x081fe40003f81070 */
        /* <DEDUP_REMOVED lines=9> */
.L_x_369:
[----:B------:R-:W-:Y:S05]  /*2220*/  BSYNC.RECONVERGENT B1 ;  /* 0x0000000000017941 */ /* 0x000fea0003800200 */
.L_x_368:
[----:B--2---:R-:W-:Y:S01]  /*2230*/  LOP3.LUT R3, R13, 0xff, RZ, 0xc0, !PT ;  /* 0x000000ff0d037812 */ /* 0x004fe200078ec0ff */
[----:B------:R2:W3:Y:S01]  /*2240*/  SHFL.DOWN PT, R6, R15, 0x2, R2 ;  /* 0x084000000f067989 */ /* 0x0004e200000e0002 */
[----:B------:R-:W-:Y:S01]  /*2250*/  ISETP.GT.AND P4, PT, R7, R2, PT ;  /* 0x000000020700720c */ /* 0x000fe20003f84270 */
[----:B------:R-:W-:Y:S02]  /*2260*/  BSSY.RECONVERGENT B1, `(.L_x_370) ;  /* 0x0000012000017945 */ /* 0x000fe40003800200 */
[----:B------:R2:W0:Y:S04]  /*2270*/  SHFL.DOWN PT, R7, R12, 0x2, R2 ;  /* 0x084000000c077989 */ /* 0x00042800000e0002 */
[----:B----4-:R2:W4:Y:S01]  /*2280*/  SHFL.DOWN PT, R4, R3, 0x2, R2 ;  /* 0x0840000003047989 */ /* 0x01052200000e0002 */
[----:B------:R-:W-:Y:S05]  /*2290*/  @P5 BRA `(.L_x_371) ;  /* 0x0000000000385947 */ /* 0x000fea0003800000 */
[----:B----4-:R-:W-:Y:S01]  /*22a0*/  LOP3.LUT P0, RZ, R4, 0xff, RZ, 0xc0, !PT ;  /* 0x000000ff04ff7812 */ /* 0x010fe2000780c0ff */
[----:B------:R-:W-:Y:S01]  /*22b0*/  IMAD.MOV.U32 R8, RZ, RZ, 0x1 ;  /* 0x00000001ff087424 */ /* 0x000fe200078e00ff */
[----:B--2---:R-:W-:-:S04]  /*22c0*/  LOP3.LUT P5, R3, R13, 0xff, RZ, 0xc0, !PT ;  /* 0x000000ff0d037812 */ /* 0x004fc800078ac0ff */
[----:B------:R-:W-:-:S13]  /*22d0*/  PLOP3.LUT P0, PT, P5, P0, PT, 0x2f, 0xf2 ;  /* 0x0000000000f2781c */ /* 0x000fda0002f00577 */
[-C--:B0-----:R-:W-:Y:S02]  /*22e0*/  @!P0 ISETP.LT.U32.AND P5, PT, R7, R12.reuse, PT ;  /* 0x0000000c0700820c */ /* 0x081fe40003fa1070 */
[----:B------:R-:W-:Y:S02]  /*22f0*/  @P0 ISETP.NE.AND P6, PT, R3, RZ, PT ;  /* 0x000000ff0300020c */ /* 0x000fe40003fc5270 */
[----:B------:R-:W-:Y:S02]  /*2300*/  @!P0 PRMT R13, R8, 0x7610, R13 ;  /* 0x00007610080d8816 */ /* 0x000fe4000000000d */
[----:B---3--:R-:W-:Y:S02]  /*2310*/  @!P0 ISETP.LT.AND.EX P5, PT, R6, R15, PT, P5 ;  /* 0x0000000f0600820c */ /* 0x008fe40003fa1350 */
[----:B------:R-:W-:Y:S02]  /*2320*/  @P0 SEL R3, R4, R13, !P6 ;  /* 0x0000000d04030207 */ /* 0x000fe40007000000 */
[----:B------:R-:W-:-:S02]  /*2330*/  @!P0 SEL R12, R7, R12, P5 ;  /* 0x0000000c070c8207 */ /* 0x000fc40002800000 */
[C---:B------:R-:W-:Y:S02]  /*2340*/  @!P0 SEL R15, R6.reuse, R15, P5 ;  /* 0x0000000f060f8207 */ /* 0x040fe40002800000 */
[----:B------:R-:W-:Y:S02]  /*2350*/  @P0 PRMT R13, R3, 0x7610, R13 ;  /* 0x00007610030d0816 */ /* 0x000fe4000000000d */
[----:B------:R-:W-:Y:S02]  /*2360*/  @P0 SEL R12, R7, R12, !P6 ;  /* 0x0000000c070c0207 */ /* 0x000fe40007000000 */
[----:B------:R-:W-:-:S07]  /*2370*/  @P0 SEL R15, R6, R15, !P6 ;  /* 0x0000000f060f0207 */ /* 0x000fce0007000000 */
.L_x_371:
[----:B------:R-:W-:Y:S05]  /*2380*/  BSYNC.RECONVERGENT B1 ;  /* 0x0000000000017941 */ /* 0x000fea0003800200 */
.L_x_370:
[----:B--2---:R-:W-:Y:S01]  /*2390*/  LOP3.LUT R3, R13, 0xff, RZ, 0xc0, !PT ;  /* 0x000000ff0d037812 */ /* 0x004fe200078ec0ff */
[----:B0-----:R0:W2:Y:S01]  /*23a0*/  SHFL.DOWN PT, R7, R12, 0x4, R2 ;  /* 0x088000000c077989 */ /* 0x0010a200000e0002 */
[----:B------:R-:W-:Y:S03]  /*23b0*/  BSSY.RECONVERGENT B1, `(.L_x_372) ;  /* 0x0000012000017945 */ /* 0x000fe60003800200 */
[----:B---3--:R0:W3:Y:S04]  /*23c0*/  SHFL.DOWN PT, R6, R15, 0x4, R2 ;  /* 0x088000000f067989 */ /* 0x0080e800000e0002 */
[----:B----4-:R0:W4:Y:S01]  /*23d0*/  SHFL.DOWN PT, R4, R3, 0x4, R2 ;  /* 0x0880000003047989 */ /* 0x01012200000e0002 */
[----:B------:R-:W-:Y:S05]  /*23e0*/  @P3 BRA `(.L_x_373) ;  /* 0x0000000000383947 */ /* 0x000fea0003800000 */
[----:B----4-:R-:W-:Y:S01]  /*23f0*/  LOP3.LUT P0, RZ, R4, 0xff, RZ, 0xc0, !PT ;  /* 0x000000ff04ff7812 */ /* 0x010fe2000780c0ff */
[----:B------:R-:W-:Y:S01]  /*2400*/  IMAD.MOV.U32 R8, RZ, RZ, 0x1 ;  /* 0x00000001ff087424 */ /* 0x000fe200078e00ff */
[----:B0-----:R-:W-:-:S04]  /*2410*/  LOP3.LUT P3, R3, R13, 0xff, RZ, 0xc0, !PT ;  /* 0x000000ff0d037812 */ /* 0x001fc8000786c0ff */
[----:B------:R-:W-:-:S13]  /*2420*/  PLOP3.LUT P0, PT, P3, P0, PT, 0x2f, 0xf2 ;  /* 0x0000000000f2781c */ /* 0x000fda0001f00577 */
[-C--:B--2---:R-:W-:Y:S02]  /*2430*/  @!P0 ISETP.LT.U32.AND P3, PT, R7, R12.reuse, PT ;  /* 0x0000000c0700820c */ /* 0x084fe40003f61070 */
        /* <DEDUP_REMOVED lines=9> */
.L_x_373:
[----:B------:R-:W-:Y:S05]  /*24d0*/  BSYNC.RECONVERGENT B1 ;  /* 0x0000000000017941 */ /* 0x000fea0003800200 */
.L_x_372:
[----:B0-----:R-:W-:Y:S01]  /*24e0*/  LOP3.LUT R3, R13, 0xff, RZ, 0xc0, !PT ;  /* 0x000000ff0d037812 */ /* 0x001fe200078ec0ff */
[----:B--2---:R0:W2:Y:S01]  /*24f0*/  SHFL.DOWN PT, R7, R12, 0x8, R2 ;  /* 0x090000000c077989 */ /* 0x0040a200000e0002 */
        /* <DEDUP_REMOVED lines=18> */
.L_x_375:
[----:B------:R-:W-:Y:S05]  /*2620*/  BSYNC.RECONVERGENT B1 ;  /* 0x0000000000017941 */ /* 0x000fea0003800200 */
.L_x_374:
[----:B--2---:R-:W-:Y:S01]  /*2630*/  LOP3.LUT R7, R13, 0xff, RZ, 0xc0, !PT ;  /* 0x000000ff0d077812 */ /* 0x004fe200078ec0ff */
[----:B0-----:R0:W2:Y:S01]  /*2640*/  SHFL.DOWN PT, R3, R12, 0x10, R2 ;  /* 0x0a0000000c037989 */ /* 0x0010a200000e0002 */
[----:B------:R-:W-:Y:S03]  /*2650*/  BSSY.RECONVERGENT B1, `(.L_x_376) ;  /* 0x0000012000017945 */ /* 0x000fe60003800200 */
[----:B----4-:R0:W4:Y:S04]  /*2660*/  SHFL.DOWN PT, R4, R7, 0x10, R2 ;  /* 0x0a00000007047989 */ /* 0x01012800000e0002 */
[----:B---3--:R0:W3:Y:S01]  /*2670*/  SHFL.DOWN PT, R6, R15, 0x10, R2 ;  /* 0x0a0000000f067989 */ /* 0x0080e200000e0002 */
[----:B------:R-:W-:Y:S05]  /*2680*/  @P4 BRA `(.L_x_377) ;  /* 0x0000000000384947 */ /* 0x000fea0003800000 */
[----:B----4-:R-:W-:Y:S01]  /*2690*/  LOP3.LUT P0, RZ, R4, 0xff, RZ, 0xc0, !PT ;  /* 0x000000ff04ff7812 */ /* 0x010fe2000780c0ff */
[----:B0-----:R-:W-:Y:S01]  /*26a0*/  IMAD.MOV.U32 R7, RZ, RZ, 0x1 ;  /* 0x00000001ff077424 */ /* 0x001fe200078e00ff */
[----:B------:R-:W-:-:S04]  /*26b0*/  LOP3.LUT P2, R2, R13, 0xff, RZ, 0xc0, !PT ;  /* 0x000000ff0d027812 */ /* 0x000fc8000784c0ff */
[----:B------:R-:W-:-:S13]  /*26c0*/  PLOP3.LUT P0, PT, P2, P0, PT, 0x2f, 0xf2 ;  /* 0x0000000000f2781c */ /* 0x000fda0001700577 */
[-C--:B--2---:R-:W-:Y:S02]  /*26d0*/  @!P0 ISETP.LT.U32.AND P2, PT, R3, R12.reuse, PT ;  /* 0x0000000c0300820c */ /* 0x084fe40003f41070 */
        /* <DEDUP_REMOVED lines=9> */
.L_x_377:
[----:B------:R-:W-:Y:S05]  /*2770*/  BSYNC.RECONVERGENT B1 ;  /* 0x0000000000017941 */ /* 0x000fea0003800200 */
.L_x_376:
[----:B------:R-:W-:Y:S04]  /*2780*/  BSSY.RECONVERGENT B1, `(.L_x_378) ;  /* 0x000000b000017945 */ /* 0x000fe80003800200 */
[----:B------:R-:W-:Y:S05]  /*2790*/  @P1 BRA `(.L_x_379) ;  /* 0x0000000000241947 */ /* 0x000fea0003800000 */
[----:B----4-:R-:W4:Y:S01]  /*27a0*/  S2R R4, SR_CgaCtaId ;  /* 0x0000000000047919 */ /* 0x010f220000008800 */
[----:B--2---:R-:W-:Y:S01]  /*27b0*/  MOV R3, 0x400 ;  /* 0x0000040000037802 */ /* 0x004fe20000000f00 */
[----:B------:R-:W-:Y:S01]  /*27c0*/  IMAD.MOV.U32 R14, RZ, RZ, R12 ;  /* 0x000000ffff0e7224 */ /* 0x000fe200078e000c */
[----:B0-----:R-:W-:-:S04]  /*27d0*/  SHF.R.U32.HI R2, RZ, 0x1, R5 ;  /* 0x00000001ff027819 */ /* 0x001fc80000011605 */
[----:B------:R-:W-:Y:S02]  /*27e0*/  LOP3.LUT R2, R2, 0x1f0, RZ, 0xc0, !PT ;  /* 0x000001f002027812 */ /* 0x000fe400078ec0ff */
[----:B----4-:R-:W-:-:S05]  /*27f0*/  LEA R3, R4, R3, 0x18 ;  /* 0x0000000304037211 */ /* 0x010fca00078ec0ff */
[----:B------:R-:W-:-:S05]  /*2800*/  IMAD.IADD R2, R2, 0x1, R3 ;  /* 0x0000000102027824 */ /* 0x000fca00078e0203 */
[----:B------:R0:W-:Y:S04]  /*2810*/  STS.64 [R2+0x10], R14 ;  /* 0x0000100e02007388 */ /* 0x0001e80000000a00 */
[----:B------:R0:W-:Y:S02]  /*2820*/  STS.U8 [R2+0x8], R13 ;  /* 0x0000080d02007388 */ /* 0x0001e40000000000 */
.L_x_379:
[----:B------:R-:W-:Y:S05]  /*2830*/  BSYNC.RECONVERGENT B1 ;  /* 0x0000000000017941 */ /* 0x000fea0003800200 */
.L_x_378:
[----:B------:R-:W-:Y:S01]  /*2840*/  BAR.SYNC.DEFER_BLOCKING 0x0 ;  /* 0x0000000000007b1d */ /* 0x000fe20000010000 */
[----:B------:R-:W-:-:S13]  /*2850*/  ISETP.NE.AND P1, PT, R5, RZ, PT ;  /* 0x000000ff0500720c */ /* 0x000fda0003f25270 */
[----:B------:R-:W-:Y:S05]  /*2860*/  @P1 BRA `(.L_x_367) ;  /* 0x0000002c00681947 */ /* 0x000fea0003800000 */
[----:B------:R-:W-:Y:S02]  /*2870*/  UISETP.GE.U32.AND UP0, UPT, UR4, 0x21, UPT ;  /* 0x000000210400788c */ /* 0x000fe4000bf06070 */
[----:B------:R-:W-:Y:S02]  /*2880*/  UISETP.GE.U32.AND UP1, UPT, UR4, 0x41, UPT ;  /* 0x000000410400788c */ /* 0x000fe4000bf26070 */
[----:B------:R-:W-:Y:S02]  /*2890*/  UISETP.GE.U32.AND UP2, UPT, UR4, 0x61, UPT ;  /* 0x000000610400788c */ /* 0x000fe4000bf46070 */
[----:B------:R-:W-:Y:S02]  /*28a0*/  UISETP.GE.U32.AND UP3, UPT, UR4, 0x81, UPT ;  /* 0x000000810400788c */ /* 0x000fe4000bf66070 */
[----:B------:R-:W-:Y:S02]  /*28b0*/  UISETP.GE.U32.AND UP4, UPT, UR4, 0xa1, UPT ;  /* 0x000000a10400788c */ /* 0x000fe4000bf86070 */
[----:B------:R-:W-:-:S02]  /*28c0*/  UISETP.GE.U32.AND UP5, UPT, UR4, 0xc1, UPT ;  /* 0x000000c10400788c */ /* 0x000fc4000bfa6070 */
[----:B------:R-:W-:Y:S01]  /*28d0*/  UISETP.GE.U32.AND UP6, UPT, UR4, 0xe1, UPT ;  /* 0x000000e10400788c */ /* 0x000fe2000bfc6070 */
[----:B------:R-:W-:Y:S10]  /*28e0*/  BRA.U !UP0, `(.L_x_380) ;  /* 0x00000001083c7547 */ /* 0x000ff4000b800000 */
[----:B------:R-:W5:Y:S01]  /*28f0*/  S2UR UR6, SR_CgaCtaId ;  /* 0x00000000000679c3 */ /* 0x000f620000008800 */
[----:B------:R-:W-:Y:S01]  /*2900*/  UMOV UR5, 0x400 ;  /* 0x0000040000057882 */ /* 0x000fe20000000000 */
[----:B------:R-:W-:Y:S01]  /*2910*/  LOP3.LUT P3, RZ, R13, 0xff, RZ, 0xc0, !PT ;  /* 0x000000ff0dff7812 */ /* 0x000fe2000786c0ff */
[----:B-----5:R-:W-:-:S09]  /*2920*/  ULEA UR5, UR6, UR5, 0x18 ;  /* 0x0000000506057291 */ /* 0x020fd2000f8ec0ff */
[----:B----4-:R-:W4:Y:S04]  /*2930*/  LDS.U8 R4, [UR5+0x18] ;  /* 0x00001805ff047984 */ /* 0x010f280008000000 */
[----:B0-2---:R-:W0:Y:S01]  /*2940*/  LDS.64 R2, [UR5+0x20] ;  /* 0x00002005ff027984 */ /* 0x005e220008000a00 */
        /* <DEDUP_REMOVED lines=9> */
.L_x_380:
[----:B------:R-:W-:Y:S05]  /*29e0*/  BRA.U !UP1, `(.L_x_381) ;  /* 0x00000001093c7547 */ /* 0x000fea000b800000 */
        /* <DEDUP_REMOVED lines=15> */
.L_x_381:
        /* <DEDUP_REMOVED lines=16> */
.L_x_382:
        /* <DEDUP_REMOVED lines=16> */
.L_x_383:
        /* <DEDUP_REMOVED lines=16> */
.L_x_384:
        /* <DEDUP_REMOVED lines=16> */
.L_x_385:
        /* <DEDUP_REMOVED lines=17> */
.L_x_344:
        /* <DEDUP_REMOVED lines=10> */
[----:B------:R-:W-:Y:S01]  /*3090*/  VIADD R4, R14, 0x200 ;  /* 0x000002000e047836 */ /* 0x000fe20000000000 */
[----:B------:R-:W-:Y:S01]  /*30a0*/  UIADD3 UR5, UPT, UPT, UR4, -0x400, URZ ;  /* 0xfffffc0004057890 */ /* 0x000fe2000fffe0ff */
[----:B------:R-:W-:-:S03]  /*30b0*/  IMAD.MOV.U32 R17, RZ, RZ, 0x400 ;  /* 0x00000400ff117424 */ /* 0x000fc600078e00ff */
[----:B---3--:R-:W-:Y:S01]  /*30c0*/  IADD3 R13, P1, PT, R4, UR6, RZ ;  /* 0x00000006040d7c10 */ /* 0x008fe2000ff3e0ff */
[----:B------:R-:W-:-:S04]  /*30d0*/  UISETP.GE.U32.AND UP0, UPT, UR5, 0x400, UPT ;  /* 0x000004000500788c */ /* 0x000fc8000bf06070 */
[----:B------:R-:W-:Y:S01]  /*30e0*/  IMAD.X R4, RZ, RZ, UR7, P1 ;  /* 0x00000007ff047e24 */ /* 0x000fe200088e06ff */
[-C--:B----4-:R-:W-:Y:S01]  /*30f0*/  FSETP.NEU.AND P0, PT, R5, R16.reuse, PT ;  /* 0x000000100500720b */ /* 0x090fe20003f0d000 */
[----:B------:R-:W-:Y:S01]  /*3100*/  VIADD R5, R14, 0x100 ;  /* 0x000001000e057836 */ /* 0x000fe20000000000 */
[----:B-----5:R-:W-:-:S04]  /*3110*/  FSETP.NEU.AND P2, PT, R9, R16, PT ;  /* 0x000000100900720b */ /* 0x020fc80003f4d000 */
[----:B------:R-:W-:Y:S02]  /*3120*/  SEL R12, R5, R14, !P0 ;  /* 0x0000000e050c7207 */ /* 0x000fe40004000000 */
[----:B------:R-:W-:Y:S02]  /*3130*/  FSETP.EQ.AND P0, PT, R7, R16, !P0 ;  /* 0x000000100700720b */ /* 0x000fe40004702000 */
[----:B------:R-:W-:-:S04]  /*3140*/  IADD3 R12, P3, PT, R12, UR6, RZ ;  /* 0x000000060c0c7c10 */ /* 0x000fc8000ff7e0ff */
[C---:B------:R-:W-:Y:S01]  /*3150*/  ISETP.LT.U32.AND P1, PT, R13.reuse, R12, PT ;  /* 0x0000000c0d00720c */ /* 0x040fe20003f21070 */
[----:B------:R-:W-:Y:S01]  /*3160*/  IMAD.X R15, RZ, RZ, UR7, P3 ;  /* 0x00000007ff0f7e24 */ /* 0x000fe200098e06ff */
[----:B------:R-:W-:-:S04]  /*3170*/  IADD3 R5, P3, PT, R13, 0x100, RZ ;  /* 0x000001000d057810 */ /* 0x000fc80007f7e0ff */
        /* <DEDUP_REMOVED lines=16> */
[----:B------:R-:W-:Y:S06]  /*3280*/  BRA.U !UP0, `(.L_x_386) ;  /* 0x0000000508187547 */ /* 0x000fec000b800000 */
[----:B------:R-:W-:Y:S01]  /*3290*/  IMAD.MOV.U32 R17, RZ, RZ, 0x400 ;  /* 0x00000400ff117424 */ /* 0x000fe200078e00ff */
[----:B------:R-:W0:Y:S01]  /*32a0*/  LDCU UR4, c[0x0][0x3a0] ;  /* 0x00007400ff0477ac */ /* 0x000e220008000800 */
[----:B------:R-:W2:Y:S05]  /*32b0*/  LDCU.64 UR6, c[0x0][0x390] ;  /* 0x00007200ff0677ac */ /* 0x000eaa0008000a00 */
.L_x_391:
[----:B------:R-:W-:-:S05]  /*32c0*/  IMAD.WIDE.U32 R4, R17, 0x4, R2 ;  /* 0x0000000411047825 */ /* 0x000fca00078e0002 */
[----:B------:R3:W5:Y:S04]  /*32d0*/  LDG.E R7, desc[UR8][R4.64] ;  /* 0x0000000804077981 */ /* 0x000768000c1e1900 */
[----:B------:R3:W5:Y:S04]  /*32e0*/  LDG.E R11, desc[UR8][R4.64+0x400] ;  /* 0x00040008040b7981 */ /* 0x000768000c1e1900 */
[----:B------:R3:W5:Y:S04]  /*32f0*/  LDG.E R19, desc[UR8][R4.64+0x800] ;  /* 0x0008000804137981 */ /* 0x000768000c1e1900 */
[----:B------:R3:W5:Y:S01]  /*3300*/  LDG.E R21, desc[UR8][R4.64+0xc00] ;  /* 0x000c000804157981 */ /* 0x000762000c1e1900 */
[----:B------:R-:W-:Y:S01]  /*3310*/  LOP3.LUT P2, RZ, R13, 0xff, RZ, 0xc0, !PT ;  /* 0x000000ff0dff7812 */ /* 0x000fe2000784c0ff */
[----:B------:R-:W-:Y:S01]  /*3320*/  BSSY.RECONVERGENT B1, `(.L_x_387) ;  /* 0x0000010000017945 */ /* 0x000fe20003800200 */
[----:B--2---:R-:W-:-:S04]  /*3330*/  IADD3 R9, P0, P1, R14, UR6, R17 ;  /* 0x000000060e097c10 */ /* 0x004fc8000f91e011 */
[----:B------:R-:W-:-:S07]  /*3340*/  IADD3.X R6, PT, PT, RZ, UR7, RZ, P0, P1 ;  /* 0x00000007ff067c10 */ /* 0x000fce00087e24ff */
        /* <DEDUP_REMOVED lines=9> */
.L_x_388:
[----:B-----5:R-:W-:Y:S01]  /*33e0*/  FSETP.NEU.AND P0, PT, R7, R16, PT ;  /* 0x000000100700720b */ /* 0x020fe20003f0d000 */
[----:B------:R-:W-:Y:S02]  /*33f0*/  IMAD.MOV.U32 R12, RZ, RZ, R9 ;  /* 0x000000ffff0c7224 */ /* 0x000fe400078e0009 */
[----:B------:R-:W-:Y:S01]  /*3400*/  IMAD.MOV.U32 R15, RZ, RZ, R6 ;  /* 0x000000ffff0f7224 */ /* 0x000fe200078e0006 */
[----:B------:R-:W-:-:S09]  /*3410*/  SEL R13, RZ, 0x1, !P0 ;  /* 0x00000001ff0d7807 */ /* 0x000fd20004000000 */
.L_x_389:
[----:B0-----:R-:W-:Y:S05]  /*3420*/  BSYNC.RECONVERGENT B1 ;  /* 0x0000000000017941 */ /* 0x001fea0003800200 */
.L_x_387:
[----:B------:R-:W-:Y:S01]  /*3430*/  IMAD.MOV.U32 R5, RZ, RZ, R12 ;  /* 0x000000ffff057224 */ /* 0x000fe200078e000c */
[----:B------:R-:W-:Y:S01]  /*3440*/  IADD3 R12, P1, PT, R9, 0x100, RZ ;  /* 0x00000100090c7810 */ /* 0x000fe20007f3e0ff */
[----:B------:R-:W-:Y:S01]  /*3450*/  IMAD.MOV.U32 R4, RZ, RZ, R15 ;  /* 0x000000ffff047224 */ /* 0x000fe200078e000f */
[-C--:B------:R-:W-:Y:S02]  /*3460*/  FSETP.NEU.AND P3, PT, R11, R16.reuse, PT ;  /* 0x000000100b00720b */ /* 0x080fe40003f6d000 */
        /* <DEDUP_REMOVED lines=12> */
[----:B------:R-:W-:-:S02]  /*3530*/  @!P2 SEL R13, RZ, 0x1, !P3 ;  /* 0x00000001ff0da807 */ /* 0x000fc40005800000 */
[-C--:B------:R-:W-:Y:S02]  /*3540*/  ISETP.LT.U32.AND P0, PT, R7, R12.reuse, PT ;  /* 0x0000000c0700720c */ /* 0x080fe40003f01070 */
[C---:B------:R-:W-:Y:S02]  /*3550*/  LOP3.LUT P3, RZ, R13.reuse, 0xff, RZ, 0xc0, !PT ;  /* 0x000000ff0dff7812 */ /* 0x040fe4000786c0ff */
[CC--:B------:R-:W-:Y:S02]  /*3560*/  ISETP.LT.AND.EX P0, PT, R4.reuse, R15.reuse, PT, P0 ;  /* 0x0000000f0400720c */ /* 0x0c0fe40003f01300 */
[----:B------:R-:W-:Y:S02]  /*3570*/  SEL R13, R13, 0x1, !P1 ;  /* 0x000000010d0d7807 */ /* 0x000fe40004800000 */
[----:B------:R-:W-:Y:S02]  /*3580*/  @P1 SEL R12, R7, R12, P0 ;  /* 0x0000000c070c1207 */ /* 0x000fe40000000000 */
[----:B------:R-:W-:-:S02]  /*3590*/  @P1 SEL R15, R4, R15, P0 ;  /* 0x0000000f040f1207 */ /* 0x000fc40000000000 */
[----:B------:R-:W-:Y:S02]  /*35a0*/  IADD3 R5, P0, PT, R9, 0x300, RZ ;  /* 0x0000030009057810 */ /* 0x000fe40007f1e0ff */
[----:B------:R-:W-:Y:S02]  /*35b0*/  SEL R15, R4, R15, !P3 ;  /* 0x0000000f040f7207 */ /* 0x000fe40005800000 */
[----:B------:R-:W-:Y:S01]  /*35c0*/  FSETP.NEU.AND P2, PT, R21, R16, PT ;  /* 0x000000101500720b */ /* 0x000fe20003f4d000 */
[----:B------:R-:W-:Y:S01]  /*35d0*/  IMAD.X R4, RZ, RZ, R6, P0 ;  /* 0x000000ffff047224 */ /* 0x000fe200000e0606 */
[----:B------:R-:W-:Y:S02]  /*35e0*/  IADD3 R6, PT, PT, -R17, UR4, RZ ;  /* 0x0000000411067c10 */ /* 0x000fe4000fffe1ff */
[----:B------:R-:W-:Y:S02]  /*35f0*/  @!P3 SEL R13, RZ, 0x1, !P1 ;  /* 0x00000001ff0db807 */ /* 0x000fe40004800000 */
[----:B------:R-:W-:-:S02]  /*3600*/  SEL R12, R7, R12, !P3 ;  /* 0x0000000c070c7207 */ /* 0x000fc40005800000 */
[----:B------:R-:W-:Y:S02]  /*3610*/  ISETP.GE.U32.AND P3, PT, R6, 0x400, PT ;  /* 0x000004000600780c */ /* 0x000fe40003f66070 */
[----:B------:R-:W-:Y:S02]  /*3620*/  LOP3.LUT P1, RZ, R13, 0xff, RZ, 0xc0, !PT ;  /* 0x000000ff0dff7812 */ /* 0x000fe4000782c0ff */
        /* <DEDUP_REMOVED lines=9> */
[----:B------:R-:W-:-:S05]  /*36c0*/  VIADD R17, R17, 0x400 ;  /* 0x0000040011117836 */ /* 0x000fca0000000000 */
[----:B------:R-:W-:-:S13]  /*36d0*/  ISETP.GT.U32.AND P0, PT, R17, UR5, PT ;  /* 0x0000000511007c0c */ /* 0x000fda000bf04070 */
[----:B------:R-:W-:Y:S05]  /*36e0*/  @!P0 BRA `(.L_x_391) ;  /* 0xfffffff800f48947 */ /* 0x000fea000383ffff */
.L_x_386:
[----:B------:R-:W-:Y:S01]  /*36f0*/  IADD3 R3, PT, PT, -R17, UR4, RZ ;  /* 0x0000000411037c10 */ /* 0x000fe2000fffe1ff */
[----:B------:R-:W-:Y:S03]  /*3700*/  BSSY.RECONVERGENT B1, `(.L_x_390) ;  /* 0x0000120000017945 */ /* 0x000fe60003800200 */
[----:B------:R-:W-:-:S04]  /*3710*/  ISETP.GE.AND P0, PT, R14, R3, PT ;  /* 0x000000030e00720c */ /* 0x000fc80003f06270 */
[----:B------:R-:W-:-:S13]  /*3720*/  ISETP.GE.U32.OR P0, PT, R17, UR4, P0 ;  /* 0x0000000411007c0c */ /* 0x000fda0008706470 */
[----:B------:R-:W-:Y:S05]  /*3730*/  @P0 BRA `(.L_x_392) ;  /* 0x0000001000700947 */ /* 0x000fea0003800000 */
[----:B------:R-:W-:Y:S01]  /*3740*/  LOP3.LUT R18, RZ, R14, RZ, 0x33, !PT ;  /* 0x0000000eff127212 */ /* 0x000fe200078e33ff */
[----:B------:R-:W-:Y:S01]  /*3750*/  BSSY.RECONVERGENT B2, `(.L_x_393) ;  /* 0x0000095000027945 */ /* 0x000fe20003800200 */
[----:B------:R-:W-:Y:S02]  /*3760*/  IMAD.MOV.U32 R20, RZ, RZ, R14 ;  /* 0x000000ffff147224 */ /* 0x000fe400078e000e */
[----:B------:R-:W-:-:S04]  /*3770*/  IADD3 R18, PT, PT, -R17, UR4, R18 ;  /* 0x0000000411127c10 */ /* 0x000fc8000fffe112 */
[C---:B------:R-:W-:Y:S02]  /*3780*/  ISETP.GE.U32.AND P0, PT, R18.reuse, 0x700, PT ;  /* 0x000007001200780c */ /* 0x040fe40003f06070 */
[----:B------:R-:W-:-:S04]  /*3790*/  LEA.HI R19, R18, 0x1, RZ, 0x18 ;  /* 0x0000000112137811 */ /* 0x000fc800078fc0ff */
[----:B------:R-:W-:-:S07]  /*37a0*/  LOP3.LUT R26, R19, 0x7, RZ, 0xc0, !PT ;  /* 0x00000007131a7812 */ /* 0x000fce00078ec0ff */
[----:B------:R-:W-:Y:S05]  /*37b0*/  @!P0 BRA `(.L_x_394) ;  /* 0x0000000800388947 */ /* 0x000fea0003800000 */
[----:B------:R-:W0:Y:S01]  /*37c0*/  LDC.64 R2, c[0x0][0x380] ;  /* 0x0000e000ff027b82 */ /* 0x000e220000000a00 */
[----:B------:R-:W-:Y:S01]  /*37d0*/  LOP3.LUT R22, R19, 0x1fffff8, RZ, 0xc0, !PT ;  /* 0x01fffff813167812 */ /* 0x000fe200078ec0ff */
[----:B------:R-:W-:Y:S01]  /*37e0*/  BSSY.RECONVERGENT B3, `(.L_x_395) ;  /* 0x000008a000037945 */ /* 0x000fe20003800200 */
[C---:B------:R-:W-:Y:S01]  /*37f0*/  LOP3.LUT R20, R14.reuse, 0x400, RZ, 0xfc, !PT ;  /* 0x000004000e147812 */ /* 0x040fe200078efcff */
[----:B------:R-:W-:Y:S02]  /*3800*/  IMAD.IADD R21, R14, 0x1, R17 ;  /* 0x000000010e157824 */ /* 0x000fe400078e0211 */
[----:B------:R-:W-:-:S07]  /*3810*/  IMAD.MOV R22, RZ, RZ, -R22 ;  /* 0x000000ffff167224 */ /* 0x000fce00078e0a16 */
.L_x_396:
[----:B0-----:R-:W-:-:S05]  /*3820*/  IMAD.WIDE.U32 R6, R21, 0x4, R2 ;  /* 0x0000000415067825 */ /* 0x001fca00078e0002 */
[----:B------:R0:W2:Y:S01]  /*3830*/  LDG.E R29, desc[UR8][R6.64] ;  /* 0x00000008061d7981 */ /* 0x0000a2000c1e1900 */
[----:B------:R-:W-:-:S04]  /*3840*/  VIADD R23, R21, 0x100 ;  /* 0x0000010015177836 */ /* 0x000fc80000000000 */
[----:B------:R-:W-:-:S05]  /*3850*/  IMAD.WIDE.U32 R8, R23, 0x4, R2 ;  /* 0x0000000417087825 */ /* 0x000fca00078e0002 */
[----:B------:R3:W4:Y:S01]  /*3860*/  LDG.E R25, desc[UR8][R8.64] ;  /* 0x0000000808197981 */ /* 0x000722000c1e1900 */
[----:B------:R-:W-:-:S04]  /*3870*/  VIADD R27, R21, 0x200 ;  /* 0x00000200151b7836 */ /* 0x000fc80000000000 */
[----:B------:R-:W-:-:S05]  /*3880*/  IMAD.WIDE.U32 R10, R27, 0x4, R2 ;  /* 0x000000041b0a7825 */ /* 0x000fca00078e0002 */
[----:B------:R5:W4:Y:S01]  /*3890*/  LDG.E R31, desc[UR8][R10.64] ;  /* 0x000000080a1f7981 */ /* 0x000b22000c1e1900 */
[----:B------:R-:W-:-:S04]  /*38a0*/  VIADD R33, R21, 0x300 ;  /* 0x0000030015217836 */ /* 0x000fc80000000000 */
[----:B------:R-:W-:-:S05]  /*38b0*/  IMAD.WIDE.U32 R4, R33, 0x4, R2 ;  /* 0x0000000421047825 */ /* 0x000fca00078e0002 */
[----:B------:R1:W4:Y:S01]  /*38c0*/  LDG.E R37, desc[UR8][R4.64] ;  /* 0x0000000804257981 */ /* 0x000322000c1e1900 */
[----:B------:R-:W-:-:S04]  /*38d0*/  VIADD R35, R21, 0x400 ;  /* 0x0000040015237836 */ /* 0x000fc80000000000 */
[----:B0-----:R-:W-:-:S06]  /*38e0*/  IMAD.WIDE.U32 R6, R35, 0x4, R2 ;  /* 0x0000000423067825 */ /* 0x001fcc00078e0002 */
[----:B------:R-:W4:Y:S01]  /*38f0*/  LDG.E R7, desc[UR8][R6.64] ;  /* 0x0000000806077981 */ /* 0x000f22000c1e1900 */
[----:B------:R-:W-:-:S04]  /*3900*/  VIADD R24, R21, 0x500 ;  /* 0x0000050015187836 */ /* 0x000fc80000000000 */
[----:B---3--:R-:W-:-:S06]  /*3910*/  IMAD.WIDE.U32 R8, R24, 0x4, R2 ;  /* 0x0000000418087825 */ /* 0x008fcc00078e0002 */
[----:B------:R0:W3:Y:S01]  /*3920*/  LDG.E R9, desc[UR8][R8.64] ;  /* 0x0000000808097981 */ /* 0x0000e2000c1e1900 */
[----:B------:R-:W-:-:S04]  /*3930*/  VIADD R28, R21, 0x600 ;  /* 0x00000600151c7836 */ /* 0x000fc80000000000 */
[----:B-----5:R-:W-:-:S06]  /*3940*/  IMAD.WIDE.U32 R10, R28, 0x4, R2 ;  /* 0x000000041c0a7825 */ /* 0x020fcc00078e0002 */
[----:B------:R5:W3:Y:S01]  /*3950*/  LDG.E R11, desc[UR8][R10.64] ;  /* 0x000000080a0b7981 */ /* 0x000ae2000c1e1900 */
[----:B------:R-:W-:-:S04]  /*3960*/  VIADD R30, R21, 0x700 ;  /* 0x00000700151e7836 */ /* 0x000fc80000000000 */
[----:B-1----:R-:W-:-:S06]  /*3970*/  IMAD.WIDE.U32 R4, R30, 0x4, R2 ;  /* 0x000000041e047825 */ /* 0x002fcc00078e0002 */
[----:B------:R1:W3:Y:S01]  /*3980*/  LDG.E R5, desc[UR8][R4.64] ;  /* 0x0000000804057981 */ /* 0x0002e2000c1e1900 */
[----:B------:R-:W-:Y:S01]  /*3990*/  PRMT R32, R13, 0x7610, R32 ;  /* 0x000076100d207816 */ /* 0x000fe20000000020 */
[----:B------:R-:W-:Y:S01]  /*39a0*/  VIADD R22, R22, 0x8 ;  /* 0x0000000816167836 */ /* 0x000fe20000000000 */
[C---:B------:R-:W-:Y:S01]  /*39b0*/  IADD3 R13, P2, PT, R21.reuse, UR6, RZ ;  /* 0x00000006150d7c10 */ /* 0x040fe2000ff5e0ff */
[----:B------:R-:W-:Y:S01]  /*39c0*/  VIADD R20, R20, 0x800 ;  /* 0x0000080014147836 */ /* 0x000fe20000000000 */
[----:B------:R-:W-:Y:S01]  /*39d0*/  LOP3.LUT P3, RZ, R32, 0xff, RZ, 0xc0, !PT ;  /* 0x000000ff20ff7812 */ /* 0x000fe2000786c0ff */
[----:B------:R-:W-:Y:S02]  /*39e0*/  VIADD R21, R21, 0x800 ;  /* 0x0000080015157836 */ /* 0x000fe40000000000 */
[----:B0-----:R-:W-:Y:S01]  /*39f0*/  IMAD.X R8, RZ, RZ, UR7, P2 ;  /* 0x00000007ff087e24 */ /* 0x001fe200090e06ff */
[CC--:B--2---:R-:W-:Y:S02]  /*3a00*/  FSETP.NEU.AND P0, PT, R29.reuse, R16.reuse, PT ;  /* 0x000000101d00720b */ /* 0x0c4fe40003f0d000 */
[----:B------:R-:W-:-:S07]  /*3a10*/  FSETP.NEU.AND P1, PT, R29, R16, P3 ;  /* 0x000000101d00720b */ /* 0x000fce0001f2d000 */
[----:B------:R-:W-:Y:S02]  /*3a20*/  @!P3 SEL R32, RZ, 0x1, !P0 ;  /* 0x00000001ff20b807 */ /* 0x000fe40004000000 */
[----:B------:R-:W-:Y:S02]  /*3a30*/  ISETP.LT.U32.AND P0, PT, R13, R12, PT ;  /* 0x0000000c0d00720c */ /* 0x000fe40003f01070 */
[----:B------:R-:W-:Y:S02]  /*3a40*/  SEL R6, R32, 0x1, !P1 ;  /* 0x0000000120067807 */ /* 0x000fe40004800000 */
[----:B----4-:R-:W-:Y:S02]  /*3a50*/  FSETP.NEU.AND P5, PT, R25, R16, PT ;  /* 0x000000101900720b */ /* 0x010fe40003fad000 */
[----:B------:R-:W-:Y:S02]  /*3a60*/  LOP3.LUT P2, RZ, R6, 0xff, RZ, 0xc0, !PT ;  /* 0x000000ff06ff7812 */ /* 0x000fe4000784c0ff */
[----:B------:R-:W-:-:S02]  /*3a70*/  ISETP.LT.AND.EX P0, PT, R8, R15, PT, P0 ;  /* 0x0000000f0800720c */ /* 0x000fc40003f01300 */
[----:B------:R-:W-:Y:S02]  /*3a80*/  FSETP.NEU.AND P4, PT, R25, R16, P2 ;  /* 0x000000101900720b */ /* 0x000fe4000178d000 */
[CC--:B-----5:R-:W-:Y:S02]  /*3a90*/  SEL R10, R13.reuse, R12.reuse, P0 ;  /* 0x0000000c0d0a7207 */ /* 0x0e0fe40000000000 */
[CC--:B------:R-:W-:Y:S02]  /*3aa0*/  SEL R29, R8.reuse, R15.reuse, P0 ;  /* 0x0000000f081d7207 */ /* 0x0c0fe40000000000 */
[----:B------:R-:W-:Y:S02]  /*3ab0*/  @!P1 SEL R10, R13, R12, !P3 ;  /* 0x0000000c0d0a9207 */ /* 0x000fe40005800000 */
[----:B------:R-:W-:Y:S02]  /*3ac0*/  @!P1 SEL R29, R8, R15, !P3 ;  /* 0x0000000f081d9207 */ /* 0x000fe40005800000 */
[----:B------:R-:W-:-:S02]  /*3ad0*/  @!P2 SEL R6, RZ, 0x1, !P5 ;  /* 0x00000001ff06a807 */ /* 0x000fc40006800000 */
[----:B------:R-:W-:Y:S02]  /*3ae0*/  IADD3 R23, P0, PT, R23, UR6, RZ ;  /* 0x0000000617177c10 */ /* 0x000fe4000ff1e0ff */
[----:B------:R-:W-:Y:S02]  /*3af0*/  SEL R6, R6, 0x1, !P4 ;  /* 0x0000000106067807 */ /* 0x000fe40006000000 */
[----:B------:R-:W-:Y:S01]  /*3b00*/  FSETP.NEU.AND P5, PT, R31, R16, PT ;  /* 0x000000101f00720b */ /* 0x000fe20003fad000 */
[----:B-1----:R-:W-:Y:S01]  /*3b10*/  IMAD.X R4, RZ, RZ, UR7, P0 ;  /* 0x00000007ff047e24 */ /* 0x002fe200080e06ff */
        /* <DEDUP_REMOVED lines=11> */
[----:B------:R-:W-:Y:S02]  /*3bd0*/  IADD3 R27, P0, PT, R27, UR6, RZ ;  /* 0x000000061b1b7c10 */ /* 0x000fe4000ff1e0ff */
[CC--:B------:R-:W-:Y:S02]  /*3be0*/  FSETP.NEU.AND P5, PT, R37.reuse, R16.reuse, PT ;  /* 0x000000102500720b */ /* 0x0c0fe40003fad000 */
[----:B------:R-:W-:Y:S01]  /*3bf0*/  FSETP.NEU.AND P4, PT, R37, R16, P2 ;  /* 0x000000102500720b */ /* 0x000fe2000178d000 */
[----:B------:R-:W-:Y:S01]  /*3c00*/  IMAD.X R4, RZ, RZ, UR7, P0 ;  /* 0x00000007ff047e24 */ /* 0x000fe200080e06ff */
[----:B------:R-:W-:-:S04]  /*3c10*/  ISETP.LT.U32.AND P0, PT, R27, R8, PT ;  /* 0x000000081b00720c */ /* 0x000fc80003f01070 */
[-C--:B------:R-:W-:Y:S02]  /*3c20*/  ISETP.LT.AND.EX P0, PT, R4, R13.reuse, PT, P0 ;  /* 0x0000000d0400720c */ /* 0x080fe40003f01300 */
[----:B------:R-:W-:Y:S02]  /*3c30*/  @!P2 SEL R6, RZ, 0x1, !P5 ;  /* 0x00000001ff06a807 */ /* 0x000fe40006800000 */
[CC--:B------:R-:W-:Y:S02]  /*3c40*/  SEL R10, R27.reuse, R8.reuse, P0 ;  /* 0x000000081b0a7207 */ /* 0x0c0fe40000000000 */
[----:B------:R-:W-:Y:S02]  /*3c50*/  SEL R6, R6, 0x1, !P4 ;  /* 0x0000000106067807 */ /* 0x000fe40006000000 */
[----:B------:R-:W-:Y:S02]  /*3c60*/  SEL R15, R4, R13, P0 ;  /* 0x0000000d040f7207 */ /* 0x000fe40000000000 */
[----:B------:R-:W-:-:S02]  /*3c70*/  @!P3 SEL R10, R27, R8, !P1 ;  /* 0x000000081b0ab207 */ /* 0x000fc40004800000 */
[----:B------:R-:W-:Y:S02]  /*3c80*/  @!P3 SEL R15, R4, R13, !P1 ;  /* 0x0000000d040fb207 */ /* 0x000fe40004800000 */
[----:B------:R-:W-:Y:S02]  /*3c90*/  IADD3 R33, P0, PT, R33, UR6, RZ ;  /* 0x0000000621217c10 */ /* 0x000fe4000ff1e0ff */
[----:B------:R-:W-:Y:S02]  /*3ca0*/  LOP3.LUT P1, RZ, R6, 0xff, RZ, 0xc0, !PT ;  /* 0x000000ff06ff7812 */ /* 0x000fe4000782c0ff */
[----:B------:R-:W-:Y:S01]  /*3cb0*/  FSETP.NEU.AND P5, PT, R7, R16, PT ;  /* 0x000000100700720b */ /* 0x000fe20003fad000 */
[----:B------:R-:W-:Y:S01]  /*3cc0*/  IMAD.X R4, RZ, RZ, UR7, P0 ;  /* 0x00000007ff047e24 */ /* 0x000fe200080e06ff */
[----:B------:R-:W-:Y:S02]  /*3cd0*/  ISETP.LT.U32.AND P0, PT, R33, R10, PT ;  /* 0x0000000a2100720c */ /* 0x000fe40003f01070 */
[----:B------:R-:W-:-:S02]  /*3ce0*/  FSETP.NEU.AND P3, PT, R7, R16, P1 ;  /* 0x000000100700720b */ /* 0x000fc40000f6d000 */
[----:B------:R-:W-:-:S04]  /*3cf0*/  ISETP.LT.AND.EX P0, PT, R4, R15, PT, P0 ;  /* 0x0000000f0400720c */ /* 0x000fc80003f01300 */
[-C--:B------:R-:W-:Y:S02]  /*3d00*/  SEL R8, R33, R10.reuse, P0 ;  /* 0x0000000a21087207 */ /* 0x080fe40000000000 */
[----:B------:R-:W-:Y:S02]  /*3d10*/  @!P1 SEL R6, RZ, 0x1, !P5 ;  /* 0x00000001ff069807 */ /* 0x000fe40006800000 */
[----:B------:R-:W-:Y:S02]  /*3d20*/  SEL R13, R4, R15, P0 ;  /* 0x0000000f040d7207 */ /* 0x000fe40000000000 */
[----:B------:R-:W-:Y:S02]  /*3d30*/  IADD3 R35, P0, PT, R35, UR6, RZ ;  /* 0x0000000623237c10 */ /* 0x000fe4000ff1e0ff */
[----:B------:R-:W-:Y:S02]  /*3d40*/  @!P4 SEL R8, R33, R10, !P2 ;  /* 0x0000000a2108c207 */ /* 0x000fe40005000000 */
[----:B------:R-:W-:-:S02]  /*3d50*/  SEL R6, R6, 0x1, !P3 ;  /* 0x0000000106067807 */ /* 0x000fc40005800000 */
[----:B------:R-:W-:Y:S01]  /*3d60*/  @!P4 SEL R13, R4, R15, !P2 ;  /* 0x0000000f040dc207 */ /* 0x000fe20005000000 */
[----:B------:R-:W-:Y:S01]  /*3d70*/  IMAD.X R4, RZ, RZ, UR7, P0 ;  /* 0x00000007ff047e24 */ /* 0x000fe200080e06ff */
[CC--:B------:R-:W-:Y:S02]  /*3d80*/  ISETP.LT.U32.AND P0, PT, R35.reuse, R8.reuse, PT ;  /* 0x000000082300720c */ /* 0x0c0fe40003f01070 */
[----:B------:R-:W-:Y:S02]  /*3d90*/  LOP3.LUT P2, RZ, R6, 0xff, RZ, 0xc0, !PT ;  /* 0x000000ff06ff7812 */ /* 0x000fe4000784c0ff */
[----:B------:R-:W-:Y:S02]  /*3da0*/  ISETP.LT.AND.EX P0, PT, R4, R13, PT, P0 ;  /* 0x0000000d0400720c */ /* 0x000fe40003f01300 */
[----:B------:R-:W-:Y:S02]  /*3db0*/  IADD3 R24, P4, PT, R24, UR6, RZ ;  /* 0x0000000618187c10 */ /* 0x000fe4000ff9e0ff */
[----:B------:R-:W-:-:S02]  /*3dc0*/  SEL R7, R35, R8, P0 ;  /* 0x0000000823077207 */ /* 0x000fc40000000000 */
[CC--:B------:R-:W-:Y:S02]  /*3dd0*/  SEL R23, R4.reuse, R13.reuse, P0 ;  /* 0x0000000d04177207 */ /* 0x0c0fe40000000000 */
[----:B---3--:R-:W-:Y:S02]  /*3de0*/  FSETP.NEU.AND P0, PT, R9, R16, PT ;  /* 0x000000100900720b */ /* 0x008fe40003f0d000 */
[----:B------:R-:W-:Y:S02]  /*3df0*/  @!P3 SEL R7, R35, R8, !P1 ;  /* 0x000000082307b207 */ /* 0x000fe40004800000 */
[----:B------:R-:W-:Y:S01]  /*3e00*/  @!P3 SEL R23, R4, R13, !P1 ;  /* 0x0000000d0417b207 */ /* 0x000fe20004800000 */
[----:B------:R-:W-:Y:S01]  /*3e10*/  IMAD.X R4, RZ, RZ, UR7, P4 ;  /* 0x00000007ff047e24 */ /* 0x000fe2000a0e06ff */
[----:B------:R-:W-:Y:S02]  /*3e20*/  FSETP.NEU.AND P3, PT, R9, R16, P2 ;  /* 0x000000100900720b */ /* 0x000fe4000176d000 */
[----:B------:R-:W-:-:S02]  /*3e30*/  @!P2 SEL R6, RZ, 0x1, !P0 ;  /* 0x00000001ff06a807 */ /* 0x000fc40004000000 */
[----:B------:R-:W-:Y:S02]  /*3e40*/  ISETP.LT.U32.AND P0, PT, R24, R7, PT ;  /* 0x000000071800720c */ /* 0x000fe40003f01070 */
[----:B------:R-:W-:Y:S02]  /*3e50*/  SEL R6, R6, 0x1, !P3 ;  /* 0x0000000106067807 */ /* 0x000fe40005800000 */
[----:B------:R-:W-:Y:S02]  /*3e60*/  ISETP.LT.AND.EX P0, PT, R4, R23, PT, P0 ;  /* 0x000000170400720c */ /* 0x000fe40003f01300 */
[----:B------:R-:W-:Y:S02]  /*3e70*/  LOP3.LUT P1, RZ, R6, 0xff, RZ, 0xc0, !PT ;  /* 0x000000ff06ff7812 */ /* 0x000fe4000782c0ff */
[----:B------:R-:W-:Y:S02]  /*3e80*/  SEL R13, R24, R7, P0 ;  /* 0x00000007180d7207 */ /* 0x000fe40000000000 */
[----:B------:R-:W-:-:S02]  /*3e90*/  SEL R15, R4, R23, P0 ;  /* 0x00000017040f7207 */ /* 0x000fc40000000000 */
[----:B------:R-:W-:Y:S02]  /*3ea0*/  IADD3 R28, P0, PT, R28, UR6, RZ ;  /* 0x000000061c1c7c10 */ /* 0x000fe4000ff1e0ff */
[----:B------:R-:W-:Y:S02]  /*3eb0*/  @!P3 SEL R13, R24, R7, !P2 ;  /* 0x00000007180db207 */ /* 0x000fe40005000000 */
[----:B------:R-:W-:Y:S01]  /*3ec0*/  @!P3 SEL R15, R4, R23, !P2 ;  /* 0x00000017040fb207 */ /* 0x000fe20005000000 */
[----:B------:R-:W-:Y:S01]  /*3ed0*/  IMAD.X R4, RZ, RZ, UR7, P0 ;  /* 0x00000007ff047e24 */ /* 0x000fe200080e06ff */
[CC--:B------:R-:W-:Y:S02]  /*3ee0*/  FSETP.NEU.AND P3, PT, R11.reuse, R16.reuse, P1 ;  /* 0x000000100b00720b */ /* 0x0c0fe40000f6d000 */
[----:B------:R-:W-:Y:S02]  /*3ef0*/  ISETP.LT.U32.AND P0, PT, R28, R13, PT ;  /* 0x0000000d1c00720c */ /* 0x000fe40003f01070 */
[----:B------:R-:W-:-:S02]  /*3f00*/  FSETP.NEU.AND P2, PT, R11, R16, PT ;  /* 0x000000100b00720b */ /* 0x000fc40003f4d000 */
[----:B------:R-:W-:Y:S02]  /*3f10*/  ISETP.LT.AND.EX P0, PT, R4, R15, PT, P0 ;  /* 0x0000000f0400720c */ /* 0x000fe40003f01300 */
[----:B------:R-:W-:Y:S02]  /*3f20*/  @!P1 SEL R6, RZ, 0x1, !P2 ;  /* 0x00000001ff069807 */ /* 0x000fe40005000000 */
[----:B------:R-:W-:Y:S02]  /*3f30*/  SEL R7, R28, R13, P0 ;  /* 0x0000000d1c077207 */ /* 0x000fe40000000000 */
[----:B------:R-:W-:Y:S02]  /*3f40*/  SEL R9, R4, R15, P0 ;  /* 0x0000000f04097207 */ /* 0x000fe40000000000 */
[----:B------:R-:W-:Y:S02]  /*3f50*/  IADD3 R30, P0, PT, R30, UR6, RZ ;  /* 0x000000061e1e7c10 */ /* 0x000fe4000ff1e0ff */
[----:B------:R-:W-:-:S02]  /*3f60*/  @!P3 SEL R7, R28, R13, !P1 ;  /* 0x0000000d1c07b207 */ /* 0x000fc40004800000 */
[----:B------:R-:W-:Y:S01]  /*3f70*/  @!P3 SEL R9, R4, R15, !P1 ;  /* 0x0000000f0409b207 */ /* 0x000fe20004800000 */
[----:B------:R-:W-:Y:S01]  /*3f80*/  IMAD.X R4, RZ, RZ, UR7, P0 ;  /* 0x00000007ff047e24 */ /* 0x000fe200080e06ff */
[----:B------:R-:W-:Y:S02]  /*3f90*/  SEL R6, R6, 0x1, !P3 ;  /* 0x0000000106067807 */ /* 0x000fe40005800000 */
[----:B------:R-:W-:Y:S02]  /*3fa0*/  ISETP.LT.U32.AND P0, PT, R30, R7, PT ;  /* 0x000000071e00720c */ /* 0x000fe40003f01070 */
[----:B------:R-:W-:Y:S02]  /*3fb0*/  LOP3.LUT P2, RZ, R6, 0xff, RZ, 0xc0, !PT ;  /* 0x000000ff06ff7812 */ /* 0x000fe4000784c0ff */
[----:B------:R-:W-:Y:S02]  /*3fc0*/  ISETP.LT.AND.EX P0, PT, R4, R9, PT, P0 ;  /* 0x000000090400720c */ /* 0x000fe40003f01300 */
[----:B------:R-:W-:-:S02]  /*3fd0*/  FSETP.NEU.AND P3, PT, R5, R16, P2 ;  /* 0x000000100500720b */ /* 0x000fc4000176d000 */
[----:B------:R-:W-:Y:S02]  /*3fe0*/  SEL R12, R30, R7, P0 ;  /* 0x000000071e0c7207 */ /* 0x000fe40000000000 */
[----:B------:R-:W-:Y:S02]  /*3ff0*/  SEL R15, R4, R9, P0 ;  /* 0x00000009040f7207 */ /* 0x000fe40000000000 */
[----:B------:R-:W-:Y:S02]  /*4000*/  ISETP.NE.AND P0, PT, R22, RZ, PT ;  /* 0x000000ff1600720c */ /* 0x000fe40003f05270 */
[----:B------:R-:W-:-:S04]  /*4010*/  FSETP.NEU.AND P1, PT, R5, R16, PT ;  /* 0x000000100500720b */ /* 0x000fc80003f2d000 */
[----:B------:R-:W-:Y:S02]  /*4020*/  @!P2 SEL R6, RZ, 0x1, !P1 ;  /* 0x00000001ff06a807 */ /* 0x000fe40004800000 */
[----:B------:R-:W-:Y:S02]  /*4030*/  @!P3 SEL R12, R30, R7, !P2 ;  /* 0x000000071e0cb207 */ /* 0x000fe40005000000 */
[----:B------:R-:W-:Y:S02]  /*4040*/  SEL R6, R6, 0x1, !P3 ;  /* 0x0000000106067807 */ /* 0x000fe40005800000 */
[----:B------:R-:W-:Y:S02]  /*4050*/  @!P3 SEL R15, R4, R9, !P2 ;  /* 0x00000009040fb207 */ /* 0x000fe40005000000 */
[----:B------:R-:W-:Y:S01]  /*4060*/  PRMT R13, R6, 0x7610, R13 ;  /* 0x00007610060d7816 */ /* 0x000fe2000000000d */
[----:B------:R-:W-:Y:S06]  /*4070*/  @P0 BRA `(.L_x_396) ;  /* 0xfffffff400e80947 */ /* 0x000fec000383ffff */
[----:B------:R-:W-:Y:S05]  /*4080*/  BSYNC.RECONVERGENT B3 ;  /* 0x0000000000037941 */ /* 0x000fea0003800200 */
.L_x_395:
[----:B------:R-:W-:-:S07]  /*4090*/  VIADD R20, R20, 0xfffffc00 ;  /* 0xfffffc0014147836 */ /* 0x000fce0000000000 */
.L_x_394:
[----:B------:R-:W-:Y:S05]  /*40a0*/  BSYNC.RECONVERGENT B2 ;  /* 0x0000000000027941 */ /* 0x000fea0003800200 */
.L_x_393:
        /* <DEDUP_REMOVED lines=12> */
[----:B------:R0:W3:Y:S01]  /*4170*/  LDG.E R7, desc[UR8][R6.64] ;  /* 0x0000000806077981 */ /* 0x0000e2000c1e1900 */
[----:B------:R-:W-:-:S04]  /*4180*/  VIADD R23, R11, 0x200 ;  /* 0x000002000b177836 */ /* 0x000fc80000000000 */
[----:B------:R-:W-:-:S06]  /*4190*/  IMAD.WIDE.U32 R8, R23, 0x4, R2 ;  /* 0x0000000417087825 */ /* 0x000fcc00078e0002 */
[----:B------:R-:W4:Y:S01]  /*41a0*/  LDG.E R9, desc[UR8][R8.64] ;  /* 0x0000000808097981 */ /* 0x000f22000c1e1900 */
[----:B------:R-:W-:-:S04]  /*41b0*/  VIADD R25, R11, 0x300 ;  /* 0x000003000b197836 */ /* 0x000fc80000000000 */
[----:B------:R-:W-:-:S06]  /*41c0*/  IMAD.WIDE.U32 R2, R25, 0x4, R2 ;  /* 0x0000000419027825 */ /* 0x000fcc00078e0002 */
[----:B------:R5:W4:Y:S01]  /*41d0*/  LDG.E R3, desc[UR8][R2.64] ;  /* 0x0000000802037981 */ /* 0x000b22000c1e1900 */
[----:B------:R-:W-:Y:S01]  /*41e0*/  LOP3.LUT P3, RZ, R13, 0xff, RZ, 0xc0, !PT ;  /* 0x000000ff0dff7812 */ /* 0x000fe2000786c0ff */
[----:B------:R-:W-:Y:S01]  /*41f0*/  VIADD R20, R20, 0x400 ;  /* 0x0000040014147836 */ /* 0x000fe20000000000 */
[----:B------:R-:W-:Y:S02]  /*4200*/  IADD3 R11, P2, PT, R11, UR6, RZ ;  /* 0x000000060b0b7c10 */ /* 0x000fe4000ff5e0ff */
[----:B------:R-:W-:-:S03]  /*4210*/  IADD3 R21, P5, PT, R21, UR6, RZ ;  /* 0x0000000615157c10 */ /* 0x000fc6000ffbe0ff */
[----:B0-----:R-:W-:Y:S02]  /*4220*/  IMAD.X R6, RZ, RZ, UR7, P2 ;  /* 0x00000007ff067e24 */ /* 0x001fe400090e06ff */
[----:B-----5:R-:W-:Y:S01]  /*4230*/  IMAD.X R2, RZ, RZ, UR7, P5 ;  /* 0x00000007ff027e24 */ /* 0x020fe2000a8e06ff */
[----:B------:R-:W-:Y:S02]  /*4240*/  IADD3 R25, P5, PT, R25, UR6, RZ ;  /* 0x0000000619197c10 */ /* 0x000fe4000ffbe0ff */
[CC--:B--2---:R-:W-:Y:S02]  /*4250*/  FSETP.NEU.AND P0, PT, R5.reuse, R16.reuse, PT ;  /* 0x000000100500720b */ /* 0x0c4fe40003f0d000 */
        /* <DEDUP_REMOVED lines=15> */
[CC--:B------:R-:W-:Y:S02]  /*4350*/  ISETP.LT.AND.EX P0, PT, R2.reuse, R5.reuse, PT, P0 ;  /* 0x000000050200720c */ /* 0x0c0fe40003f01300 */
        /* <DEDUP_REMOVED lines=17> */
[----:B------:R-:W-:Y:S01]  /*4470*/  @!P4 SEL R5, R2, R7, !P3 ;  /* 0x000000070205c207 */ /* 0x000fe20005800000 */
[----:B------:R-:W-:Y:S01]  /*4480*/  IMAD.X R2, RZ, RZ, UR7, P5 ;  /* 0x00000007ff027e24 */ /* 0x000fe2000a8e06ff */
[----:B------:R-:W-:-:S02]  /*4490*/  FSETP.NEU.AND P4, PT, R3, R16, P2 ;  /* 0x000000100300720b */ /* 0x000fc4000178d000 */
        /* <DEDUP_REMOVED lines=9> */
.L_x_398:
[----:B------:R-:W-:Y:S05]  /*4530*/  BSYNC.RECONVERGENT B2 ;  /* 0x0000000000027941 */ /* 0x000fea0003800200 */
.L_x_397:
        /* <DEDUP_REMOVED lines=25> */
[----:B------:R-:W-:Y:S01]  /*46d0*/  IMAD.X R4, RZ, RZ, UR7, P5 ;  /* 0x00000007ff047e24 */ /* 0x000fe2000a8e06ff */
        /* <DEDUP_REMOVED lines=13> */
.L_x_400:
[----:B------:R-:W-:Y:S05]  /*47b0*/  BSYNC.RECONVERGENT B2 ;  /* 0x0000000000027941 */ /* 0x000fea0003800200 */
.L_x_399:
[----:B------:R-:W-:Y:S05]  /*47c0*/  @P1 BRA `(.L_x_392) ;  /* 0x00000000004c1947 */ /* 0x000fea0003800000 */
[----:B------:R-:W0:Y:S01]  /*47d0*/  LDC.64 R2, c[0x0][0x380] ;  /* 0x0000e000ff027b82 */ /* 0x000e220000000a00 */
[----:B------:R-:W-:-:S04]  /*47e0*/  IMAD.IADD R17, R20, 0x1, R17 ;  /* 0x0000000114117824 */ /* 0x000fc800078e0211 */
[----:B0-----:R-:W-:-:S06]  /*47f0*/  IMAD.WIDE.U32 R2, R17, 0x4, R2 ;  /* 0x0000000411027825 */ /* 0x001fcc00078e0002 */
[----:B------:R-:W2:Y:S01]  /*4800*/  LDG.E R3, desc[UR8][R2.64] ;  /* 0x0000000802037981 */ /* 0x000ea2000c1e1900 */
[----:B------:R-:W-:Y:S02]  /*4810*/  LOP3.LUT P3, RZ, R13, 0xff, RZ, 0xc0, !PT ;  /* 0x000000ff0dff7812 */ /* 0x000fe4000786c0ff */
[----:B------:R-:W-:-:S04]  /*4820*/  IADD3 R17, P1, PT, R17, UR6, RZ ;  /* 0x0000000611117c10 */ /* 0x000fc8000ff3e0ff */
[----:B------:R-:W-:Y:S01]  /*4830*/  ISETP.LT.U32.AND P0, PT, R17, R12, PT ;  /* 0x0000000c1100720c */ /* 0x000fe20003f01070 */
[----:B------:R-:W-:-:S05]  /*4840*/  IMAD.X R6, RZ, RZ, UR7, P1 ;  /* 0x00000007ff067e24 */ /* 0x000fca00088e06ff */
        /* <DEDUP_REMOVED lines=11> */
.L_x_392:
[----:B------:R-:W-:Y:S05]  /*4900*/  BSYNC.RECONVERGENT B1 ;  /* 0x0000000000017941 */ /* 0x000fea0003800200 */
.L_x_390:
        /* <DEDUP_REMOVED lines=24> */
.L_x_402:
[----:B------:R-:W-:Y:S05]  /*4a90*/  BSYNC.RECONVERGENT B1 ;  /* 0x0000000000017941 */ /* 0x000fea0003800200 */
.L_x_401:
        /* <DEDUP_REMOVED lines=23> */
.L_x_404:
[----:B------:R-:W-:Y:S05]  /*4c10*/  BSYNC.RECONVERGENT B1 ;  /* 0x0000000000017941 */ /* 0x000fea0003800200 */
.L_x_403:
        /* <DEDUP_REMOVED lines=20> */
.L_x_406:
[----:B------:R-:W-:Y:S05]  /*4d60*/  BSYNC.RECONVERGENT B1 ;  /* 0x0000000000017941 */ /* 0x000fea0003800200 */
.L_x_405:
        /* <DEDUP_REMOVED lines=20> */
.L_x_408:
[----:B------:R-:W-:Y:S05]  /*4eb0*/  BSYNC.RECONVERGENT B1 ;  /* 0x0000000000017941 */ /* 0x000fea0003800200 */
.L_x_407:
        /* <DEDUP_REMOVED lines=20> */
.L_x_410:
[----:B------:R-:W-:Y:S05]  /*5000*/  BSYNC.RECONVERGENT B1 ;  /* 0x0000000000017941 */ /* 0x000fea0003800200 */
.L_x_409:
[----:B------:R-:W-:Y:S04]  /*5010*/  BSSY.RECONVERGENT B1, `(.L_x_411) ;  /* 0x000000c000017945 */ /* 0x000fe80003800200 */
[----:B------:R-:W-:Y:S05]  /*5020*/  @P1 BRA `(.L_x_412) ;  /* 0x0000000000281947 */ /* 0x000fea0003800000 */
[----:B--2---:R-:W2:Y:S01]  /*5030*/  S2R R4, SR_CgaCtaId ;  /* 0x0000000000047919 */ /* 0x004ea20000008800 */
[----:B----4-:R-:W-:Y:S02]  /*5040*/  MOV R3, 0x400 ;  /* 0x0000040000037802 */ /* 0x010fe40000000f00 */
[----:B0-----:R-:W-:-:S04]  /*5050*/  SHF.R.U32.HI R2, RZ, 0x1, R14 ;  /* 0x00000001ff027819 */ /* 0x001fc8000001160e */
[----:B------:R-:W-:Y:S02]  /*5060*/  LOP3.LUT R2, R2, 0x1f0, RZ, 0xc0, !PT ;  /* 0x000001f002027812 */ /* 0x000fe400078ec0ff */
[----:B--2---:R-:W-:-:S05]  /*5070*/  LEA R3, R4, R3, 0x18 ;  /* 0x0000000304037211 */ /* 0x004fca00078ec0ff */
[----:B------:R-:W-:Y:S02]  /*5080*/  IMAD.IADD R4, R2, 0x1, R3 ;  /* 0x0000000102047824 */ /* 0x000fe400078e0203 */
[----:B------:R-:W-:Y:S02]  /*5090*/  IMAD.MOV.U32 R2, RZ, RZ, R12 ;  /* 0x000000ffff027224 */ /* 0x000fe400078e000c */
[----:B------:R-:W-:Y:S01]  /*50a0*/  IMAD.MOV.U32 R3, RZ, RZ, R15 ;  /* 0x000000ffff037224 */ /* 0x000fe200078e000f */
[----:B------:R0:W-:Y:S04]  /*50b0*/  STS.U8 [R4+0x8], R13 ;  /* 0x0000080d04007388 */ /* 0x0001e80000000000 */
[----:B------:R0:W-:Y:S02]  /*50c0*/  STS.64 [R4+0x10], R2 ;  /* 0x0000100204007388 */ /* 0x0001e40000000a00 */
.L_x_412:
[----:B------:R-:W-:Y:S05]  /*50d0*/  BSYNC.RECONVERGENT B1 ;  /* 0x0000000000017941 */ /* 0x000fea0003800200 */
.L_x_411:
        /* <DEDUP_REMOVED lines=8> */
[----:B0-2---:R-:W0:Y:S04]  /*5160*/  LDS.64 R4, [UR5+0x20] ;  /* 0x00002005ff047984 */ /* 0x005e280008000a00 */
[----:B------:R-:W2:Y:S04]  /*5170*/  LDS.U8 R14, [UR5+0x28] ;  /* 0x00002805ff0e7984 */ /* 0x000ea80008000000 */
[----:B------:R-:W1:Y:S04]  /*5180*/  LDS.64 R8, [UR5+0x30] ;  /* 0x00003005ff087984 */ /* 0x000e680008000a00 */
[----:B------:R-:W1:Y:S04]  /*5190*/  LDS.U8 R16, [UR5+0x38] ;  /* 0x00003805ff107984 */ /* 0x000e680008000000 */
[----:B------:R-:W1:Y:S04]  /*51a0*/  LDS.64 R6, [UR5+0x40] ;  /* 0x00004005ff067984 */ /* 0x000e680008000a00 */
[----:B------:R-:W1:Y:S04]  /*51b0*/  LDS.U8 R17, [UR5+0x48] ;  /* 0x00004805ff117984 */ /* 0x000e680008000000 */
[----:B----4-:R-:W4:Y:S01]  /*51c0*/  LDS.64 R2, [UR5+0x50] ;  /* 0x00005005ff027984 */ /* 0x010f220008000a00 */
[----:B-----5:R-:W-:-:S02]  /*51d0*/  ISETP.NE.AND P2, PT, R10, RZ, PT ;  /* 0x000000ff0a00720c */ /* 0x020fc40003f45270 */
[----:B0-----:R-:W-:Y:S02]  /*51e0*/  ISETP.LT.U32.AND P0, PT, R4, R12, PT ;  /* 0x0000000c0400720c */ /* 0x001fe40003f01070 */
[----:B------:R-:W-:Y:S02]  /*51f0*/  @P4 SEL R10, R13, 0x1, !P2 ;  /* 0x000000010d0a4807 */ /* 0x000fe40005000000 */
[----:B------:R-:W-:Y:S01]  /*5200*/  ISETP.LT.AND.EX P0, PT, R5, R15, PT, P0 ;  /* 0x0000000f0500720c */ /* 0x000fe20003f01300 */
[----:B------:R-:W-:Y:S01]  /*5210*/  LDS.U8 R13, [UR5+0x78] ;  /* 0x00007805ff0d7984 */ /* 0x000fe20008000000 */
[----:B------:R-:W-:Y:S02]  /*5220*/  LOP3.LUT P3, RZ, R10, 0xff, RZ, 0xc0, !PT ;  /* 0x000000ff0aff7812 */ /* 0x000fe4000786c0ff */
[----:B--2---:R-:W-:-:S03]  /*5230*/  ISETP.NE.AND P5, PT, R14, RZ, PT ;  /* 0x000000ff0e00720c */ /* 0x004fc60003fa5270 */
        /* <DEDUP_REMOVED lines=60> */
[----:B------:R-:W-:-:S07]  /*5600*/  SEL R15, R7, R9, !P2 ;  /* 0x00000009070f7207 */ /* 0x000fce0005000000 */
.L_x_367:
[----:B------:R-:W-:Y:S05]  /*5610*/  BSYNC.RECONVERGENT B0 ;  /* 0x0000000000007941 */ /* 0x000fea0003800200 */
.L_x_343:
[----:B------:R-:W-:Y:S05]  /*5620*/  @P1 EXIT ;  /* 0x000000000000194d */ /* 0x000fea0003800000 */
[----:B0--3--:R-:W0:Y:S01]  /*5630*/  LDC.64 R6, c[0x0][0x3b0] ;  /* 0x0000ec00ff067b82 */ /* 0x009e220000000a00 */
[----:B------:R-:W-:Y:S02]  /*5640*/  PRMT R5, R13, 0x7610, R5 ;  /* 0x000076100d057816 */ /* 0x000fe40000000005 */
[----:B-1----:R-:W-:Y:S02]  /*5650*/  ISETP.NE.AND P1, PT, R0, RZ, PT ;  /* 0x000000ff0000720c */ /* 0x002fe40003f25270 */
[----:B------:R-:W-:-:S03]  /*5660*/  LOP3.LUT P2, RZ, R5, 0xff, RZ, 0xc0, !PT ;  /* 0x000000ff05ff7812 */ /* 0x000fc6000784c0ff */
[----:B--2-4-:R-:W1:Y:S08]  /*5670*/  LDC.64 R2, c[0x0][0x398] ;  /* 0x0000e600ff027b82 */ /* 0x014e700000000a00 */
        /* <DEDUP_REMOVED lines=10> */
.L_x_413:
        /* <DEDUP_REMOVED lines=14> */
.L_x_427:


//--------------------- .text._ZN3cub18CUB_300001_SM_10006detail8for_each13static_kernelINS2_12policy_hub_t12policy_500_tElN6thrust24THRUST_300001_SM_1000_NS8cuda_cub6__fill7functorINS7_6detail15normal_iteratorINS7_10device_ptrIfEEEEfEEEEvT0_T1_ --------------------------
	.section	.text._ZN3cub18CUB_300001_SM_10006detail8for_each13static_kernelINS2_12policy_hub_t12policy_500_tElN6thrust24THRUST_300001_SM_1000_NS8cuda_cub6__fill7functorINS7_6detail15normal_iteratorINS7_10device_ptrIfEEEEfEEEEvT0_T1_,"ax",@progbits
	.align	128
        .global         _ZN3cub18CUB_300001_SM_10006detail8for_each13static_kernelINS2_12policy_hub_t12policy_500_tElN6thrust24THRUST_300001_SM_1000_NS8cuda_cub6__fill7functorINS7_6detail15normal_iteratorINS7_10device_ptrIfEEEEfEEEEvT0_T1_
        .type           _ZN3cub18CUB_300001_SM_10006detail8for_each13static_kernelINS2_12policy_hub_t12policy_500_tElN6thrust24THRUST_300001_SM_1000_NS8cuda_cub6__fill7functorINS7_6detail15normal_iteratorINS7_10device_ptrIfEEEEfEEEEvT0_T1_,@function
        .size           _ZN3cub18CUB_300001_SM_10006detail8for_each13static_kernelINS2_12policy_hub_t12policy_500_tElN6thrust24THRUST_300001_SM_1000_NS8cuda_cub6__fill7functorINS7_6detail15normal_iteratorINS7_10device_ptrIfEEEEfEEEEvT0_T1_,(.L_x_428 - _ZN3cub18CUB_300001_SM_10006detail8for_each13static_kernelINS2_12policy_hub_t12policy_500_tElN6thrust24THRUST_300001_SM_1000_NS8cuda_cub6__fill7functorINS7_6detail15normal_iteratorINS7_10device_ptrIfEEEEfEEEEvT0_T1_)
        .other          _ZN3cub18CUB_300001_SM_10006detail8for_each13static_kernelINS2_12policy_hub_t12policy_500_tElN6thrust24THRUST_300001_SM_1000_NS8cuda_cub6__fill7functorINS7_6detail15normal_iteratorINS7_10device_ptrIfEEEEfEEEEvT0_T1_,@"STO_CUDA_ENTRY STV_DEFAULT"
_ZN3cub18CUB_300001_SM_10006detail8for_each13static_kernelINS2_12policy_hub_t12policy_500_tElN6thrust24THRUST_300001_SM_1000_NS8cuda_cub6__fill7functorINS7_6detail15normal_iteratorINS7_10device_ptrIfEEEEfEEEEvT0_T1_:
.text._ZN3cub18CUB_300001_SM_10006detail8for_each13static_kernelINS2_12policy_hub_t12policy_500_tElN6thrust24THRUST_300001_SM_1000_NS8cuda_cub6__fill7functorINS7_6detail15normal_iteratorINS7_10device_ptrIfEEEEfEEEEvT0_T1_:
[----:B------:R-:W-:Y:S08]  /*0000*/  LDC R1, c[0x0][0x37c] ;  /* 0x0000df00ff017b82 */ /* 0x000ff00000000800 */
[----:B------:R-:W0:Y:S01]  /*0010*/  S2UR UR4, SR_CTAID.X ;  /* 0x00000000000479c3 */ /* 0x000e220000002500 */
[----:B------:R-:W1:Y:S01]  /*0020*/  LDCU.64 UR6, c[0x0][0x380] ;  /* 0x00007000ff0677ac */ /* 0x000e620008000a00 */
[----:B------:R-:W2:Y:S01]  /*0030*/  LDCU.64 UR8, c[0x0][0x358] ;  /* 0x00006b00ff0877ac */ /* 0x000ea20008000a00 */
[----:B0-----:R-:W-:-:S04]  /*0040*/  UIMAD.WIDE.U32 UR4, UR4, 0x200, URZ ;  /* 0x00000200040478a5 */ /* 0x001fc8000f8e00ff */
[----:B-1----:R-:W-:-:S04]  /*0050*/  UIADD3 UR6, UP0, UPT, -UR4, UR6, URZ ;  /* 0x0000000604067290 */ /* 0x002fc8000ff1e1ff */
[----:B------:R-:W-:Y:S02]  /*0060*/  UIADD3.X UR7, UPT, UPT, ~UR5, UR7, URZ, UP0, !UPT ;  /* 0x0000000705077290 */ /* 0x000fe400087fe5ff */
[----:B------:R-:W-:-:S04]  /*0070*/  UISETP.GE.U32.AND UP0, UPT, UR6, 0x200, UPT ;  /* 0x000002000600788c */ /* 0x000fc8000bf06070 */
[----:B------:R-:W-:-:S09]  /*0080*/  UISETP.GE.AND.EX UP0, UPT, UR7, URZ, UPT, UP0 ;  /* 0x000000ff0700728c */ /* 0x000fd2000bf06300 */
[----:B--2---:R-:W-:Y:S05]  /*0090*/  BRA.U !UP0, `(.L_x_414) ;  /* 0x0000000108287547 */ /* 0x004fea000b800000 */
[----:B------:R-:W0:Y:S01]  /*00a0*/  S2R R0, SR_TID.X ;  /* 0x0000000000007919 */ /* 0x000e220000002100 */
[----:B------:R-:W1:Y:S01]  /*00b0*/  LDCU.64 UR6, c[0x0][0x388] ;  /* 0x00007100ff0677ac */ /* 0x000e620008000a00 */
[----:B------:R-:W2:Y:S01]  /*00c0*/  LDC R5, c[0x0][0x390] ;  /* 0x0000e400ff057b82 */ /* 0x000ea20000000800 */
[----:B0-----:R-:W-:-:S05]  /*00d0*/  IADD3 R0, P0, PT, R0, UR4, RZ ;  /* 0x0000000400007c10 */ /* 0x001fca000ff1e0ff */
[----:B------:R-:W-:Y:S01]  /*00e0*/  IMAD.X R3, RZ, RZ, UR5, P0 ;  /* 0x00000005ff037e24 */ /* 0x000fe200080e06ff */
[----:B-1----:R-:W-:-:S04]  /*00f0*/  LEA R2, P0, R0, UR6, 0x2 ;  /* 0x0000000600027c11 */ /* 0x002fc8000f8010ff */
[----:B------:R-:W-:-:S05]  /*0100*/  LEA.HI.X R3, R0, UR7, R3, 0x2, P0 ;  /* 0x0000000700037c11 */ /* 0x000fca00080f1403 */
[----:B--2---:R-:W-:Y:S04]  /*0110*/  STG.E desc[UR8][R2.64], R5 ;  /* 0x0000000502007986 */ /* 0x004fe8000c101908 */
[----:B------:R-:W-:Y:S01]  /*0120*/  STG.E desc[UR8][R2.64+0x400], R5 ;  /* 0x0004000502007986 */ /* 0x000fe2000c101908 */
[----:B------:R-:W-:Y:S05]  /*0130*/  EXIT ;  /* 0x000000000000794d */ /* 0x000fea0003800000 */
.L_x_414:
[----:B------:R-:W0:Y:S01]  /*0140*/  S2R R0, SR_TID.X ;  /* 0x0000000000007919 */ /* 0x000e220000002100 */
[----:B------:R-:W-:Y:S01]  /*0150*/  USHF.R.S32.HI UR7, URZ, 0x1f, UR6 ;  /* 0x0000001fff077899 */ /* 0x000fe20008011406 */
[----:B------:R-:W1:Y:S05]  /*0160*/  LDCU.64 UR10, c[0x0][0x388] ;  /* 0x00007100ff0a77ac */ /* 0x000e6a0008000a00 */
[----:B------:R-:W-:Y:S02]  /*0170*/  IMAD.U32 R2, RZ, RZ, UR7 ;  /* 0x00000007ff027e24 */ /* 0x000fe4000f8e00ff */
[----:B------:R-:W-:Y:S01]  /*0180*/  IMAD.U32 R4, RZ, RZ, UR7 ;  /* 0x00000007ff047e24 */ /* 0x000fe2000f8e00ff */
[----:B0-----:R-:W-:-:S04]  /*0190*/  ISETP.LT.U32.AND P0, PT, R0, UR6, PT ;  /* 0x0000000600007c0c */ /* 0x001fc8000bf01070 */
[----:B------:R-:W-:Y:S01]  /*01a0*/  ISETP.GT.AND.EX P0, PT, R2, RZ, PT, P0 ;  /* 0x000000ff0200720c */ /* 0x000fe20003f04300 */
[C---:B------:R-:W-:Y:S01]  /*01b0*/  VIADD R2, R0.reuse, 0x100 ;  /* 0x0000010000027836 */ /* 0x040fe20000000000 */
[----:B------:R-:W-:-:S04]  /*01c0*/  IADD3 R0, P2, PT, R0, UR4, RZ ;  /* 0x0000000400007c10 */ /* 0x000fc8000ff5e0ff */
[----:B------:R-:W-:Y:S01]  /*01d0*/  ISETP.LT.U32.AND P1, PT, R2, UR6, PT ;  /* 0x0000000602007c0c */ /* 0x000fe2000bf21070 */
[----:B------:R-:W-:Y:S01]  /*01e0*/  IMAD.X R3, RZ, RZ, UR5, P2 ;  /* 0x00000005ff037e24 */ /* 0x000fe200090e06ff */
[----:B-1----:R-:W-:Y:S02]  /*01f0*/  LEA R2, P2, R0, UR10, 0x2 ;  /* 0x0000000a00027c11 */ /* 0x002fe4000f8410ff */
[----:B------:R-:W-:Y:S02]  /*0200*/  ISETP.GT.AND.EX P1, PT, R4, RZ, PT, P1 ;  /* 0x000000ff0400720c */ /* 0x000fe40003f24310 */
[----:B------:R-:W-:Y:S01]  /*0210*/  LEA.HI.X R3, R0, UR11, R3, 0x2, P2 ;  /* 0x0000000b00037c11 */ /* 0x000fe200090f1403 */
[----:B------:R-:W0:Y:S04]  /*0220*/  @P0 LDC R5, c[0x0][0x390] ;  /* 0x0000e400ff050b82 */ /* 0x000e280000000800 */
[----:B0-----:R0:W-:Y:S06]  /*0230*/  @P0 STG.E desc[UR8][R2.64], R5 ;  /* 0x0000000502000986 */ /* 0x0011ec000c101908 */
[----:B------:R-:W-:Y:S05]  /*0240*/  @!P1 EXIT ;  /* 0x000000000000994d */ /* 0x000fea0003800000 */
[----:B0-----:R-:W0:Y:S02]  /*0250*/  LDC R5, c[0x0][0x390] ;  /* 0x0000e400ff057b82 */ /* 0x001e240000000800 */
[----:B0-----:R-:W-:Y:S01]  /*0260*/  STG.E desc[UR8][R2.64+0x400], R5 ;  /* 0x0004000502007986 */ /* 0x001fe2000c101908 */
[----:B------:R-:W-:Y:S05]  /*0270*/  EXIT ;  /* 0x000000000000794d */ /* 0x000fea0003800000 */
.L_x_415:
        /* <DEDUP_REMOVED lines=16> */
.L_x_428:


//--------------------- .text._ZN3cub18CUB_300001_SM_10006detail8for_each13static_kernelINS2_12policy_hub_t12policy_500_tEmN6thrust24THRUST_300001_SM_1000_NS8cuda_cub20__uninitialized_fill7functorINS7_10device_ptrIfEEfEEEEvT0_T1_ --------------------------
	.section	.text._ZN3cub18CUB_300001_SM_10006detail8for_each13static_kernelINS2_12policy_hub_t12policy_500_tEmN6thrust24THRUST_300001_SM_1000_NS8cuda_cub20__uninitialized_fill7functorINS7_10device_ptrIfEEfEEEEvT0_T1_,"ax",@progbits
	.align	128
        .global         _ZN3cub18CUB_300001_SM_10006detail8for_each13static_kernelINS2_12policy_hub_t12policy_500_tEmN6thrust24THRUST_300001_SM_1000_NS8cuda_cub20__uninitialized_fill7functorINS7_10device_ptrIfEEfEEEEvT0_T1_
        .type           _ZN3cub18CUB_300001_SM_10006detail8for_each13static_kernelINS2_12policy_hub_t12policy_500_tEmN6thrust24THRUST_300001_SM_1000_NS8cuda_cub20__uninitialized_fill7functorINS7_10device_ptrIfEEfEEEEvT0_T1_,@function
        .size           _ZN3cub18CUB_300001_SM_10006detail8for_each13static_kernelINS2_12policy_hub_t12policy_500_tEmN6thrust24THRUST_300001_SM_1000_NS8cuda_cub20__uninitialized_fill7functorINS7_10device_ptrIfEEfEEEEvT0_T1_,(.L_x_429 - _ZN3cub18CUB_300001_SM_10006detail8for_each13static_kernelINS2_12policy_hub_t12policy_500_tEmN6thrust24THRUST_300001_SM_1000_NS8cuda_cub20__uninitialized_fill7functorINS7_10device_ptrIfEEfEEEEvT0_T1_)
        .other          _ZN3cub18CUB_300001_SM_10006detail8for_each13static_kernelINS2_12policy_hub_t12policy_500_tEmN6thrust24THRUST_300001_SM_1000_NS8cuda_cub20__uninitialized_fill7functorINS7_10device_ptrIfEEfEEEEvT0_T1_,@"STO_CUDA_ENTRY STV_DEFAULT"
_ZN3cub18CUB_300001_SM_10006detail8for_each13static_kernelINS2_12policy_hub_t12policy_500_tEmN6thrust24THRUST_300001_SM_1000_NS8cuda_cub20__uninitialized_fill7functorINS7_10device_ptrIfEEfEEEEvT0_T1_:
.text._ZN3cub18CUB_300001_SM_10006detail8for_each13static_kernelINS2_12policy_hub_t12policy_500_tEmN6thrust24THRUST_300001_SM_1000_NS8cuda_cub20__uninitialized_fill7functorINS7_10device_ptrIfEEfEEEEvT0_T1_:
        /* <DEDUP_REMOVED lines=8> */
[----:B------:R-:W-:-:S09]  /*0080*/  UISETP.GE.U32.AND.EX UP0, UPT, UR7, URZ, UPT, UP0 ;  /* 0x000000ff0700728c */ /* 0x000fd2000bf06100 */
        /* <DEDUP_REMOVED lines=11> */
.L_x_416:
[----:B------:R-:W0:Y:S01]  /*0140*/  S2R R0, SR_TID.X ;  /* 0x0000000000007919 */ /* 0x000e220000002100 */
[----:B------:R-:W-:Y:S01]  /*0150*/  IMAD.U32 R2, RZ, RZ, UR7 ;  /* 0x00000007ff027e24 */ /* 0x000fe2000f8e00ff */
[----:B------:R-:W1:Y:S01]  /*0160*/  LDCU.64 UR10, c[0x0][0x388] ;  /* 0x00007100ff0a77ac */ /* 0x000e620008000a00 */
[----:B------:R-:W-:Y:S01]  /*0170*/  IMAD.U32 R4, RZ, RZ, UR7 ;  /* 0x00000007ff047e24 */ /* 0x000fe2000f8e00ff */
[----:B0-----:R-:W-:-:S04]  /*0180*/  ISETP.LT.U32.AND P0, PT, R0, UR6, PT ;  /* 0x0000000600007c0c */ /* 0x001fc8000bf01070 */
[----:B------:R-:W-:Y:S01]  /*0190*/  ISETP.GT.U32.AND.EX P0, PT, R2, RZ, PT, P0 ;  /* 0x000000ff0200720c */ /* 0x000fe20003f04100 */
[C---:B------:R-:W-:Y:S01]  /*01a0*/  VIADD R2, R0.reuse, 0x100 ;  /* 0x0000010000027836 */ /* 0x040fe20000000000 */
[----:B------:R-:W-:-:S04]  /*01b0*/  IADD3 R0, P2, PT, R0, UR4, RZ ;  /* 0x0000000400007c10 */ /* 0x000fc8000ff5e0ff */
[----:B------:R-:W-:Y:S01]  /*01c0*/  ISETP.LT.U32.AND P1, PT, R2, UR6, PT ;  /* 0x0000000602007c0c */ /* 0x000fe2000bf21070 */
[----:B------:R-:W-:Y:S01]  /*01d0*/  IMAD.X R3, RZ, RZ, UR5, P2 ;  /* 0x00000005ff037e24 */ /* 0x000fe200090e06ff */
[----:B-1----:R-:W-:Y:S02]  /*01e0*/  LEA R2, P2, R0, UR10, 0x2 ;  /* 0x0000000a00027c11 */ /* 0x002fe4000f8410ff */
[----:B------:R-:W-:Y:S02]  /*01f0*/  ISETP.GT.U32.AND.EX P1, PT, R4, RZ, PT, P1 ;  /* 0x000000ff0400720c */ /* 0x000fe40003f24110 */
[----:B------:R-:W-:Y:S01]  /*0200*/  LEA.HI.X R3, R0, UR11, R3, 0x2, P2 ;  /* 0x0000000b00037c11 */ /* 0x000fe200090f1403 */
[----:B------:R-:W0:Y:S04]  /*0210*/  @P0 LDC R5, c[0x0][0x390] ;  /* 0x0000e400ff050b82 */ /* 0x000e280000000800 */
[----:B0-----:R0:W-:Y:S06]  /*0220*/  @P0 STG.E desc[UR8][R2.64], R5 ;  /* 0x0000000502000986 */ /* 0x0011ec000c101908 */
[----:B------:R-:W-:Y:S05]  /*0230*/  @!P1 EXIT ;  /* 0x000000000000994d */ /* 0x000fea0003800000 */
[----:B0-----:R-:W0:Y:S02]  /*0240*/  LDC R5, c[0x0][0x390] ;  /* 0x0000e400ff057b82 */ /* 0x001e240000000800 */
[----:B0-----:R-:W-:Y:S01]  /*0250*/  STG.E desc[UR8][R2.64+0x400], R5 ;  /* 0x0004000502007986 */ /* 0x001fe2000c101908 */
[----:B------:R-:W-:Y:S05]  /*0260*/  EXIT ;  /* 0x000000000000794d */ /* 0x000fea0003800000 */
.L_x_417:
        /* <DEDUP_REMOVED lines=9> */
.L_x_429:


//--------------------- .text._ZN3cub18CUB_300001_SM_10006detail8for_each13static_kernelINS2_12policy_hub_t12policy_500_tEmN6thrust24THRUST_300001_SM_1000_NS8cuda_cub6__fill7functorINS7_6detail15normal_iteratorINS7_10device_ptrIfEEEEfEEEEvT0_T1_ --------------------------
	.section	.text._ZN3cub18CUB_300001_SM_10006detail8for_each13static_kernelINS2_12policy_hub_t12policy_500_tEmN6thrust24THRUST_300001_SM_1000_NS8cuda_cub6__fill7functorINS7_6detail15normal_iteratorINS7_10device_ptrIfEEEEfEEEEvT0_T1_,"ax",@progbits
	.align	128
        .global         _ZN3cub18CUB_300001_SM_10006detail8for_each13static_kernelINS2_12policy_hub_t12policy_500_tEmN6thrust24THRUST_300001_SM_1000_NS8cuda_cub6__fill7functorINS7_6detail15normal_iteratorINS7_10device_ptrIfEEEEfEEEEvT0_T1_
        .type           _ZN3cub18CUB_300001_SM_10006detail8for_each13static_kernelINS2_12policy_hub_t12policy_500_tEmN6thrust24THRUST_300001_SM_1000_NS8cuda_cub6__fill7functorINS7_6detail15normal_iteratorINS7_10device_ptrIfEEEEfEEEEvT0_T1_,@function
        .size           _ZN3cub18CUB_300001_SM_10006detail8for_each13static_kernelINS2_12policy_hub_t12policy_500_tEmN6thrust24THRUST_300001_SM_1000_NS8cuda_cub6__fill7functorINS7_6detail15normal_iteratorINS7_10device_ptrIfEEEEfEEEEvT0_T1_,(.L_x_430 - _ZN3cub18CUB_300001_SM_10006detail8for_each13static_kernelINS2_12policy_hub_t12policy_500_tEmN6thrust24THRUST_300001_SM_1000_NS8cuda_cub6__fill7functorINS7_6detail15normal_iteratorINS7_10device_ptrIfEEEEfEEEEvT0_T1_)
        .other          _ZN3cub18CUB_300001_SM_10006detail8for_each13static_kernelINS2_12policy_hub_t12policy_500_tEmN6thrust24THRUST_300001_SM_1000_NS8cuda_cub6__fill7functorINS7_6detail15normal_iteratorINS7_10device_ptrIfEEEEfEEEEvT0_T1_,@"STO_CUDA_ENTRY STV_DEFAULT"
_ZN3cub18CUB_300001_SM_10006detail8for_each13static_kernelINS2_12policy_hub_t12policy_500_tEmN6thrust24THRUST_300001_SM_1000_NS8cuda_cub6__fill7functorINS7_6detail15normal_iteratorINS7_10device_ptrIfEEEEfEEEEvT0_T1_:
.text._ZN3cub18CUB_300001_SM_10006detail8for_each13static_kernelINS2_12policy_hub_t12policy_500_tEmN6thrust24THRUST_300001_SM_1000_NS8cuda_cub6__fill7functorINS7_6detail15normal_iteratorINS7_10device_ptrIfEEEEfEEEEvT0_T1_:
        /* <DEDUP_REMOVED lines=20> */
.L_x_418:
        /* <DEDUP_REMOVED lines=19> */
.L_x_419:
        /* <DEDUP_REMOVED lines=9> */
.L_x_430:


//--------------------- .text._ZN3cub18CUB_300001_SM_10006detail8for_each13static_kernelINS2_12policy_hub_t12policy_500_tEmNS2_12op_wrapper_tImN6thrust24THRUST_300001_SM_1000_NS6detail23allocator_traits_detail24construct1_via_allocatorI23uninitialized_allocatorIfEEENS8_10device_ptrIfEEEEEEvT0_T1_ --------------------------
	.section	.text._ZN3cub18CUB_300001_SM_10006detail8for_each13static_kernelINS2_12policy_hub_t12policy_500_tEmNS2_12op_wrapper_tImN6thrust24THRUST_300001_SM_1000_NS6detail23allocator_traits_detail24construct1_via_allocatorI23uninitialized_allocatorIfEEENS8_10device_ptrIfEEEEEEvT0_T1_,"ax",@progbits
	.align	128
        .global         _ZN3cub18CUB_300001_SM_10006detail8for_each13static_kernelINS2_12policy_hub_t12policy_500_tEmNS2_12op_wrapper_tImN6thrust24THRUST_300001_SM_1000_NS6detail23allocator_traits_detail24construct1_via_allocatorI23uninitialized_allocatorIfEEENS8_10device_ptrIfEEEEEEvT0_T1_
        .type           _ZN3cub18CUB_300001_SM_10006detail8for_each13static_kernelINS2_12policy_hub_t12policy_500_tEmNS2_12op_wrapper_tImN6thrust24THRUST_300001_SM_1000_NS6detail23allocator_traits_detail24construct1_via_allocatorI23uninitialized_allocatorIfEEENS8_10device_ptrIfEEEEEEvT0_T1_,@function
        .size           _ZN3cub18CUB_300001_SM_10006detail8for_each13static_kernelINS2_12policy_hub_t12policy_500_tEmNS2_12op_wrapper_tImN6thrust24THRUST_300001_SM_1000_NS6detail23allocator_traits_detail24construct1_via_allocatorI23uninitialized_allocatorIfEEENS8_10device_ptrIfEEEEEEvT0_T1_,(.L_x_431 - _ZN3cub18CUB_300001_SM_10006detail8for_each13static_kernelINS2_12policy_hub_t12policy_500_tEmNS2_12op_wrapper_tImN6thrust24THRUST_300001_SM_1000_NS6detail23allocator_traits_detail24construct1_via_allocatorI23uninitialized_allocatorIfEEENS8_10device_ptrIfEEEEEEvT0_T1_)
        .other          _ZN3cub18CUB_300001_SM_10006detail8for_each13static_kernelINS2_12policy_hub_t12policy_500_tEmNS2_12op_wrapper_tImN6thrust24THRUST_300001_SM_1000_NS6detail23allocator_traits_detail24construct1_via_allocatorI23uninitialized_allocatorIfEEENS8_10device_ptrIfEEEEEEvT0_T1_,@"STO_CUDA_ENTRY STV_DEFAULT"
_ZN3cub18CUB_300001_SM_10006detail8for_each13static_kernelINS2_12policy_hub_t12policy_500_tEmNS2_12op_wrapper_tImN6thrust24THRUST_300001_SM_1000_NS6detail23allocator_traits_detail24construct1_via_allocatorI23uninitialized_allocatorIfEEENS8_10device_ptrIfEEEEEEvT0_T1_:
.text._ZN3cub18CUB_300001_SM_10006detail8for_each13static_kernelINS2_12policy_hub_t12policy_500_tEmNS2_12op_wrapper_tImN6thrust24THRUST_300001_SM_1000_NS6detail23allocator_traits_detail24construct1_via_allocatorI23uninitialized_allocatorIfEEENS8_10device_ptrIfEEEEEEvT0_T1_:
[----:B------:R-:W-:Y:S01]  /*0000*/  LDC R1, c[0x0][0x37c] ;  /* 0x0000df00ff017b82 */ /* 0x000fe20000000800 */
[----:B------:R-:W-:Y:S05]  /*0010*/  EXIT ;  /* 0x000000000000794d */ /* 0x000fea0003800000 */
.L_x_420:
        /* <DEDUP_REMOVED lines=14> */
.L_x_431:


//--------------------- .text._ZN3cub18CUB_300001_SM_10006detail11EmptyKernelIvEEvv --------------------------
	.section	.text._ZN3cub18CUB_300001_SM_10006detail11EmptyKernelIvEEvv,"ax",@progbits
	.align	128
        .global         _ZN3cub18CUB_300001_SM_10006detail11EmptyKernelIvEEvv
        .type           _ZN3cub18CUB_300001_SM_10006detail11EmptyKernelIvEEvv,@function
        .size           _ZN3cub18CUB_300001_SM_10006detail11EmptyKernelIvEEvv,(.L_x_432 - _ZN3cub18CUB_300001_SM_10006detail11EmptyKernelIvEEvv)
        .other          _ZN3cub18CUB_300001_SM_10006detail11EmptyKernelIvEEvv,@"STO_CUDA_ENTRY STV_DEFAULT"
_ZN3cub18CUB_300001_SM_10006detail11EmptyKernelIvEEvv:
.text._ZN3cub18CUB_300001_SM_10006detail11EmptyKernelIvEEvv:
[----:B------:R-:W-:Y:S01]  /*0000*/  LDC R1, c[0x0][0x37c] ;  /* 0x0000df00ff017b82 */ /* 0x000fe20000000800 */
[----:B------:R-:W-:Y:S05]  /*0010*/  EXIT ;  /* 0x000000000000794d */ /* 0x000fea0003800000 */
.L_x_421:
        /* <DEDUP_REMOVED lines=14> */
.L_x_432:


//--------------------- .nv.shared._ZN3cub18CUB_300001_SM_10006detail6reduce28DeviceReduceSingleTileKernelINS2_10policy_hubIN4cuda3std3__45tupleIJblEEEyN6thrust24THRUST_300001_SM_1000_NS8cuda_cub9__find_if7functorIS9_EEE10Policy1000EPS9_SI_iSF_S9_S9_NS7_10__identityEEEvT0_T1_T2_T3_T4_T6_ --------------------------
	.section	.nv.shared._ZN3cub18CUB_300001_SM_10006detail6reduce28DeviceReduceSingleTileKernelINS2_10policy_hubIN4cuda3std3__45tupleIJblEEEyN6thrust24THRUST_300001_SM_1000_NS8cuda_cub9__find_if7functorIS9_EEE10Policy1000EPS9_SI_iSF_S9_S9_NS7_10__identityEEEvT0_T1_T2_T3_T4_T6_,"aw",@nobits
	.sectionflags	@""
	.align	8
.nv.shared._ZN3cub18CUB_300001_SM_10006detail6reduce28DeviceReduceSingleTileKernelINS2_10policy_hubIN4cuda3std3__45tupleIJblEEEyN6thrust24THRUST_300001_SM_1000_NS8cuda_cub9__find_if7functorIS9_EEE10Policy1000EPS9_SI_iSF_S9_S9_NS7_10__identityEEEvT0_T1_T2_T3_T4_T6_:
	.zero		1176


//--------------------- .nv.shared.reserved.0     --------------------------
	.section	.nv.shared.reserved.0,"aw",@nobits
	.weak		__nv_reservedSMEM_offset_0_alias
	.size		__nv_reservedSMEM_offset_0_alias, 0, 64
	.other		__nv_reservedSMEM_offset_0_alias,@"STO_CUDA_RESERVED_SHARED STV_DEFAULT"
__nv_reservedSMEM_offset_0_alias:
	.zero		0
	.zero		64


//--------------------- .nv.global                --------------------------
	.section	.nv.global,"aw",@nobits
.nv.global:
	.type		_ZN30_INTERNAL_96b15c0e_4_k_cu_main6thrust24THRUST_300001_SM_1000_NS3seqE,@object
	.size		_ZN30_INTERNAL_96b15c0e_4_k_cu_main6thrust24THRUST_300001_SM_1000_NS3seqE,(_ZN30_INTERNAL_96b15c0e_4_k_cu_main4cuda3std3__48in_placeE - _ZN30_INTERNAL_96b15c0e_4_k_cu_main6thrust24THRUST_300001_SM_1000_NS3seqE)
_ZN30_INTERNAL_96b15c0e_4_k_cu_main6thrust24THRUST_300001_SM_1000_NS3seqE:
	.zero		1
	.type		_ZN30_INTERNAL_96b15c0e_4_k_cu_main4cuda3std3__48in_placeE,@object
	.size		_ZN30_INTERNAL_96b15c0e_4_k_cu_main4cuda3std3__48in_placeE,(_ZN30_INTERNAL_96b15c0e_4_k_cu_main4cuda3std6ranges3__45__cpo4sizeE - _ZN30_INTERNAL_96b15c0e_4_k_cu_main4cuda3std3__48in_placeE)
_ZN30_INTERNAL_96b15c0e_4_k_cu_main4cuda3std3__48in_placeE:
	.zero		1
	.type		_ZN30_INTERNAL_96b15c0e_4_k_cu_main4cuda3std6ranges3__45__cpo4sizeE,@object
	.size		_ZN30_INTERNAL_96b15c0e_4_k_cu_main4cuda3std6ranges3__45__cpo4sizeE,(_ZN30_INTERNAL_96b15c0e_4_k_cu_main6thrust24THRUST_300001_SM_1000_NS12placeholders2_3E - _ZN30_INTERNAL_96b15c0e_4_k_cu_main4cuda3std6ranges3__45__cpo4sizeE)
_ZN30_INTERNAL_96b15c0e_4_k_cu_main4cuda3std6ranges3__45__cpo4sizeE:
	.zero		1
	.type		_ZN30_INTERNAL_96b15c0e_4_k_cu_main6thrust24THRUST_300001_SM_1000_NS12placeholders2_3E,@object
	.size		_ZN30_INTERNAL_96b15c0e_4_k_cu_main6thrust24THRUST_300001_SM_1000_NS12placeholders2_3E,(_ZN30_INTERNAL_96b15c0e_4_k_cu_main4cuda3std3__45__cpo6cbeginE - _ZN30_INTERNAL_96b15c0e_4_k_cu_main6thrust24THRUST_300001_SM_1000_NS12placeholders2_3E)
_ZN30_INTERNAL_96b15c0e_4_k_cu_main6thrust24THRUST_300001_SM_1000_NS12placeholders2_3E:
	.zero		1
	.type		_ZN30_INTERNAL_96b15c0e_4_k_cu_main4cuda3std3__45__cpo6cbeginE,@object
	.size		_ZN30_INTERNAL_96b15c0e_4_k_cu_main4cuda3std3__45__cpo6cbeginE,(_ZN30_INTERNAL_96b15c0e_4_k_cu_main4cuda3std6ranges3__45__cpo6cbeginE - _ZN30_INTERNAL_96b15c0e_4_k_cu_main4cuda3std3__45__cpo6cbeginE)
_ZN30_INTERNAL_96b15c0e_4_k_cu_main4cuda3std3__45__cpo6cbeginE:
	.zero		1
	.type		_ZN30_INTERNAL_96b15c0e_4_k_cu_main4cuda3std6ranges3__45__cpo6cbeginE,@object
	.size		_ZN30_INTERNAL_96b15c0e_4_k_cu_main4cuda3std6ranges3__45__cpo6cbeginE,(_ZN30_INTERNAL_96b15c0e_4_k_cu_main6thrust24THRUST_300001_SM_1000_NS12placeholders2_7E - _ZN30_INTERNAL_96b15c0e_4_k_cu_main4cuda3std6ranges3__45__cpo6cbeginE)
_ZN30_INTERNAL_96b15c0e_4_k_cu_main4cuda3std6ranges3__45__cpo6cbeginE:
	.zero		1
	.type		_ZN30_INTERNAL_96b15c0e_4_k_cu_main6thrust24THRUST_300001_SM_1000_NS12placeholders2_7E,@object
	.size		_ZN30_INTERNAL_96b15c0e_4_k_cu_main6thrust24THRUST_300001_SM_1000_NS12placeholders2_7E,(_ZN30_INTERNAL_96b15c0e_4_k_cu_main4cuda3std3__45__cpo7crbeginE - _ZN30_INTERNAL_96b15c0e_4_k_cu_main6thrust24THRUST_300001_SM_1000_NS12placeholders2_7E)
_ZN30_INTERNAL_96b15c0e_4_k_cu_main6thrust24THRUST_300001_SM_1000_NS12placeholders2_7E:
	.zero		1
	.type		_ZN30_INTERNAL_96b15c0e_4_k_cu_main4cuda3std3__45__cpo7crbeginE,@object
	.size		_ZN30_INTERNAL_96b15c0e_4_k_cu_main4cuda3std3__45__cpo7crbeginE,(_ZN30_INTERNAL_96b15c0e_4_k_cu_main4cuda3std6ranges3__45__cpo4nextE - _ZN30_INTERNAL_96b15c0e_4_k_cu_main4cuda3std3__45__cpo7crbeginE)
_ZN30_INTERNAL_96b15c0e_4_k_cu_main4cuda3std3__45__cpo7crbeginE:
	.zero		1
	.type		_ZN30_INTERNAL_96b15c0e_4_k_cu_main4cuda3std6ranges3__45__cpo4nextE,@object
	.size		_ZN30_INTERNAL_96b15c0e_4_k_cu_main4cuda3std6ranges3__45__cpo4nextE,(_ZN30_INTERNAL_96b15c0e_4_k_cu_main4cuda3std6ranges3__45__cpo4swapE - _ZN30_INTERNAL_96b15c0e_4_k_cu_main4cuda3std6ranges3__45__cpo4nextE)
_ZN30_INTERNAL_96b15c0e_4_k_cu_main4cuda3std6ranges3__45__cpo4nextE:
	.zero		1
	.type		_ZN30_INTERNAL_96b15c0e_4_k_cu_main4cuda3std6ranges3__45__cpo4swapE,@object
	.size		_ZN30_INTERNAL_96b15c0e_4_k_cu_main4cuda3std6ranges3__45__cpo4swapE,(_ZN30_INTERNAL_96b15c0e_4_k_cu_main6thrust24THRUST_300001_SM_1000_NS8cuda_cub10par_nosyncE - _ZN30_INTERNAL_96b15c0e_4_k_cu_main4cuda3std6ranges3__45__cpo4swapE)
_ZN30_INTERNAL_96b15c0e_4_k_cu_main4cuda3std6ranges3__45__cpo4swapE:
	.zero		1
	.type		_ZN30_INTERNAL_96b15c0e_4_k_cu_main6thrust24THRUST_300001_SM_1000_NS8cuda_cub10par_nosyncE,@object
	.size		_ZN30_INTERNAL_96b15c0e_4_k_cu_main6thrust24THRUST_300001_SM_1000_NS8cuda_cub10par_nosyncE,(_ZN30_INTERNAL_96b15c0e_4_k_cu_main6thrust24THRUST_300001_SM_1000_NS12placeholders2_9E - _ZN30_INTERNAL_96b15c0e_4_k_cu_main6thrust24THRUST_300001_SM_1000_NS8cuda_cub10par_nosyncE)
_ZN30_INTERNAL_96b15c0e_4_k_cu_main6thrust24THRUST_300001_SM_1000_NS8cuda_cub10par_nosyncE:
	.zero		1
	.type		_ZN30_INTERNAL_96b15c0e_4_k_cu_main6thrust24THRUST_300001_SM_1000_NS12placeholders2_9E,@object
	.size		_ZN30_INTERNAL_96b15c0e_4_k_cu_main6thrust24THRUST_300001_SM_1000_NS12placeholders2_9E,(_ZN30_INTERNAL_96b15c0e_4_k_cu_main4cuda3std3__432_GLOBAL__N__96b15c0e_4_k_cu_main6ignoreE - _ZN30_INTERNAL_96b15c0e_4_k_cu_main6thrust24THRUST_300001_SM_1000_NS12placeholders2_9E)
_ZN30_INTERNAL_96b15c0e_4_k_cu_main6thrust24THRUST_300001_SM_1000_NS12placeholders2_9E:
	.zero		1
	.type		_ZN30_INTERNAL_96b15c0e_4_k_cu_main4cuda3std3__432_GLOBAL__N__96b15c0e_4_k_cu_main6ignoreE,@object
	.size		_ZN30_INTERNAL_96b15c0e_4_k_cu_main4cuda3std3__432_GLOBAL__N__96b15c0e_4_k_cu_main6ignoreE,(_ZN30_INTERNAL_96b15c0e_4_k_cu_main4cuda3std6ranges3__45__cpo4dataE - _ZN30_INTERNAL_96b15c0e_4_k_cu_main4cuda3std3__432_GLOBAL__N__96b15c0e_4_k_cu_main6ignoreE)
_ZN30_INTERNAL_96b15c0e_4_k_cu_main4cuda3std3__432_GLOBAL__N__96b15c0e_4_k_cu_main6ignoreE:
	.zero		1
	.type		_ZN30_INTERNAL_96b15c0e_4_k_cu_main4cuda3std6ranges3__45__cpo4dataE,@object
	.size		_ZN30_INTERNAL_96b15c0e_4_k_cu_main4cuda3std6ranges3__45__cpo4dataE,(_ZN30_INTERNAL_96b15c0e_4_k_cu_main6thrust24THRUST_300001_SM_1000_NS12placeholders2_1E - _ZN30_INTERNAL_96b15c0e_4_k_cu_main4cuda3std6ranges3__45__cpo4dataE)
_ZN30_INTERNAL_96b15c0e_4_k_cu_main4cuda3std6ranges3__45__cpo4dataE:
	.zero		1
	.type		_ZN30_INTERNAL_96b15c0e_4_k_cu_main6thrust24THRUST_300001_SM_1000_NS12placeholders2_1E,@object
	.size		_ZN30_INTERNAL_96b15c0e_4_k_cu_main6thrust24THRUST_300001_SM_1000_NS12placeholders2_1E,(_ZN30_INTERNAL_96b15c0e_4_k_cu_main4cuda3std3__45__cpo5beginE - _ZN30_INTERNAL_96b15c0e_4_k_cu_main6thrust24THRUST_300001_SM_1000_NS12placeholders2_1E)
_ZN30_INTERNAL_96b15c0e_4_k_cu_main6thrust24THRUST_300001_SM_1000_NS12placeholders2_1E:
	.zero		1
	.type		_ZN30_INTERNAL_96b15c0e_4_k_cu_main4cuda3std3__45__cpo5beginE,@object
	.size		_ZN30_INTERNAL_96b15c0e_4_k_cu_main4cuda3std3__45__cpo5beginE,(_ZN30_INTERNAL_96b15c0e_4_k_cu_main4cuda3std6ranges3__45__cpo5beginE - _ZN30_INTERNAL_96b15c0e_4_k_cu_main4cuda3std3__45__cpo5beginE)
_ZN30_INTERNAL_96b15c0e_4_k_cu_main4cuda3std3__45__cpo5beginE:
	.zero		1
	.type		_ZN30_INTERNAL_96b15c0e_4_k_cu_main4cuda3std6ranges3__45__cpo5beginE,@object
	.size		_ZN30_INTERNAL_96b15c0e_4_k_cu_main4cuda3std6ranges3__45__cpo5beginE,(_ZN30_INTERNAL_96b15c0e_4_k_cu_main6thrust24THRUST_300001_SM_1000_NS12placeholders2_5E - _ZN30_INTERNAL_96b15c0e_4_k_cu_main4cuda3std6ranges3__45__cpo5beginE)
_ZN30_INTERNAL_96b15c0e_4_k_cu_main4cuda3std6ranges3__45__cpo5beginE:
	.zero		1
	.type		_ZN30_INTERNAL_96b15c0e_4_k_cu_main6thrust24THRUST_300001_SM_1000_NS12placeholders2_5E,@object
	.size		_ZN30_INTERNAL_96b15c0e_4_k_cu_main6thrust24THRUST_300001_SM_1000_NS12placeholders2_5E,(_ZN30_INTERNAL_96b15c0e_4_k_cu_main4cuda3std3__45__cpo6rbeginE - _ZN30_INTERNAL_96b15c0e_4_k_cu_main6thrust24THRUST_300001_SM_1000_NS12placeholders2_5E)
_ZN30_INTERNAL_96b15c0e_4_k_cu_main6thrust24THRUST_300001_SM_1000_NS12placeholders2_5E:
	.zero		1
	.type		_ZN30_INTERNAL_96b15c0e_4_k_cu_main4cuda3std3__45__cpo6rbeginE,@object
	.size		_ZN30_INTERNAL_96b15c0e_4_k_cu_main4cuda3std3__45__cpo6rbeginE,(_ZN30_INTERNAL_96b15c0e_4_k_cu_main4cuda3std6ranges3__45__cpo7advanceE - _ZN30_INTERNAL_96b15c0e_4_k_cu_main4cuda3std3__45__cpo6rbeginE)
_ZN30_INTERNAL_96b15c0e_4_k_cu_main4cuda3std3__45__cpo6rbeginE:
	.zero		1
	.type		_ZN30_INTERNAL_96b15c0e_4_k_cu_main4cuda3std6ranges3__45__cpo7advanceE,@object
	.size		_ZN30_INTERNAL_96b15c0e_4_k_cu_main4cuda3std6ranges3__45__cpo7advanceE,(_ZN30_INTERNAL_96b15c0e_4_k_cu_main4cuda3std3__47nulloptE - _ZN30_INTERNAL_96b15c0e_4_k_cu_main4cuda3std6ranges3__45__cpo7advanceE)
_ZN30_INTERNAL_96b15c0e_4_k_cu_main4cuda3std6ranges3__45__cpo7advanceE:
	.zero		1
	.type		_ZN30_INTERNAL_96b15c0e_4_k_cu_main4cuda3std3__47nulloptE,@object
	.size		_ZN30_INTERNAL_96b15c0e_4_k_cu_main4cuda3std3__47nulloptE,(_ZN30_INTERNAL_96b15c0e_4_k_cu_main4cuda3std6ranges3__45__cpo8distanceE - _ZN30_INTERNAL_96b15c0e_4_k_cu_main4cuda3std3__47nulloptE)
_ZN30_INTERNAL_96b15c0e_4_k_cu_main4cuda3std3__47nulloptE:
	.zero		1
	.type		_ZN30_INTERNAL_96b15c0e_4_k_cu_main4cuda3std6ranges3__45__cpo8distanceE,@object
	.size		_ZN30_INTERNAL_96b15c0e_4_k_cu_main4cuda3std6ranges3__45__cpo8distanceE,(_ZN30_INTERNAL_96b15c0e_4_k_cu_main6thrust24THRUST_300001_SM_1000_NS12placeholders3_10E - _ZN30_INTERNAL_96b15c0e_4_k_cu_main4cuda3std6ranges3__45__cpo8distanceE)
_ZN30_INTERNAL_96b15c0e_4_k_cu_main4cuda3std6ranges3__45__cpo8distanceE:
	.zero		1
	.type		_ZN30_INTERNAL_96b15c0e_4_k_cu_main6thrust24THRUST_300001_SM_1000_NS12placeholders3_10E,@object
	.size		_ZN30_INTERNAL_96b15c0e_4_k_cu_main6thrust24THRUST_300001_SM_1000_NS12placeholders3_10E,(_ZN30_INTERNAL_96b15c0e_4_k_cu_main4cuda3std3__419piecewise_constructE - _ZN30_INTERNAL_96b15c0e_4_k_cu_main6thrust24THRUST_300001_SM_1000_NS12placeholders3_10E)
_ZN30_INTERNAL_96b15c0e_4_k_cu_main6thrust24THRUST_300001_SM_1000_NS12placeholders3_10E:
	.zero		1
	.type		_ZN30_INTERNAL_96b15c0e_4_k_cu_main4cuda3std3__419piecewise_constructE,@object
	.size		_ZN30_INTERNAL_96b15c0e_4_k_cu_main4cuda3std3__419piecewise_constructE,(_ZN30_INTERNAL_96b15c0e_4_k_cu_main4cuda3std6ranges3__45__cpo5cdataE - _ZN30_INTERNAL_96b15c0e_4_k_cu_main4cuda3std3__419piecewise_constructE)
_ZN30_INTERNAL_96b15c0e_4_k_cu_main4cuda3std3__419piecewise_constructE:
	.zero		1
	.type		_ZN30_INTERNAL_96b15c0e_4_k_cu_main4cuda3std6ranges3__45__cpo5cdataE,@object
	.size		_ZN30_INTERNAL_96b15c0e_4_k_cu_main4cuda3std6ranges3__45__cpo5cdataE,(_ZN30_INTERNAL_96b15c0e_4_k_cu_main6thrust24THRUST_300001_SM_1000_NS12placeholders2_2E - _ZN30_INTERNAL_96b15c0e_4_k_cu_main4cuda3std6ranges3__45__cpo5cdataE)
_ZN30_INTERNAL_96b15c0e_4_k_cu_main4cuda3std6ranges3__45__cpo5cdataE:
	.zero		1
	.type		_ZN30_INTERNAL_96b15c0e_4_k_cu_main6thrust24THRUST_300001_SM_1000_NS12placeholders2_2E,@object
	.size		_ZN30_INTERNAL_96b15c0e_4_k_cu_main6thrust24THRUST_300001_SM_1000_NS12placeholders2_2E,(_ZN30_INTERNAL_96b15c0e_4_k_cu_main4cuda3std3__45__cpo3endE - _ZN30_INTERNAL_96b15c0e_4_k_cu_main6thrust24THRUST_300001_SM_1000_NS12placeholders2_2E)
_ZN30_INTERNAL_96b15c0e_4_k_cu_main6thrust24THRUST_300001_SM_1000_NS12placeholders2_2E:
	.zero		1
	.type		_ZN30_INTERNAL_96b15c0e_4_k_cu_main4cuda3std3__45__cpo3endE,@object
	.size		_ZN30_INTERNAL_96b15c0e_4_k_cu_main4cuda3std3__45__cpo3endE,(_ZN30_INTERNAL_96b15c0e_4_k_cu_main4cuda3std6ranges3__45__cpo3endE - _ZN30_INTERNAL_96b15c0e_4_k_cu_main4cuda3std3__45__cpo3endE)
_ZN30_INTERNAL_96b15c0e_4_k_cu_main4cuda3std3__45__cpo3endE:
	.zero		1
	.type		_ZN30_INTERNAL_96b15c0e_4_k_cu_main4cuda3std6ranges3__45__cpo3endE,@object
	.size		_ZN30_INTERNAL_96b15c0e_4_k_cu_main4cuda3std6ranges3__45__cpo3endE,(_ZN30_INTERNAL_96b15c0e_4_k_cu_main6thrust24THRUST_300001_SM_1000_NS12placeholders2_6E - _ZN30_INTERNAL_96b15c0e_4_k_cu_main4cuda3std6ranges3__45__cpo3endE)
_ZN30_INTERNAL_96b15c0e_4_k_cu_main4cuda3std6ranges3__45__cpo3endE:
	.zero		1
	.type		_ZN30_INTERNAL_96b15c0e_4_k_cu_main6thrust24THRUST_300001_SM_1000_NS12placeholders2_6E,@object
	.size		_ZN30_INTERNAL_96b15c0e_4_k_cu_main6thrust24THRUST_300001_SM_1000_NS12placeholders2_6E,(_ZN30_INTERNAL_96b15c0e_4_k_cu_main4cuda3std3__45__cpo4rendE - _ZN30_INTERNAL_96b15c0e_4_k_cu_main6thrust24THRUST_300001_SM_1000_NS12placeholders2_6E)
_ZN30_INTERNAL_96b15c0e_4_k_cu_main6thrust24THRUST_300001_SM_1000_NS12placeholders2_6E:
	.zero		1
	.type		_ZN30_INTERNAL_96b15c0e_4_k_cu_main4cuda3std3__45__cpo4rendE,@object
	.size		_ZN30_INTERNAL_96b15c0e_4_k_cu_main4cuda3std3__45__cpo4rendE,(_ZN30_INTERNAL_96b15c0e_4_k_cu_main4cuda3std6ranges3__45__cpo9iter_swapE - _ZN30_INTERNAL_96b15c0e_4_k_cu_main4cuda3std3__45__cpo4rendE)
_ZN30_INTERNAL_96b15c0e_4_k_cu_main4cuda3std3__45__cpo4rendE:
	.zero		1
	.type		_ZN30_INTERNAL_96b15c0e_4_k_cu_main4cuda3std6ranges3__45__cpo9iter_swapE,@object
	.size		_ZN30_INTERNAL_96b15c0e_4_k_cu_main4cuda3std6ranges3__45__cpo9iter_swapE,(_ZN30_INTERNAL_96b15c0e_4_k_cu_main4cuda3std3__48unexpectE - _ZN30_INTERNAL_96b15c0e_4_k_cu_main4cuda3std6ranges3__45__cpo9iter_swapE)
_ZN30_INTERNAL_96b15c0e_4_k_cu_main4cuda3std6ranges3__45__cpo9iter_swapE:
	.zero		1
	.type		_ZN30_INTERNAL_96b15c0e_4_k_cu_main4cuda3std3__48unexpectE,@object
	.size		_ZN30_INTERNAL_96b15c0e_4_k_cu_main4cuda3std3__48unexpectE,(_ZN30_INTERNAL_96b15c0e_4_k_cu_main6thrust24THRUST_300001_SM_1000_NS8cuda_cub3parE - _ZN30_INTERNAL_96b15c0e_4_k_cu_main4cuda3std3__48unexpectE)
_ZN30_INTERNAL_96b15c0e_4_k_cu_main4cuda3std3__48unexpectE:
	.zero		1
	.type		_ZN30_INTERNAL_96b15c0e_4_k_cu_main6thrust24THRUST_300001_SM_1000_NS8cuda_cub3parE,@object
	.size		_ZN30_INTERNAL_96b15c0e_4_k_cu_main6thrust24THRUST_300001_SM_1000_NS8cuda_cub3parE,(_ZN30_INTERNAL_96b15c0e_4_k_cu_main6thrust24THRUST_300001_SM_1000_NS12placeholders2_4E - _ZN30_INTERNAL_96b15c0e_4_k_cu_main6thrust24THRUST_300001_SM_1000_NS8cuda_cub3parE)
_ZN30_INTERNAL_96b15c0e_4_k_cu_main6thrust24THRUST_300001_SM_1000_NS8cuda_cub3parE:
	.zero		1
	.type		_ZN30_INTERNAL_96b15c0e_4_k_cu_main6thrust24THRUST_300001_SM_1000_NS12placeholders2_4E,@object
	.size		_ZN30_INTERNAL_96b15c0e_4_k_cu_main6thrust24THRUST_300001_SM_1000_NS12placeholders2_4E,(_ZN30_INTERNAL_96b15c0e_4_k_cu_main4cuda3std3__45__cpo4cendE - _ZN30_INTERNAL_96b15c0e_4_k_cu_main6thrust24THRUST_300001_SM_1000_NS12placeholders2_4E)
_ZN30_INTERNAL_96b15c0e_4_k_cu_main6thrust24THRUST_300001_SM_1000_NS12placeholders2_4E:
	.zero		1
	.type		_ZN30_INTERNAL_96b15c0e_4_k_cu_main4cuda3std3__45__cpo4cendE,@object
	.size		_ZN30_INTERNAL_96b15c0e_4_k_cu_main4cuda3std3__45__cpo4cendE,(_ZN30_INTERNAL_96b15c0e_4_k_cu_main4cuda3std6ranges3__45__cpo4cendE - _ZN30_INTERNAL_96b15c0e_4_k_cu_main4cuda3std3__45__cpo4cendE)
_ZN30_INTERNAL_96b15c0e_4_k_cu_main4cuda3std3__45__cpo4cendE:
	.zero		1
	.type		_ZN30_INTERNAL_96b15c0e_4_k_cu_main4cuda3std6ranges3__45__cpo4cendE,@object
	.size		_ZN30_INTERNAL_96b15c0e_4_k_cu_main4cuda3std6ranges3__45__cpo4cendE,(_ZN30_INTERNAL_96b15c0e_4_k_cu_main4cuda3std3__420unreachable_sentinelE - _ZN30_INTERNAL_96b15c0e_4_k_cu_main4cuda3std6ranges3__45__cpo4cendE)
_ZN30_INTERNAL_96b15c0e_4_k_cu_main4cuda3std6ranges3__45__cpo4cendE:
	.zero		1
	.type		_ZN30_INTERNAL_96b15c0e_4_k_cu_main4cuda3std3__420unreachable_sentinelE,@object
	.size		_ZN30_INTERNAL_96b15c0e_4_k_cu_main4cuda3std3__420unreachable_sentinelE,(_ZN30_INTERNAL_96b15c0e_4_k_cu_main4cuda3std6ranges3__45__cpo5ssizeE - _ZN30_INTERNAL_96b15c0e_4_k_cu_main4cuda3std3__420unreachable_sentinelE)
_ZN30_INTERNAL_96b15c0e_4_k_cu_main4cuda3std3__420unreachable_sentinelE:
	.zero		1
	.type		_ZN30_INTERNAL_96b15c0e_4_k_cu_main4cuda3std6ranges3__45__cpo5ssizeE,@object
	.size		_ZN30_INTERNAL_96b15c0e_4_k_cu_main4cuda3std6ranges3__45__cpo5ssizeE,(_ZN30_INTERNAL_96b15c0e_4_k_cu_main6thrust24THRUST_300001_SM_1000_NS12placeholders2_8E - _ZN30_INTERNAL_96b15c0e_4_k_cu_main4cuda3std6ranges3__45__cpo5ssizeE)
_ZN30_INTERNAL_96b15c0e_4_k_cu_main4cuda3std6ranges3__45__cpo5ssizeE:
	.zero		1
	.type		_ZN30_INTERNAL_96b15c0e_4_k_cu_main6thrust24THRUST_300001_SM_1000_NS12placeholders2_8E,@object
	.size		_ZN30_INTERNAL_96b15c0e_4_k_cu_main6thrust24THRUST_300001_SM_1000_NS12placeholders2_8E,(_ZN30_INTERNAL_96b15c0e_4_k_cu_main4cuda3std3__45__cpo5crendE - _ZN30_INTERNAL_96b15c0e_4_k_cu_main6thrust24THRUST_300001_SM_1000_NS12placeholders2_8E)
_ZN30_INTERNAL_96b15c0e_4_k_cu_main6thrust24THRUST_300001_SM_1000_NS12placeholders2_8E:
	.zero		1
	.type		_ZN30_INTERNAL_96b15c0e_4_k_cu_main4cuda3std3__45__cpo5crendE,@object
	.size		_ZN30_INTERNAL_96b15c0e_4_k_cu_main4cuda3std3__45__cpo5crendE,(_ZN30_INTERNAL_96b15c0e_4_k_cu_main4cuda3std6ranges3__45__cpo4prevE - _ZN30_INTERNAL_96b15c0e_4_k_cu_main4cuda3std3__45__cpo5crendE)
_ZN30_INTERNAL_96b15c0e_4_k_cu_main4cuda3std3__45__cpo5crendE:
	.zero		1
	.type		_ZN30_INTERNAL_96b15c0e_4_k_cu_main4cuda3std6ranges3__45__cpo4prevE,@object
	.size		_ZN30_INTERNAL_96b15c0e_4_k_cu_main4cuda3std6ranges3__45__cpo4prevE,(_ZN30_INTERNAL_96b15c0e_4_k_cu_main4cuda3std6ranges3__45__cpo9iter_moveE - _ZN30_INTERNAL_96b15c0e_4_k_cu_main4cuda3std6ranges3__45__cpo4prevE)
_ZN30_INTERNAL_96b15c0e_4_k_cu_main4cuda3std6ranges3__45__cpo4prevE:
	.zero		1
	.type		_ZN30_INTERNAL_96b15c0e_4_k_cu_main4cuda3std6ranges3__45__cpo9iter_moveE,@object
	.size		_ZN30_INTERNAL_96b15c0e_4_k_cu_main4cuda3std6ranges3__45__cpo9iter_moveE,(_ZN30_INTERNAL_96b15c0e_4_k_cu_main6thrust24THRUST_300001_SM_1000_NS6system6detail10sequential3seqE - _ZN30_INTERNAL_96b15c0e_4_k_cu_main4cuda3std6ranges3__45__cpo9iter_moveE)
_ZN30_INTERNAL_96b15c0e_4_k_cu_main4cuda3std6ranges3__45__cpo9iter_moveE:
	.zero		1
	.type		_ZN30_INTERNAL_96b15c0e_4_k_cu_main6thrust24THRUST_300001_SM_1000_NS6system6detail10sequential3seqE,@object
	.size		_ZN30_INTERNAL_96b15c0e_4_k_cu_main6thrust24THRUST_300001_SM_1000_NS6system6detail10sequential3seqE,(.L_31 - _ZN30_INTERNAL_96b15c0e_4_k_cu_main6thrust24THRUST_300001_SM_1000_NS6system6detail10sequential3seqE)
_ZN30_INTERNAL_96b15c0e_4_k_cu_main6thrust24THRUST_300001_SM_1000_NS6system6detail10sequential3seqE:
	.zero		1
.L_31:


//--------------------- .nv.shared._ZN3cub18CUB_300001_SM_10006detail6reduce18DeviceReduceKernelINS2_10policy_hubIN4cuda3std3__45tupleIJblEEEyN6thrust24THRUST_300001_SM_1000_NS8cuda_cub9__find_if7functorIS9_EEE10Policy1000ENSB_12zip_iteratorINS8_IJNSD_26transform_input_iterator_tIbNSB_6detail15normal_iteratorINSB_10device_ptrIfEEEENS7_10__not_fn_tINSK_10functional5actorINSQ_9compositeIJNSQ_16operator_adaptorINS7_8equal_toIvEEEENSR_INSQ_8argumentILj0EEEEENSR_INSQ_5valueIiEEEEEEEEEEEEENSB_17counting_iteratorIlNSB_11use_defaultES18_S18_EEEEEEEySF_S9_NS7_10__identityEEEvT0_PT3_T1_NS0_13GridEvenShareIS1G_EET2_T4_ --------------------------
	.section	.nv.shared._ZN3cub18CUB_300001_SM_10006detail6reduce18DeviceReduceKernelINS2_10policy_hubIN4cuda3std3__45tupleIJblEEEyN6thrust24THRUST_300001_SM_1000_NS8cuda_cub9__find_if7functorIS9_EEE10Policy1000ENSB_12zip_iteratorINS8_IJNSD_26transform_input_iterator_tIbNSB_6detail15normal_iteratorINSB_10device_ptrIfEEEENS7_10__not_fn_tINSK_10functional5actorINSQ_9compositeIJNSQ_16operator_adaptorINS7_8equal_toIvEEEENSR_INSQ_8argumentILj0EEEEENSR_INSQ_5valueIiEEEEEEEEEEEEENSB_17counting_iteratorIlNSB_11use_defaultES18_S18_EEEEEEEySF_S9_NS7_10__identityEEEvT0_PT3_T1_NS0_13GridEvenShareIS1G_EET2_T4_,"aw",@nobits
	.sectionflags	@""
	.align	8
.nv.shared._ZN3cub18CUB_300001_SM_10006detail6reduce18DeviceReduceKernelINS2_10policy_hubIN4cuda3std3__45tupleIJblEEEyN6thrust24THRUST_300001_SM_1000_NS8cuda_cub9__find_if7functorIS9_EEE10Policy1000ENSB_12zip_iteratorINS8_IJNSD_26transform_input_iterator_tIbNSB_6detail15normal_iteratorINSB_10device_ptrIfEEEENS7_10__not_fn_tINSK_10functional5actorINSQ_9compositeIJNSQ_16operator_adaptorINS7_8equal_toIvEEEENSR_INSQ_8argumentILj0EEEEENSR_INSQ_5valueIiEEEEEEEEEEEEENSB_17counting_iteratorIlNSB_11use_defaultES18_S18_EEEEEEEySF_S9_NS7_10__identityEEEvT0_PT3_T1_NS0_13GridEvenShareIS1G_EET2_T4_:
	.zero		1176


//--------------------- .nv.shared._ZN3cub18CUB_300001_SM_10006detail6reduce28DeviceReduceSingleTileKernelINS2_10policy_hubIN4cuda3std3__45tupleIJblEEEyN6thrust24THRUST_300001_SM_1000_NS8cuda_cub9__find_if7functorIS9_EEE10Policy1000ENSB_12zip_iteratorINS8_IJNSD_26transform_input_iterator_tIbNSB_6detail15normal_iteratorINSB_10device_ptrIfEEEENS7_10__not_fn_tINSK_10functional5actorINSQ_9compositeIJNSQ_16operator_adaptorINS7_8equal_toIvEEEENSR_INSQ_8argumentILj0EEEEENSR_INSQ_5valueIiEEEEEEEEEEEEENSB_17counting_iteratorIlNSB_11use_defaultES18_S18_EEEEEEEPS9_ySF_S9_S9_NS7_10__identityEEEvT0_T1_T2_T3_T4_T6_ --------------------------
	.section	.nv.shared._ZN3cub18CUB_300001_SM_10006detail6reduce28DeviceReduceSingleTileKernelINS2_10policy_hubIN4cuda3std3__45tupleIJblEEEyN6thrust24THRUST_300001_SM_1000_NS8cuda_cub9__find_if7functorIS9_EEE10Policy1000ENSB_12zip_iteratorINS8_IJNSD_26transform_input_iterator_tIbNSB_6detail15normal_iteratorINSB_10device_ptrIfEEEENS7_10__not_fn_tINSK_10functional5actorINSQ_9compositeIJNSQ_16operator_adaptorINS7_8equal_toIvEEEENSR_INSQ_8argumentILj0EEEEENSR_INSQ_5valueIiEEEEEEEEEEEEENSB_17counting_iteratorIlNSB_11use_defaultES18_S18_EEEEEEEPS9_ySF_S9_S9_NS7_10__identityEEEvT0_T1_T2_T3_T4_T6_,"aw",@nobits
	.sectionflags	@""
	.align	8
.nv.shared._ZN3cub18CUB_300001_SM_10006detail6reduce28DeviceReduceSingleTileKernelINS2_10policy_hubIN4cuda3std3__45tupleIJblEEEyN6thrust24THRUST_300001_SM_1000_NS8cuda_cub9__find_if7functorIS9_EEE10Policy1000ENSB_12zip_iteratorINS8_IJNSD_26transform_input_iterator_tIbNSB_6detail15normal_iteratorINSB_10device_ptrIfEEEENS7_10__not_fn_tINSK_10functional5actorINSQ_9compositeIJNSQ_16operator_adaptorINS7_8equal_toIvEEEENSR_INSQ_8argumentILj0EEEEENSR_INSQ_5valueIiEEEEEEEEEEEEENSB_17counting_iteratorIlNSB_11use_defaultES18_S18_EEEEEEEPS9_ySF_S9_S9_NS7_10__identityEEEvT0_T1_T2_T3_T4_T6_:
	.zero		1176


//--------------------- .nv.shared._ZN3cub18CUB_300001_SM_10006detail6reduce28DeviceReduceSingleTileKernelINS2_10policy_hubIN4cuda3std3__45tupleIJblEEEjN6thrust24THRUST_300001_SM_1000_NS8cuda_cub9__find_if7functorIS9_EEE10Policy1000EPS9_SI_iSF_S9_S9_NS7_10__identityEEEvT0_T1_T2_T3_T4_T6_ --------------------------
	.section	.nv.shared._ZN3cub18CUB_300001_SM_10006detail6reduce28DeviceReduceSingleTileKernelINS2_10policy_hubIN4cuda3std3__45tupleIJblEEEjN6thrust24THRUST_300001_SM_1000_NS8cuda_cub9__find_if7functorIS9_EEE10Policy1000EPS9_SI_iSF_S9_S9_NS7_10__identityEEEvT0_T1_T2_T3_T4_T6_,"aw",@nobits
	.sectionflags	@""
	.align	8
.nv.shared._ZN3cub18CUB_300001_SM_10006detail6reduce28DeviceReduceSingleTileKernelINS2_10policy_hubIN4cuda3std3__45tupleIJblEEEjN6thrust24THRUST_300001_SM_1000_NS8cuda_cub9__find_if7functorIS9_EEE10Policy1000EPS9_SI_iSF_S9_S9_NS7_10__identityEEEvT0_T1_T2_T3_T4_T6_:
	.zero		1176


//--------------------- .nv.shared._ZN3cub18CUB_300001_SM_10006detail6reduce18DeviceReduceKernelINS2_10policy_hubIN4cuda3std3__45tupleIJblEEEjN6thrust24THRUST_300001_SM_1000_NS8cuda_cub9__find_if7functorIS9_EEE10Policy1000ENSB_12zip_iteratorINS8_IJNSD_26transform_input_iterator_tIbNSB_6detail15normal_iteratorINSB_10device_ptrIfEEEENS7_10__not_fn_tINSK_10functional5actorINSQ_9compositeIJNSQ_16operator_adaptorINS7_8equal_toIvEEEENSR_INSQ_8argumentILj0EEEEENSR_INSQ_5valueIiEEEEEEEEEEEEENSB_17counting_iteratorIlNSB_11use_defaultES18_S18_EEEEEEEjSF_S9_NS7_10__identityEEEvT0_PT3_T1_NS0_13GridEvenShareIS1G_EET2_T4_ --------------------------
	.section	.nv.shared._ZN3cub18CUB_300001_SM_10006detail6reduce18DeviceReduceKernelINS2_10policy_hubIN4cuda3std3__45tupleIJblEEEjN6thrust24THRUST_300001_SM_1000_NS8cuda_cub9__find_if7functorIS9_EEE10Policy1000ENSB_12zip_iteratorINS8_IJNSD_26transform_input_iterator_tIbNSB_6detail15normal_iteratorINSB_10device_ptrIfEEEENS7_10__not_fn_tINSK_10functional5actorINSQ_9compositeIJNSQ_16operator_adaptorINS7_8equal_toIvEEEENSR_INSQ_8argumentILj0EEEEENSR_INSQ_5valueIiEEEEEEEEEEEEENSB_17counting_iteratorIlNSB_11use_defaultES18_S18_EEEEEEEjSF_S9_NS7_10__identityEEEvT0_PT3_T1_NS0_13GridEvenShareIS1G_EET2_T4_,"aw",@nobits
	.sectionflags	@""
	.align	8
.nv.shared._ZN3cub18CUB_300001_SM_10006detail6reduce18DeviceReduceKernelINS2_10policy_hubIN4cuda3std3__45tupleIJblEEEjN6thrust24THRUST_300001_SM_1000_NS8cuda_cub9__find_if7functorIS9_EEE10Policy1000ENSB_12zip_iteratorINS8_IJNSD_26transform_input_iterator_tIbNSB_6detail15normal_iteratorINSB_10device_ptrIfEEEENS7_10__not_fn_tINSK_10functional5actorINSQ_9compositeIJNSQ_16operator_adaptorINS7_8equal_toIvEEEENSR_INSQ_8argumentILj0EEEEENSR_INSQ_5valueIiEEEEEEEEEEEEENSB_17counting_iteratorIlNSB_11use_defaultES18_S18_EEEEEEEjSF_S9_NS7_10__identityEEEvT0_PT3_T1_NS0_13GridEvenShareIS1G_EET2_T4_:
	.zero		1176


//--------------------- .nv.shared._ZN3cub18CUB_300001_SM_10006detail6reduce28DeviceReduceSingleTileKernelINS2_10policy_hubIN4cuda3std3__45tupleIJblEEEjN6thrust24THRUST_300001_SM_1000_NS8cuda_cub9__find_if7functorIS9_EEE10Policy1000ENSB_12zip_iteratorINS8_IJNSD_26transform_input_iterator_tIbNSB_6detail15normal_iteratorINSB_10device_ptrIfEEEENS7_10__not_fn_tINSK_10functional5actorINSQ_9compositeIJNSQ_16operator_adaptorINS7_8equal_toIvEEEENSR_INSQ_8argumentILj0EEEEENSR_INSQ_5valueIiEEEEEEEEEEEEENSB_17counting_iteratorIlNSB_11use_defaultES18_S18_EEEEEEEPS9_jSF_S9_S9_NS7_10__identityEEEvT0_T1_T2_T3_T4_T6_ --------------------------
	.section	.nv.shared._ZN3cub18CUB_300001_SM_10006detail6reduce28DeviceReduceSingleTileKernelINS2_10policy_hubIN4cuda3std3__45tupleIJblEEEjN6thrust24THRUST_300001_SM_1000_NS8cuda_cub9__find_if7functorIS9_EEE10Policy1000ENSB_12zip_iteratorINS8_IJNSD_26transform_input_iterator_tIbNSB_6detail15normal_iteratorINSB_10device_ptrIfEEEENS7_10__not_fn_tINSK_10functional5actorINSQ_9compositeIJNSQ_16operator_adaptorINS7_8equal_toIvEEEENSR_INSQ_8argumentILj0EEEEENSR_INSQ_5valueIiEEEEEEEEEEEEENSB_17counting_iteratorIlNSB_11use_defaultES18_S18_EEEEEEEPS9_jSF_S9_S9_NS7_10__identityEEEvT0_T1_T2_T3_T4_T6_,"aw",@nobits
	.sectionflags	@""
	.align	8
.nv.shared._ZN3cub18CUB_300001_SM_10006detail6reduce28DeviceReduceSingleTileKernelINS2_10policy_hubIN4cuda3std3__45tupleIJblEEEjN6thrust24THRUST_300001_SM_1000_NS8cuda_cub9__find_if7functorIS9_EEE10Policy1000ENSB_12zip_iteratorINS8_IJNSD_26transform_input_iterator_tIbNSB_6detail15normal_iteratorINSB_10device_ptrIfEEEENS7_10__not_fn_tINSK_10functional5actorINSQ_9compositeIJNSQ_16operator_adaptorINS7_8equal_toIvEEEENSR_INSQ_8argumentILj0EEEEENSR_INSQ_5valueIiEEEEEEEEEEEEENSB_17counting_iteratorIlNSB_11use_defaultES18_S18_EEEEEEEPS9_jSF_S9_S9_NS7_10__identityEEEvT0_T1_T2_T3_T4_T6_:
	.zero		1176


//--------------------- .nv.constant0._ZN3cub18CUB_300001_SM_10006detail6reduce28DeviceReduceSingleTileKernelINS2_10policy_hubIN4cuda3std3__45tupleIJblEEEyN6thrust24THRUST_300001_SM_1000_NS8cuda_cub9__find_if7functorIS9_EEE10Policy1000EPS9_SI_iSF_S9_S9_NS7_10__identityEEEvT0_T1_T2_T3_T4_T6_ --------------------------
	.section	.nv.constant0._ZN3cub18CUB_300001_SM_10006detail6reduce28DeviceReduceSingleTileKernelINS2_10policy_hubIN4cuda3std3__45tupleIJblEEEyN6thrust24THRUST_300001_SM_1000_NS8cuda_cub9__find_if7functorIS9_EEE10Policy1000EPS9_SI_iSF_S9_S9_NS7_10__identityEEEvT0_T1_T2_T3_T4_T6_,"a",@progbits
	.sectionflags	@""
	.align	4
.nv.constant0._ZN3cub18CUB_300001_SM_10006detail6reduce28DeviceReduceSingleTileKernelINS2_10policy_hubIN4cuda3std3__45tupleIJblEEEyN6thrust24THRUST_300001_SM_1000_NS8cuda_cub9__find_if7functorIS9_EEE10Policy1000EPS9_SI_iSF_S9_S9_NS7_10__identityEEEvT0_T1_T2_T3_T4_T6_:
	.zero		937


//--------------------- .nv.constant0._ZN3cub18CUB_300001_SM_10006detail6reduce18DeviceReduceKernelINS2_10policy_hubIN4cuda3std3__45tupleIJblEEEyN6thrust24THRUST_300001_SM_1000_NS8cuda_cub9__find_if7functorIS9_EEE10Policy1000ENSB_12zip_iteratorINS8_IJNSD_26transform_input_iterator_tIbNSB_6detail15normal_iteratorINSB_10device_ptrIfEEEENS7_10__not_fn_tINSK_10functional5actorINSQ_9compositeIJNSQ_16operator_adaptorINS7_8equal_toIvEEEENSR_INSQ_8argumentILj0EEEEENSR_INSQ_5valueIiEEEEEEEEEEEEENSB_17counting_iteratorIlNSB_11use_defaultES18_S18_EEEEEEEySF_S9_NS7_10__identityEEEvT0_PT3_T1_NS0_13GridEvenShareIS1G_EET2_T4_ --------------------------
	.section	.nv.constant0._ZN3cub18CUB_300001_SM_10006detail6reduce18DeviceReduceKernelINS2_10policy_hubIN4cuda3std3__45tupleIJblEEEyN6thrust24THRUST_300001_SM_1000_NS8cuda_cub9__find_if7functorIS9_EEE10Policy1000ENSB_12zip_iteratorINS8_IJNSD_26transform_input_iterator_tIbNSB_6detail15normal_iteratorINSB_10device_ptrIfEEEENS7_10__not_fn_tINSK_10functional5actorINSQ_9compositeIJNSQ_16operator_adaptorINS7_8equal_toIvEEEENSR_INSQ_8argumentILj0EEEEENSR_INSQ_5valueIiEEEEEEEEEEEEENSB_17counting_iteratorIlNSB_11use_defaultES18_S18_EEEEEEEySF_S9_NS7_10__identityEEEvT0_PT3_T1_NS0_13GridEvenShareIS1G_EET2_T4_,"a",@progbits
	.sectionflags	@""
	.align	4
.nv.constant0._ZN3cub18CUB_300001_SM_10006detail6reduce18DeviceReduceKernelINS2_10policy_hubIN4cuda3std3__45tupleIJblEEEyN6thrust24THRUST_300001_SM_1000_NS8cuda_cub9__find_if7functorIS9_EEE10Policy1000ENSB_12zip_iteratorINS8_IJNSD_26transform_input_iterator_tIbNSB_6detail15normal_iteratorINSB_10device_ptrIfEEEENS7_10__not_fn_tINSK_10functional5actorINSQ_9compositeIJNSQ_16operator_adaptorINS7_8equal_toIvEEEENSR_INSQ_8argumentILj0EEEEENSR_INSQ_5valueIiEEEEEEEEEEEEENSB_17counting_iteratorIlNSB_11use_defaultES18_S18_EEEEEEEySF_S9_NS7_10__identityEEEvT0_PT3_T1_NS0_13GridEvenShareIS1G_EET2_T4_:
	.zero		1010


//--------------------- .nv.constant0._ZN3cub18CUB_300001_SM_10006detail6reduce28DeviceReduceSingleTileKernelINS2_10policy_hubIN4cuda3std3__45tupleIJblEEEyN6thrust24THRUST_300001_SM_1000_NS8cuda_cub9__find_if7functorIS9_EEE10Policy1000ENSB_12zip_iteratorINS8_IJNSD_26transform_input_iterator_tIbNSB_6detail15normal_iteratorINSB_10device_ptrIfEEEENS7_10__not_fn_tINSK_10functional5actorINSQ_9compositeIJNSQ_16operator_adaptorINS7_8equal_toIvEEEENSR_INSQ_8argumentILj0EEEEENSR_INSQ_5valueIiEEEEEEEEEEEEENSB_17counting_iteratorIlNSB_11use_defaultES18_S18_EEEEEEEPS9_ySF_S9_S9_NS7_10__identityEEEvT0_T1_T2_T3_T4_T6_ --------------------------
	.section	.nv.constant0._ZN3cub18CUB_300001_SM_10006detail6reduce28DeviceReduceSingleTileKernelINS2_10policy_hubIN4cuda3std3__45tupleIJblEEEyN6thrust24THRUST_300001_SM_1000_NS8cuda_cub9__find_if7functorIS9_EEE10Policy1000ENSB_12zip_iteratorINS8_IJNSD_26transform_input_iterator_tIbNSB_6detail15normal_iteratorINSB_10device_ptrIfEEEENS7_10__not_fn_tINSK_10functional5actorINSQ_9compositeIJNSQ_16operator_adaptorINS7_8equal_toIvEEEENSR_INSQ_8argumentILj0EEEEENSR_INSQ_5valueIiEEEEEEEEEEEEENSB_17counting_iteratorIlNSB_11use_defaultES18_S18_EEEEEEEPS9_ySF_S9_S9_NS7_10__identityEEEvT0_T1_T2_T3_T4_T6_,"a",@progbits
	.sectionflags	@""
	.align	4
.nv.constant0._ZN3cub18CUB_300001_SM_10006detail6reduce28DeviceReduceSingleTileKernelINS2_10policy_hubIN4cuda3std3__45tupleIJblEEEyN6thrust24THRUST_300001_SM_1000_NS8cuda_cub9__find_if7functorIS9_EEE10Policy1000ENSB_12zip_iteratorINS8_IJNSD_26transform_input_iterator_tIbNSB_6detail15normal_iteratorINSB_10device_ptrIfEEEENS7_10__not_fn_tINSK_10functional5actorINSQ_9compositeIJNSQ_16operator_adaptorINS7_8equal_toIvEEEENSR_INSQ_8argumentILj0EEEEENSR_INSQ_5valueIiEEEEEEEEEEEEENSB_17counting_iteratorIlNSB_11use_defaultES18_S18_EEEEEEEPS9_ySF_S9_S9_NS7_10__identityEEEvT0_T1_T2_T3_T4_T6_:
	.zero		961


//--------------------- .nv.constant0._ZN3cub18CUB_300001_SM_10006detail6reduce28DeviceReduceSingleTileKernelINS2_10policy_hubIN4cuda3std3__45tupleIJblEEEjN6thrust24THRUST_300001_SM_1000_NS8cuda_cub9__find_if7functorIS9_EEE10Policy1000EPS9_SI_iSF_S9_S9_NS7_10__identityEEEvT0_T1_T2_T3_T4_T6_ --------------------------
	.section	.nv.constant0._ZN3cub18CUB_300001_SM_10006detail6reduce28DeviceReduceSingleTileKernelINS2_10policy_hubIN4cuda3std3__45tupleIJblEEEjN6thrust24THRUST_300001_SM_1000_NS8cuda_cub9__find_if7functorIS9_EEE10Policy1000EPS9_SI_iSF_S9_S9_NS7_10__identityEEEvT0_T1_T2_T3_T4_T6_,"a",@progbits
	.sectionflags	@""
	.align	4
.nv.constant0._ZN3cub18CUB_300001_SM_10006detail6reduce28DeviceReduceSingleTileKernelINS2_10policy_hubIN4cuda3std3__45tupleIJblEEEjN6thrust24THRUST_300001_SM_1000_NS8cuda_cub9__find_if7functorIS9_EEE10Policy1000EPS9_SI_iSF_S9_S9_NS7_10__identityEEEvT0_T1_T2_T3_T4_T6_:
	.zero		937


//--------------------- .nv.constant0._ZN3cub18CUB_300001_SM_10006detail6reduce18DeviceReduceKernelINS2_10policy_hubIN4cuda3std3__45tupleIJblEEEjN6thrust24THRUST_300001_SM_1000_NS8cuda_cub9__find_if7functorIS9_EEE10Policy1000ENSB_12zip_iteratorINS8_IJNSD_26transform_input_iterator_tIbNSB_6detail15normal_iteratorINSB_10device_ptrIfEEEENS7_10__not_fn_tINSK_10functional5actorINSQ_9compositeIJNSQ_16operator_adaptorINS7_8equal_toIvEEEENSR_INSQ_8argumentILj0EEEEENSR_INSQ_5valueIiEEEEEEEEEEEEENSB_17counting_iteratorIlNSB_11use_defaultES18_S18_EEEEEEEjSF_S9_NS7_10__identityEEEvT0_PT3_T1_NS0_13GridEvenShareIS1G_EET2_T4_ --------------------------
	.section	.nv.constant0._ZN3cub18CUB_300001_SM_10006detail6reduce18DeviceReduceKernelINS2_10policy_hubIN4cuda3std3__45tupleIJblEEEjN6thrust24THRUST_300001_SM_1000_NS8cuda_cub9__find_if7functorIS9_EEE10Policy1000ENSB_12zip_iteratorINS8_IJNSD_26transform_input_iterator_tIbNSB_6detail15normal_iteratorINSB_10device_ptrIfEEEENS7_10__not_fn_tINSK_10functional5actorINSQ_9compositeIJNSQ_16operator_adaptorINS7_8equal_toIvEEEENSR_INSQ_8argumentILj0EEEEENSR_INSQ_5valueIiEEEEEEEEEEEEENSB_17counting_iteratorIlNSB_11use_defaultES18_S18_EEEEEEEjSF_S9_NS7_10__identityEEEvT0_PT3_T1_NS0_13GridEvenShareIS1G_EET2_T4_,"a",@progbits
	.sectionflags	@""
	.align	4
.nv.constant0._ZN3cub18CUB_300001_SM_10006detail6reduce18DeviceReduceKernelINS2_10policy_hubIN4cuda3std3__45tupleIJblEEEjN6thrust24THRUST_300001_SM_1000_NS8cuda_cub9__find_if7functorIS9_EEE10Policy1000ENSB_12zip_iteratorINS8_IJNSD_26transform_input_iterator_tIbNSB_6detail15normal_iteratorINSB_10device_ptrIfEEEENS7_10__not_fn_tINSK_10functional5actorINSQ_9compositeIJNSQ_16operator_adaptorINS7_8equal_toIvEEEENSR_INSQ_8argumentILj0EEEEENSR_INSQ_5valueIiEEEEEEEEEEEEENSB_17counting_iteratorIlNSB_11use_defaultES18_S18_EEEEEEEjSF_S9_NS7_10__identityEEEvT0_PT3_T1_NS0_13GridEvenShareIS1G_EET2_T4_:
	.zero		974


//--------------------- .nv.constant0._ZN3cub18CUB_300001_SM_10006detail6reduce28DeviceReduceSingleTileKernelINS2_10policy_hubIN4cuda3std3__45tupleIJblEEEjN6thrust24THRUST_300001_SM_1000_NS8cuda_cub9__find_if7functorIS9_EEE10Policy1000ENSB_12zip_iteratorINS8_IJNSD_26transform_input_iterator_tIbNSB_6detail15normal_iteratorINSB_10device_ptrIfEEEENS7_10__not_fn_tINSK_10functional5actorINSQ_9compositeIJNSQ_16operator_adaptorINS7_8equal_toIvEEEENSR_INSQ_8argumentILj0EEEEENSR_INSQ_5valueIiEEEEEEEEEEEEENSB_17counting_iteratorIlNSB_11use_defaultES18_S18_EEEEEEEPS9_jSF_S9_S9_NS7_10__identityEEEvT0_T1_T2_T3_T4_T6_ --------------------------
	.section	.nv.constant0._ZN3cub18CUB_300001_SM_10006detail6reduce28DeviceReduceSingleTileKernelINS2_10policy_hubIN4cuda3std3__45tupleIJblEEEjN6thrust24THRUST_300001_SM_1000_NS8cuda_cub9__find_if7functorIS9_EEE10Policy1000ENSB_12zip_iteratorINS8_IJNSD_26transform_input_iterator_tIbNSB_6detail15normal_iteratorINSB_10device_ptrIfEEEENS7_10__not_fn_tINSK_10functional5actorINSQ_9compositeIJNSQ_16operator_adaptorINS7_8equal_toIvEEEENSR_INSQ_8argumentILj0EEEEENSR_INSQ_5valueIiEEEEEEEEEEEEENSB_17counting_iteratorIlNSB_11use_defaultES18_S18_EEEEEEEPS9_jSF_S9_S9_NS7_10__identityEEEvT0_T1_T2_T3_T4_T6_,"a",@progbits
	.sectionflags	@""
	.align	4
.nv.constant0._ZN3cub18CUB_300001_SM_10006detail6reduce28DeviceReduceSingleTileKernelINS2_10policy_hubIN4cuda3std3__45tupleIJblEEEjN6thrust24THRUST_300001_SM_1000_NS8cuda_cub9__find_if7functorIS9_EEE10Policy1000ENSB_12zip_iteratorINS8_IJNSD_26transform_input_iterator_tIbNSB_6detail15normal_iteratorINSB_10device_ptrIfEEEENS7_10__not_fn_tINSK_10functional5actorINSQ_9compositeIJNSQ_16operator_adaptorINS7_8equal_toIvEEEENSR_INSQ_8argumentILj0EEEEENSR_INSQ_5valueIiEEEEEEEEEEEEENSB_17counting_iteratorIlNSB_11use_defaultES18_S18_EEEEEEEPS9_jSF_S9_S9_NS7_10__identityEEEvT0_T1_T2_T3_T4_T6_:
	.zero		953


//--------------------- .nv.constant0._ZN3cub18CUB_300001_SM_10006detail8for_each13static_kernelINS2_12policy_hub_t12policy_500_tElN6thrust24THRUST_300001_SM_1000_NS8cuda_cub6__fill7functorINS7_6detail15normal_iteratorINS7_10device_ptrIfEEEEfEEEEvT0_T1_ --------------------------
	.section	.nv.constant0._ZN3cub18CUB_300001_SM_10006detail8for_each13static_kernelINS2_12policy_hub_t12policy_500_tElN6thrust24THRUST_300001_SM_1000_NS8cuda_cub6__fill7functorINS7_6detail15normal_iteratorINS7_10device_ptrIfEEEEfEEEEvT0_T1_,"a",@progbits
	.sectionflags	@""
	.align	4
.nv.constant0._ZN3cub18CUB_300001_SM_10006detail8for_each13static_kernelINS2_12policy_hub_t12policy_500_tElN6thrust24THRUST_300001_SM_1000_NS8cuda_cub6__fill7functorINS7_6detail15normal_iteratorINS7_10device_ptrIfEEEEfEEEEvT0_T1_:
	.zero		920


//--------------------- .nv.constant0._ZN3cub18CUB_300001_SM_10006detail8for_each13static_kernelINS2_12policy_hub_t12policy_500_tEmN6thrust24THRUST_300001_SM_1000_NS8cuda_cub20__uninitialized_fill7functorINS7_10device_ptrIfEEfEEEEvT0_T1_ --------------------------
	.section	.nv.constant0._ZN3cub18CUB_300001_SM_10006detail8for_each13static_kernelINS2_12policy_hub_t12policy_500_tEmN6thrust24THRUST_300001_SM_1000_NS8cuda_cub20__uninitialized_fill7functorINS7_10device_ptrIfEEfEEEEvT0_T1_,"a",@progbits
	.sectionflags	@""
	.align	4
.nv.constant0._ZN3cub18CUB_300001_SM_10006detail8for_each13static_kernelINS2_12policy_hub_t12policy_500_tEmN6thrust24THRUST_300001_SM_1000_NS8cuda_cub20__uninitialized_fill7functorINS7_10device_ptrIfEEfEEEEvT0_T1_:
	.zero		920


//--------------------- .nv.constant0._ZN3cub18CUB_300001_SM_10006detail8for_each13static_kernelINS2_12policy_hub_t12policy_500_tEmN6thrust24THRUST_300001_SM_1000_NS8cuda_cub6__fill7functorINS7_6detail15normal_iteratorINS7_10device_ptrIfEEEEfEEEEvT0_T1_ --------------------------
	.section	.nv.constant0._ZN3cub18CUB_300001_SM_10006detail8for_each13static_kernelINS2_12policy_hub_t12policy_500_tEmN6thrust24THRUST_300001_SM_1000_NS8cuda_cub6__fill7functorINS7_6detail15normal_iteratorINS7_10device_ptrIfEEEEfEEEEvT0_T1_,"a",@progbits
	.sectionflags	@""
	.align	4
.nv.constant0._ZN3cub18CUB_300001_SM_10006detail8for_each13static_kernelINS2_12policy_hub_t12policy_500_tEmN6thrust24THRUST_300001_SM_1000_NS8cuda_cub6__fill7functorINS7_6detail15normal_iteratorINS7_10device_ptrIfEEEEfEEEEvT0_T1_:
	.zero		920


//--------------------- .nv.constant0._ZN3cub18CUB_300001_SM_10006detail8for_each13static_kernelINS2_12policy_hub_t12policy_500_tEmNS2_12op_wrapper_tImN6thrust24THRUST_300001_SM_1000_NS6detail23allocator_traits_detail24construct1_via_allocatorI23uninitialized_allocatorIfEEENS8_10device_ptrIfEEEEEEvT0_T1_ --------------------------
	.section	.nv.constant0._ZN3cub18CUB_300001_SM_10006detail8for_each13static_kernelINS2_12policy_hub_t12policy_500_tEmNS2_12op_wrapper_tImN6thrust24THRUST_300001_SM_1000_NS6detail23allocator_traits_detail24construct1_via_allocatorI23uninitialized_allocatorIfEEENS8_10device_ptrIfEEEEEEvT0_T1_,"a",@progbits
	.sectionflags	@""
	.align	4
.nv.constant0._ZN3cub18CUB_300001_SM_10006detail8for_each13static_kernelINS2_12policy_hub_t12policy_500_tEmNS2_12op_wrapper_tImN6thrust24THRUST_300001_SM_1000_NS6detail23allocator_traits_detail24construct1_via_allocatorI23uninitialized_allocatorIfEEENS8_10device_ptrIfEEEEEEvT0_T1_:
	.zero		920


//--------------------- .nv.constant0._ZN3cub18CUB_300001_SM_10006detail11EmptyKernelIvEEvv --------------------------
	.section	.nv.constant0._ZN3cub18CUB_300001_SM_10006detail11EmptyKernelIvEEvv,"a",@progbits
	.sectionflags	@""
	.align	4
.nv.constant0._ZN3cub18CUB_300001_SM_10006detail11EmptyKernelIvEEvv:
	.zero		896


//--------------------- SYMBOLS --------------------------

	.type		.nv.reservedSmem.offset0,@object
	.size		.nv.reservedSmem.offset0,0x4
	.type		.nv.reservedSmem.cap,@object
	.size		.nv.reservedSmem.cap,0x4
